//
// Generated by NVIDIA NVVM Compiler
//
// Compiler Build ID: CL-36424714
// Cuda compilation tools, release 13.0, V13.0.88
// Based on NVVM 20.0.0
//

.version 9.0
.target sm_100
.address_size 64

	// .globl	_Z31unitaryReconstructFrancisSharedIfEviiPT_PKS0_S3_
.func  (.param .align 16 .b8 func_retval0[16]) __internal_trig_reduction_slowpathd
(
	.param .b64 __internal_trig_reduction_slowpathd_param_0
)
;
// _ZZ23unitaryDecomposeFrancisIfEviiPT_S1_S1_E11cos_sin_phi_$_0 has been demoted
// _ZZ23unitaryDecomposeFrancisIfEviiPT_S1_S1_E11cos_sin_phi_$_1 has been demoted
// _ZZ23unitaryDecomposeFrancisIdEviiPT_S1_S1_E11cos_sin_phi_$_0 has been demoted
// _ZZ23unitaryDecomposeFrancisIdEviiPT_S1_S1_E11cos_sin_phi_$_1 has been demoted
// _ZZ24unitaryDecomposeClementsIfEviiPT_S1_S1_E11cos_sin_phi_$_0 has been demoted
// _ZZ24unitaryDecomposeClementsIfEviiPT_S1_S1_E11cos_sin_phi_$_1 has been demoted
// _ZZ24unitaryDecomposeClementsIdEviiPT_S1_S1_E11cos_sin_phi_$_0 has been demoted
// _ZZ24unitaryDecomposeClementsIdEviiPT_S1_S1_E11cos_sin_phi_$_1 has been demoted
// _ZZ20unitaryDecomposeReckIfEviiPT_S1_S1_E11cos_sin_phi_$_0 has been demoted
// _ZZ20unitaryDecomposeReckIfEviiPT_S1_S1_E11cos_sin_phi_$_1 has been demoted
// _ZZ20unitaryDecomposeReckIdEviiPT_S1_S1_E11cos_sin_phi_$_0 has been demoted
// _ZZ20unitaryDecomposeReckIdEviiPT_S1_S1_E11cos_sin_phi_$_1 has been demoted
.extern .shared .align 16 .b8 phi_row_data[];
.extern .shared .align 16 .b8 phi_col_data[];
.global .align 4 .b8 __cudart_i2opi_f[24] = {65, 144, 67, 60, 153, 149, 98, 219, 192, 221, 52, 245, 209, 87, 39, 252, 41, 21, 68, 78, 110, 131, 249, 162};
.global .align 8 .b8 __cudart_i2opi_d[144] = {8, 93, 141, 31, 177, 95, 251, 107, 234, 146, 82, 138, 247, 57, 7, 61, 123, 241, 229, 235, 199, 186, 39, 117, 45, 234, 95, 158, 102, 63, 70, 79, 183, 9, 203, 39, 207, 126, 54, 109, 31, 109, 10, 90, 139, 17, 47, 239, 15, 152, 5, 222, 255, 151, 248, 31, 59, 40, 249, 189, 139, 95, 132, 156, 244, 57, 83, 131, 57, 214, 145, 57, 65, 126, 95, 180, 38, 112, 156, 233, 132, 68, 187, 46, 245, 53, 130, 232, 62, 167, 41, 177, 28, 235, 29, 254, 28, 146, 209, 9, 234, 46, 73, 6, 224, 210, 77, 66, 58, 110, 36, 183, 97, 197, 187, 222, 171, 99, 81, 254, 65, 144, 67, 60, 153, 149, 98, 219, 192, 221, 52, 245, 209, 87, 39, 252, 41, 21, 68, 78, 110, 131, 249, 162};
.global .align 16 .b8 __cudart_sin_cos_coeffs[128] = {70, 210, 176, 44, 241, 229, 90, 190, 146, 227, 172, 105, 227, 29, 199, 62, 161, 98, 219, 25, 160, 1, 42, 191, 24, 8, 17, 17, 17, 17, 129, 63, 84, 85, 85, 85, 85, 85, 197, 191, 0, 0, 0, 0, 0, 0, 0, 0, 0, 0, 0, 0, 0, 0, 0, 0, 100, 129, 253, 32, 131, 255, 168, 189, 40, 133, 239, 193, 167, 238, 33, 62, 217, 230, 6, 142, 79, 126, 146, 190, 233, 188, 221, 25, 160, 1, 250, 62, 71, 93, 193, 22, 108, 193, 86, 191, 81, 85, 85, 85, 85, 85, 165, 63, 0, 0, 0, 0, 0, 0, 224, 191, 0, 0, 0, 0, 0, 0, 240, 63};

.visible .entry _Z31unitaryReconstructFrancisSharedIfEviiPT_PKS0_S3_(
	.param .u32 _Z31unitaryReconstructFrancisSharedIfEviiPT_PKS0_S3__param_0,
	.param .u32 _Z31unitaryReconstructFrancisSharedIfEviiPT_PKS0_S3__param_1,
	.param .u64 .ptr .align 1 _Z31unitaryReconstructFrancisSharedIfEviiPT_PKS0_S3__param_2,
	.param .u64 .ptr .align 1 _Z31unitaryReconstructFrancisSharedIfEviiPT_PKS0_S3__param_3,
	.param .u64 .ptr .align 1 _Z31unitaryReconstructFrancisSharedIfEviiPT_PKS0_S3__param_4
)
{
	.reg .pred 	%p<16>;
	.reg .b16 	%rs<17>;
	.reg .b32 	%r<75>;
	.reg .b32 	%f<138>;
	.reg .b64 	%rd<70>;

	ld.param.u32 	%r30, [_Z31unitaryReconstructFrancisSharedIfEviiPT_PKS0_S3__param_0];
	ld.param.u32 	%r31, [_Z31unitaryReconstructFrancisSharedIfEviiPT_PKS0_S3__param_1];
	ld.param.u64 	%rd23, [_Z31unitaryReconstructFrancisSharedIfEviiPT_PKS0_S3__param_2];
	cvta.to.global.u64 	%rd1, %rd23;
	mov.u32 	%r32, %ctaid.x;
	mov.u32 	%r33, %ntid.x;
	mov.u32 	%r34, %tid.x;
	mad.lo.s32 	%r1, %r32, %r33, %r34;
	mov.u32 	%r67, %ctaid.y;
	setp.ge.s32 	%p1, %r67, %r30;
	@%p1 bra 	$L__BB0_23;
	shl.b32 	%r35, %r31, 2;
	mov.u32 	%r36, phi_row_data;
	add.s32 	%r3, %r36, %r35;
	mul.lo.s32 	%r4, %r31, %r31;
	add.s32 	%r5, %r31, -1;
	sub.s32 	%r6, %r4, %r31;
	neg.s32 	%r7, %r31;
	add.s32 	%r8, %r31, -2;
	mul.wide.s32 	%rd2, %r31, 32;
	add.s32 	%r9, %r35, 28;
	mul.wide.s32 	%rd24, %r31, 4;
	neg.s64 	%rd3, %rd24;
	mul.wide.s32 	%rd26, %r1, 4;
	cvt.u16.u32 	%rs9, %r31;
$L__BB0_2:
	setp.lt.s32 	%p2, %r31, 1;
	mul.lo.s32 	%r37, %r4, %r67;
	cvt.s64.s32 	%rd4, %r37;
	@%p2 bra 	$L__BB0_22;
	shl.b64 	%rd25, %rd4, 2;
	add.s64 	%rd5, %rd1, %rd25;
	add.s64 	%rd6, %rd5, %rd26;
	mov.b32 	%r69, 0;
	mov.b16 	%rs15, 0;
	mov.u16 	%rs16, %rs15;
	mov.u32 	%r68, %r5;
	mov.u64 	%rd69, %rd5;
$L__BB0_4:
	not.b32 	%r13, %r69;
	add.s32 	%r14, %r31, %r13;
	setp.ge.s32 	%p3, %r1, %r14;
	@%p3 bra 	$L__BB0_6;
	ld.param.u64 	%rd63, [_Z31unitaryReconstructFrancisSharedIfEviiPT_PKS0_S3__param_4];
	ld.param.u64 	%rd62, [_Z31unitaryReconstructFrancisSharedIfEviiPT_PKS0_S3__param_3];
	mad.lo.s32 	%r39, %r69, %r31, %r1;
	cvt.s64.s32 	%rd27, %r39;
	mul.lo.s32 	%r40, %r4, %r67;
	cvt.s64.s32 	%rd28, %r40;
	add.s64 	%rd29, %rd27, %rd28;
	cvta.to.global.u64 	%rd30, %rd62;
	shl.b64 	%rd31, %rd29, 2;
	add.s64 	%rd32, %rd30, %rd31;
	ld.global.nc.f32 	%f1, [%rd32];
	shl.b32 	%r41, %r1, 2;
	mov.u32 	%r42, phi_row_data;
	add.s32 	%r43, %r42, %r41;
	st.shared.f32 	[%r43], %f1;
	cvta.to.global.u64 	%rd33, %rd63;
	add.s64 	%rd34, %rd33, %rd31;
	ld.global.nc.f32 	%f2, [%rd34];
	add.s32 	%r44, %r3, %r41;
	st.shared.f32 	[%r44], %f2;
$L__BB0_6:
	setp.ge.s32 	%p4, %r1, %r31;
	bar.sync 	0;
	@%p4 bra 	$L__BB0_21;
	setp.lt.s32 	%p5, %r14, 1;
	@%p5 bra 	$L__BB0_20;
	mul.wide.s32 	%rd65, %r6, 4;
	add.s64 	%rd67, %rd5, %rd65;
	mul.wide.s32 	%rd36, %r1, 4;
	add.s64 	%rd9, %rd69, %rd36;
	sub.s32 	%r46, %r8, %r69;
	setp.lt.u32 	%p6, %r46, 7;
	mov.b32 	%r73, 0;
	@%p6 bra 	$L__BB0_12;
	and.b32  	%r48, %r68, -8;
	neg.s32 	%r71, %r48;
	mov.u32 	%r70, phi_row_data;
$L__BB0_10:
	.pragma "nounroll";
	ld.shared.v4.f32 	{%f3, %f4, %f5, %f6}, [%r70];
	add.s32 	%r49, %r70, %r9;
	ld.shared.f32 	%f7, [%r49+-28];
	ld.global.f32 	%f8, [%rd9];
	mul.f32 	%f9, %f3, %f8;
	add.s64 	%rd37, %rd6, %rd65;
	ld.global.f32 	%f10, [%rd37];
	mul.f32 	%f11, %f7, %f10;
	sub.f32 	%f12, %f9, %f11;
	mul.f32 	%f13, %f3, %f10;
	fma.rn.f32 	%f14, %f7, %f8, %f13;
	st.global.f32 	[%rd9], %f12;
	st.global.f32 	[%rd37], %f14;
	ld.shared.f32 	%f15, [%r49+-24];
	ld.global.f32 	%f16, [%rd9];
	mul.f32 	%f17, %f4, %f16;
	add.s64 	%rd38, %rd37, %rd3;
	ld.global.f32 	%f18, [%rd38];
	mul.f32 	%f19, %f15, %f18;
	sub.f32 	%f20, %f17, %f19;
	mul.f32 	%f21, %f4, %f18;
	fma.rn.f32 	%f22, %f15, %f16, %f21;
	st.global.f32 	[%rd9], %f20;
	st.global.f32 	[%rd38], %f22;
	ld.shared.f32 	%f23, [%r49+-20];
	ld.global.f32 	%f24, [%rd9];
	mul.f32 	%f25, %f5, %f24;
	add.s64 	%rd39, %rd38, %rd3;
	ld.global.f32 	%f26, [%rd39];
	mul.f32 	%f27, %f23, %f26;
	sub.f32 	%f28, %f25, %f27;
	mul.f32 	%f29, %f5, %f26;
	fma.rn.f32 	%f30, %f23, %f24, %f29;
	st.global.f32 	[%rd9], %f28;
	st.global.f32 	[%rd39], %f30;
	ld.shared.f32 	%f31, [%r49+-16];
	ld.global.f32 	%f32, [%rd9];
	mul.f32 	%f33, %f6, %f32;
	add.s64 	%rd40, %rd39, %rd3;
	ld.global.f32 	%f34, [%rd40];
	mul.f32 	%f35, %f31, %f34;
	sub.f32 	%f36, %f33, %f35;
	mul.f32 	%f37, %f6, %f34;
	fma.rn.f32 	%f38, %f31, %f32, %f37;
	st.global.f32 	[%rd9], %f36;
	st.global.f32 	[%rd40], %f38;
	ld.shared.v4.f32 	{%f39, %f40, %f41, %f42}, [%r70+16];
	ld.shared.f32 	%f43, [%r49+-12];
	ld.global.f32 	%f44, [%rd9];
	mul.f32 	%f45, %f39, %f44;
	add.s64 	%rd41, %rd40, %rd3;
	ld.global.f32 	%f46, [%rd41];
	mul.f32 	%f47, %f43, %f46;
	sub.f32 	%f48, %f45, %f47;
	mul.f32 	%f49, %f39, %f46;
	fma.rn.f32 	%f50, %f43, %f44, %f49;
	st.global.f32 	[%rd9], %f48;
	st.global.f32 	[%rd41], %f50;
	ld.shared.f32 	%f51, [%r49+-8];
	ld.global.f32 	%f52, [%rd9];
	mul.f32 	%f53, %f40, %f52;
	add.s64 	%rd42, %rd41, %rd3;
	ld.global.f32 	%f54, [%rd42];
	mul.f32 	%f55, %f51, %f54;
	sub.f32 	%f56, %f53, %f55;
	mul.f32 	%f57, %f40, %f54;
	fma.rn.f32 	%f58, %f51, %f52, %f57;
	st.global.f32 	[%rd9], %f56;
	st.global.f32 	[%rd42], %f58;
	ld.shared.f32 	%f59, [%r49+-4];
	ld.global.f32 	%f60, [%rd9];
	mul.f32 	%f61, %f41, %f60;
	add.s64 	%rd43, %rd42, %rd3;
	ld.global.f32 	%f62, [%rd43];
	mul.f32 	%f63, %f59, %f62;
	sub.f32 	%f64, %f61, %f63;
	mul.f32 	%f65, %f41, %f62;
	fma.rn.f32 	%f66, %f59, %f60, %f65;
	st.global.f32 	[%rd9], %f64;
	st.global.f32 	[%rd43], %f66;
	ld.shared.f32 	%f67, [%r49];
	ld.global.f32 	%f68, [%rd9];
	mul.f32 	%f69, %f42, %f68;
	add.s64 	%rd44, %rd43, %rd3;
	ld.global.f32 	%f70, [%rd44];
	mul.f32 	%f71, %f67, %f70;
	sub.f32 	%f72, %f69, %f71;
	mul.f32 	%f73, %f42, %f70;
	fma.rn.f32 	%f74, %f67, %f68, %f73;
	st.global.f32 	[%rd9], %f72;
	st.global.f32 	[%rd44], %f74;
	add.s32 	%r71, %r71, 8;
	sub.s64 	%rd65, %rd65, %rd2;
	add.s32 	%r70, %r70, 32;
	setp.ne.s32 	%p7, %r71, 0;
	@%p7 bra 	$L__BB0_10;
	add.s64 	%rd67, %rd5, %rd65;
	and.b32  	%r73, %r68, -8;
$L__BB0_12:
	and.b32  	%r50, %r68, 7;
	setp.eq.s32 	%p8, %r50, 0;
	@%p8 bra 	$L__BB0_20;
	not.b16 	%rs8, %rs16;
	add.s16 	%rs10, %rs8, %rs9;
	cvt.u32.u16 	%r51, %rs10;
	and.b32  	%r22, %r51, 7;
	add.s32 	%r52, %r22, -1;
	setp.lt.u32 	%p9, %r52, 3;
	@%p9 bra 	$L__BB0_15;
	shl.b32 	%r53, %r73, 2;
	mov.u32 	%r54, phi_row_data;
	add.s32 	%r55, %r54, %r53;
	ld.shared.f32 	%f75, [%r55];
	add.s32 	%r56, %r3, %r53;
	ld.shared.f32 	%f76, [%r56];
	ld.global.f32 	%f77, [%rd9];
	mul.f32 	%f78, %f75, %f77;
	mul.wide.s32 	%rd45, %r1, 4;
	add.s64 	%rd46, %rd67, %rd45;
	ld.global.f32 	%f79, [%rd46];
	mul.f32 	%f80, %f76, %f79;
	sub.f32 	%f81, %f78, %f80;
	mul.f32 	%f82, %f75, %f79;
	fma.rn.f32 	%f83, %f76, %f77, %f82;
	st.global.f32 	[%rd9], %f81;
	st.global.f32 	[%rd46], %f83;
	mul.wide.s32 	%rd47, %r7, 4;
	add.s64 	%rd48, %rd67, %rd47;
	ld.shared.f32 	%f84, [%r55+4];
	ld.shared.f32 	%f85, [%r56+4];
	ld.global.f32 	%f86, [%rd9];
	mul.f32 	%f87, %f84, %f86;
	add.s64 	%rd49, %rd48, %rd45;
	ld.global.f32 	%f88, [%rd49];
	mul.f32 	%f89, %f85, %f88;
	sub.f32 	%f90, %f87, %f89;
	mul.f32 	%f91, %f84, %f88;
	fma.rn.f32 	%f92, %f85, %f86, %f91;
	st.global.f32 	[%rd9], %f90;
	st.global.f32 	[%rd49], %f92;
	add.s64 	%rd50, %rd48, %rd47;
	ld.shared.f32 	%f93, [%r55+8];
	ld.shared.f32 	%f94, [%r56+8];
	ld.global.f32 	%f95, [%rd9];
	mul.f32 	%f96, %f93, %f95;
	add.s64 	%rd51, %rd50, %rd45;
	ld.global.f32 	%f97, [%rd51];
	mul.f32 	%f98, %f94, %f97;
	sub.f32 	%f99, %f96, %f98;
	mul.f32 	%f100, %f93, %f97;
	fma.rn.f32 	%f101, %f94, %f95, %f100;
	st.global.f32 	[%rd9], %f99;
	st.global.f32 	[%rd51], %f101;
	add.s64 	%rd52, %rd50, %rd47;
	ld.shared.f32 	%f102, [%r55+12];
	ld.shared.f32 	%f103, [%r56+12];
	ld.global.f32 	%f104, [%rd9];
	mul.f32 	%f105, %f102, %f104;
	add.s64 	%rd53, %rd52, %rd45;
	ld.global.f32 	%f106, [%rd53];
	mul.f32 	%f107, %f103, %f106;
	sub.f32 	%f108, %f105, %f107;
	mul.f32 	%f109, %f102, %f106;
	fma.rn.f32 	%f110, %f103, %f104, %f109;
	st.global.f32 	[%rd9], %f108;
	st.global.f32 	[%rd53], %f110;
	add.s64 	%rd67, %rd52, %rd47;
	add.s32 	%r73, %r73, 4;
$L__BB0_15:
	and.b32  	%r57, %r22, 3;
	setp.eq.s32 	%p10, %r57, 0;
	@%p10 bra 	$L__BB0_20;
	xor.b16  	%rs11, %rs15, 3;
	cvt.u16.u32 	%rs12, %r31;
	add.s16 	%rs3, %rs11, %rs12;
	and.b16  	%rs13, %rs3, 3;
	setp.eq.s16 	%p11, %rs13, 1;
	@%p11 bra 	$L__BB0_18;
	shl.b32 	%r58, %r73, 2;
	mov.u32 	%r59, phi_row_data;
	add.s32 	%r60, %r59, %r58;
	ld.shared.f32 	%f111, [%r60];
	add.s32 	%r61, %r3, %r58;
	ld.shared.f32 	%f112, [%r61];
	ld.global.f32 	%f113, [%rd9];
	mul.f32 	%f114, %f111, %f113;
	mul.wide.s32 	%rd54, %r1, 4;
	add.s64 	%rd55, %rd67, %rd54;
	ld.global.f32 	%f115, [%rd55];
	mul.f32 	%f116, %f112, %f115;
	sub.f32 	%f117, %f114, %f116;
	mul.f32 	%f118, %f111, %f115;
	fma.rn.f32 	%f119, %f112, %f113, %f118;
	st.global.f32 	[%rd9], %f117;
	st.global.f32 	[%rd55], %f119;
	mul.wide.s32 	%rd56, %r7, 4;
	add.s64 	%rd57, %rd67, %rd56;
	ld.shared.f32 	%f120, [%r60+4];
	ld.shared.f32 	%f121, [%r61+4];
	ld.global.f32 	%f122, [%rd9];
	mul.f32 	%f123, %f120, %f122;
	add.s64 	%rd58, %rd57, %rd54;
	ld.global.f32 	%f124, [%rd58];
	mul.f32 	%f125, %f121, %f124;
	sub.f32 	%f126, %f123, %f125;
	mul.f32 	%f127, %f120, %f124;
	fma.rn.f32 	%f128, %f121, %f122, %f127;
	st.global.f32 	[%rd9], %f126;
	st.global.f32 	[%rd58], %f128;
	add.s64 	%rd67, %rd57, %rd56;
	add.s32 	%r73, %r73, 2;
$L__BB0_18:
	and.b16  	%rs14, %rs3, 1;
	setp.eq.b16 	%p12, %rs14, 1;
	not.pred 	%p13, %p12;
	@%p13 bra 	$L__BB0_20;
	shl.b32 	%r62, %r73, 2;
	mov.u32 	%r63, phi_row_data;
	add.s32 	%r64, %r63, %r62;
	ld.shared.f32 	%f129, [%r64];
	add.s32 	%r65, %r3, %r62;
	ld.shared.f32 	%f130, [%r65];
	ld.global.f32 	%f131, [%rd9];
	mul.f32 	%f132, %f129, %f131;
	mul.wide.s32 	%rd59, %r1, 4;
	add.s64 	%rd60, %rd67, %rd59;
	ld.global.f32 	%f133, [%rd60];
	mul.f32 	%f134, %f130, %f133;
	sub.f32 	%f135, %f132, %f134;
	mul.f32 	%f136, %f129, %f133;
	fma.rn.f32 	%f137, %f130, %f131, %f136;
	st.global.f32 	[%rd9], %f135;
	st.global.f32 	[%rd60], %f137;
$L__BB0_20:
	mul.wide.u32 	%rd61, %r31, 4;
	add.s64 	%rd69, %rd69, %rd61;
$L__BB0_21:
	add.s32 	%r69, %r69, 1;
	add.s32 	%r68, %r5, %r13;
	setp.ne.s32 	%p14, %r69, %r31;
	add.s16 	%rs16, %rs16, 1;
	add.s16 	%rs15, %rs15, 1;
	@%p14 bra 	$L__BB0_4;
$L__BB0_22:
	mov.u32 	%r66, %nctaid.y;
	add.s32 	%r67, %r67, %r66;
	setp.lt.s32 	%p15, %r67, %r30;
	@%p15 bra 	$L__BB0_2;
$L__BB0_23:
	ret;

}
	// .globl	_Z25unitaryReconstructFrancisIfEviiPT_PKS0_S3_
.visible .entry _Z25unitaryReconstructFrancisIfEviiPT_PKS0_S3_(
	.param .u32 _Z25unitaryReconstructFrancisIfEviiPT_PKS0_S3__param_0,
	.param .u32 _Z25unitaryReconstructFrancisIfEviiPT_PKS0_S3__param_1,
	.param .u64 .ptr .align 1 _Z25unitaryReconstructFrancisIfEviiPT_PKS0_S3__param_2,
	.param .u64 .ptr .align 1 _Z25unitaryReconstructFrancisIfEviiPT_PKS0_S3__param_3,
	.param .u64 .ptr .align 1 _Z25unitaryReconstructFrancisIfEviiPT_PKS0_S3__param_4
)
{
	.reg .pred 	%p<15>;
	.reg .b16 	%rs<17>;
	.reg .b32 	%r<52>;
	.reg .b32 	%f<136>;
	.reg .b64 	%rd<114>;

	ld.param.u32 	%r22, [_Z25unitaryReconstructFrancisIfEviiPT_PKS0_S3__param_0];
	ld.param.u32 	%r23, [_Z25unitaryReconstructFrancisIfEviiPT_PKS0_S3__param_1];
	ld.param.u64 	%rd28, [_Z25unitaryReconstructFrancisIfEviiPT_PKS0_S3__param_2];
	ld.param.u64 	%rd29, [_Z25unitaryReconstructFrancisIfEviiPT_PKS0_S3__param_3];
	ld.param.u64 	%rd30, [_Z25unitaryReconstructFrancisIfEviiPT_PKS0_S3__param_4];
	cvta.to.global.u64 	%rd1, %rd28;
	cvta.to.global.u64 	%rd2, %rd30;
	cvta.to.global.u64 	%rd3, %rd29;
	mov.u32 	%r24, %ctaid.x;
	mov.u32 	%r25, %ntid.x;
	mov.u32 	%r26, %tid.x;
	mad.lo.s32 	%r1, %r24, %r25, %r26;
	mov.u32 	%r45, %ctaid.y;
	setp.ge.s32 	%p2, %r45, %r22;
	@%p2 bra 	$L__BB1_19;
	mul.lo.s32 	%r3, %r23, %r23;
	max.s32 	%r27, %r1, 0;
	setp.lt.s32 	%p1, %r27, %r23;
	sub.s32 	%r4, %r3, %r23;
	mul.wide.s32 	%rd31, %r4, 4;
	mul.wide.s32 	%rd32, %r1, 4;
	add.s64 	%rd33, %rd31, %rd32;
	add.s64 	%rd4, %rd1, %rd33;
	mul.wide.s32 	%rd5, %r23, 32;
	mul.wide.s32 	%rd34, %r23, 4;
	neg.s64 	%rd6, %rd34;
	not.pred 	%p3, %p1;
	cvt.u16.u32 	%rs9, %r23;
$L__BB1_2:
	mul.lo.s32 	%r28, %r3, %r45;
	cvt.s64.s32 	%rd7, %r28;
	@%p3 bra 	$L__BB1_18;
	ld.param.u64 	%rd104, [_Z25unitaryReconstructFrancisIfEviiPT_PKS0_S3__param_2];
	cvta.to.global.u64 	%rd35, %rd104;
	shl.b64 	%rd36, %rd7, 2;
	add.s64 	%rd107, %rd35, %rd36;
	mov.b32 	%r47, 0;
	mov.b16 	%rs15, 0;
	mov.u16 	%rs16, %rs15;
	mov.u32 	%r46, %r23;
$L__BB1_4:
	add.s32 	%r46, %r46, -1;
	sub.s32 	%r30, %r47, %r23;
	setp.gt.s32 	%p4, %r30, -2;
	@%p4 bra 	$L__BB1_17;
	ld.param.u64 	%rd105, [_Z25unitaryReconstructFrancisIfEviiPT_PKS0_S3__param_2];
	cvta.to.global.u64 	%rd37, %rd105;
	shl.b64 	%rd110, %rd7, 2;
	add.s64 	%rd39, %rd37, %rd110;
	mul.wide.s32 	%rd40, %r4, 4;
	add.s64 	%rd112, %rd39, %rd40;
	mul.lo.s32 	%r9, %r47, %r23;
	mul.wide.s32 	%rd41, %r1, 4;
	add.s64 	%rd11, %rd107, %rd41;
	sub.s32 	%r32, %r23, %r47;
	add.s32 	%r33, %r32, -2;
	setp.lt.u32 	%p5, %r33, 7;
	mov.b32 	%r50, 0;
	@%p5 bra 	$L__BB1_9;
	and.b32  	%r34, %r46, -8;
	neg.s32 	%r48, %r34;
	cvt.u64.u32 	%rd42, %r9;
	add.s64 	%rd43, %rd7, %rd42;
	shl.b64 	%rd44, %rd43, 2;
	add.s64 	%rd45, %rd3, %rd44;
	add.s64 	%rd109, %rd45, 16;
	add.s64 	%rd46, %rd2, %rd44;
	add.s64 	%rd108, %rd46, 16;
$L__BB1_7:
	.pragma "nounroll";
	ld.global.nc.f32 	%f1, [%rd109+-16];
	ld.global.nc.f32 	%f2, [%rd108+-16];
	ld.global.f32 	%f3, [%rd11];
	mul.f32 	%f4, %f1, %f3;
	add.s64 	%rd47, %rd4, %rd110;
	ld.global.f32 	%f5, [%rd47];
	mul.f32 	%f6, %f2, %f5;
	sub.f32 	%f7, %f4, %f6;
	mul.f32 	%f8, %f1, %f5;
	fma.rn.f32 	%f9, %f2, %f3, %f8;
	st.global.f32 	[%rd11], %f7;
	st.global.f32 	[%rd47], %f9;
	ld.global.nc.f32 	%f10, [%rd109+-12];
	ld.global.nc.f32 	%f11, [%rd108+-12];
	ld.global.f32 	%f12, [%rd11];
	mul.f32 	%f13, %f10, %f12;
	add.s64 	%rd48, %rd47, %rd6;
	ld.global.f32 	%f14, [%rd48];
	mul.f32 	%f15, %f11, %f14;
	sub.f32 	%f16, %f13, %f15;
	mul.f32 	%f17, %f10, %f14;
	fma.rn.f32 	%f18, %f11, %f12, %f17;
	st.global.f32 	[%rd11], %f16;
	st.global.f32 	[%rd48], %f18;
	ld.global.nc.f32 	%f19, [%rd109+-8];
	ld.global.nc.f32 	%f20, [%rd108+-8];
	ld.global.f32 	%f21, [%rd11];
	mul.f32 	%f22, %f19, %f21;
	add.s64 	%rd49, %rd48, %rd6;
	ld.global.f32 	%f23, [%rd49];
	mul.f32 	%f24, %f20, %f23;
	sub.f32 	%f25, %f22, %f24;
	mul.f32 	%f26, %f19, %f23;
	fma.rn.f32 	%f27, %f20, %f21, %f26;
	st.global.f32 	[%rd11], %f25;
	st.global.f32 	[%rd49], %f27;
	ld.global.nc.f32 	%f28, [%rd109+-4];
	ld.global.nc.f32 	%f29, [%rd108+-4];
	ld.global.f32 	%f30, [%rd11];
	mul.f32 	%f31, %f28, %f30;
	add.s64 	%rd50, %rd49, %rd6;
	ld.global.f32 	%f32, [%rd50];
	mul.f32 	%f33, %f29, %f32;
	sub.f32 	%f34, %f31, %f33;
	mul.f32 	%f35, %f28, %f32;
	fma.rn.f32 	%f36, %f29, %f30, %f35;
	st.global.f32 	[%rd11], %f34;
	st.global.f32 	[%rd50], %f36;
	ld.global.nc.f32 	%f37, [%rd109];
	ld.global.nc.f32 	%f38, [%rd108];
	ld.global.f32 	%f39, [%rd11];
	mul.f32 	%f40, %f37, %f39;
	add.s64 	%rd51, %rd50, %rd6;
	ld.global.f32 	%f41, [%rd51];
	mul.f32 	%f42, %f38, %f41;
	sub.f32 	%f43, %f40, %f42;
	mul.f32 	%f44, %f37, %f41;
	fma.rn.f32 	%f45, %f38, %f39, %f44;
	st.global.f32 	[%rd11], %f43;
	st.global.f32 	[%rd51], %f45;
	ld.global.nc.f32 	%f46, [%rd109+4];
	ld.global.nc.f32 	%f47, [%rd108+4];
	ld.global.f32 	%f48, [%rd11];
	mul.f32 	%f49, %f46, %f48;
	add.s64 	%rd52, %rd51, %rd6;
	ld.global.f32 	%f50, [%rd52];
	mul.f32 	%f51, %f47, %f50;
	sub.f32 	%f52, %f49, %f51;
	mul.f32 	%f53, %f46, %f50;
	fma.rn.f32 	%f54, %f47, %f48, %f53;
	st.global.f32 	[%rd11], %f52;
	st.global.f32 	[%rd52], %f54;
	ld.global.nc.f32 	%f55, [%rd109+8];
	ld.global.nc.f32 	%f56, [%rd108+8];
	ld.global.f32 	%f57, [%rd11];
	mul.f32 	%f58, %f55, %f57;
	add.s64 	%rd53, %rd52, %rd6;
	ld.global.f32 	%f59, [%rd53];
	mul.f32 	%f60, %f56, %f59;
	sub.f32 	%f61, %f58, %f60;
	mul.f32 	%f62, %f55, %f59;
	fma.rn.f32 	%f63, %f56, %f57, %f62;
	st.global.f32 	[%rd11], %f61;
	st.global.f32 	[%rd53], %f63;
	ld.global.nc.f32 	%f64, [%rd109+12];
	ld.global.nc.f32 	%f65, [%rd108+12];
	ld.global.f32 	%f66, [%rd11];
	mul.f32 	%f67, %f64, %f66;
	add.s64 	%rd54, %rd53, %rd6;
	ld.global.f32 	%f68, [%rd54];
	mul.f32 	%f69, %f65, %f68;
	sub.f32 	%f70, %f67, %f69;
	mul.f32 	%f71, %f64, %f68;
	fma.rn.f32 	%f72, %f65, %f66, %f71;
	st.global.f32 	[%rd11], %f70;
	st.global.f32 	[%rd54], %f72;
	add.s32 	%r48, %r48, 8;
	sub.s64 	%rd110, %rd110, %rd5;
	add.s64 	%rd109, %rd109, 32;
	add.s64 	%rd108, %rd108, 32;
	setp.ne.s32 	%p6, %r48, 0;
	@%p6 bra 	$L__BB1_7;
	ld.param.u64 	%rd106, [_Z25unitaryReconstructFrancisIfEviiPT_PKS0_S3__param_2];
	mul.wide.s32 	%rd55, %r4, 4;
	cvta.to.global.u64 	%rd56, %rd106;
	add.s64 	%rd57, %rd56, %rd55;
	add.s64 	%rd112, %rd57, %rd110;
	and.b32  	%r50, %r46, -8;
$L__BB1_9:
	and.b32  	%r35, %r46, 7;
	setp.eq.s32 	%p7, %r35, 0;
	@%p7 bra 	$L__BB1_17;
	not.b16 	%rs8, %rs16;
	add.s16 	%rs10, %rs8, %rs9;
	cvt.u32.u16 	%r36, %rs10;
	and.b32  	%r15, %r36, 7;
	add.s32 	%r37, %r15, -1;
	setp.lt.u32 	%p8, %r37, 3;
	@%p8 bra 	$L__BB1_12;
	neg.s32 	%r38, %r23;
	add.s32 	%r39, %r50, %r9;
	cvt.u64.u32 	%rd58, %r39;
	add.s64 	%rd59, %rd58, %rd7;
	shl.b64 	%rd60, %rd59, 2;
	add.s64 	%rd61, %rd3, %rd60;
	ld.global.nc.f32 	%f73, [%rd61];
	add.s64 	%rd62, %rd2, %rd60;
	ld.global.nc.f32 	%f74, [%rd62];
	ld.global.f32 	%f75, [%rd11];
	mul.f32 	%f76, %f73, %f75;
	mul.wide.s32 	%rd63, %r1, 4;
	add.s64 	%rd64, %rd112, %rd63;
	ld.global.f32 	%f77, [%rd64];
	mul.f32 	%f78, %f74, %f77;
	sub.f32 	%f79, %f76, %f78;
	mul.f32 	%f80, %f73, %f77;
	fma.rn.f32 	%f81, %f74, %f75, %f80;
	st.global.f32 	[%rd11], %f79;
	st.global.f32 	[%rd64], %f81;
	mul.wide.s32 	%rd65, %r38, 4;
	add.s64 	%rd66, %rd112, %rd65;
	cvt.u64.u32 	%rd67, %r9;
	cvt.u64.u32 	%rd68, %r50;
	add.s64 	%rd69, %rd68, %rd67;
	add.s64 	%rd70, %rd69, %rd7;
	shl.b64 	%rd71, %rd70, 2;
	add.s64 	%rd72, %rd3, %rd71;
	ld.global.nc.f32 	%f82, [%rd72+4];
	add.s64 	%rd73, %rd2, %rd71;
	ld.global.nc.f32 	%f83, [%rd73+4];
	ld.global.f32 	%f84, [%rd11];
	mul.f32 	%f85, %f82, %f84;
	add.s64 	%rd74, %rd66, %rd63;
	ld.global.f32 	%f86, [%rd74];
	mul.f32 	%f87, %f83, %f86;
	sub.f32 	%f88, %f85, %f87;
	mul.f32 	%f89, %f82, %f86;
	fma.rn.f32 	%f90, %f83, %f84, %f89;
	st.global.f32 	[%rd11], %f88;
	st.global.f32 	[%rd74], %f90;
	add.s64 	%rd75, %rd66, %rd65;
	ld.global.nc.f32 	%f91, [%rd72+8];
	ld.global.nc.f32 	%f92, [%rd73+8];
	ld.global.f32 	%f93, [%rd11];
	mul.f32 	%f94, %f91, %f93;
	add.s64 	%rd76, %rd75, %rd63;
	ld.global.f32 	%f95, [%rd76];
	mul.f32 	%f96, %f92, %f95;
	sub.f32 	%f97, %f94, %f96;
	mul.f32 	%f98, %f91, %f95;
	fma.rn.f32 	%f99, %f92, %f93, %f98;
	st.global.f32 	[%rd11], %f97;
	st.global.f32 	[%rd76], %f99;
	add.s64 	%rd77, %rd75, %rd65;
	ld.global.nc.f32 	%f100, [%rd72+12];
	ld.global.nc.f32 	%f101, [%rd73+12];
	ld.global.f32 	%f102, [%rd11];
	mul.f32 	%f103, %f100, %f102;
	add.s64 	%rd78, %rd77, %rd63;
	ld.global.f32 	%f104, [%rd78];
	mul.f32 	%f105, %f101, %f104;
	sub.f32 	%f106, %f103, %f105;
	mul.f32 	%f107, %f100, %f104;
	fma.rn.f32 	%f108, %f101, %f102, %f107;
	st.global.f32 	[%rd11], %f106;
	st.global.f32 	[%rd78], %f108;
	add.s64 	%rd112, %rd77, %rd65;
	add.s32 	%r50, %r50, 4;
$L__BB1_12:
	and.b32  	%r40, %r15, 3;
	setp.eq.s32 	%p9, %r40, 0;
	@%p9 bra 	$L__BB1_17;
	xor.b16  	%rs11, %rs15, 3;
	cvt.u16.u32 	%rs12, %r23;
	add.s16 	%rs3, %rs11, %rs12;
	and.b16  	%rs13, %rs3, 3;
	setp.eq.s16 	%p10, %rs13, 1;
	@%p10 bra 	$L__BB1_15;
	neg.s32 	%r41, %r23;
	add.s32 	%r42, %r50, %r9;
	cvt.u64.u32 	%rd79, %r42;
	add.s64 	%rd80, %rd79, %rd7;
	shl.b64 	%rd81, %rd80, 2;
	add.s64 	%rd82, %rd3, %rd81;
	ld.global.nc.f32 	%f109, [%rd82];
	add.s64 	%rd83, %rd2, %rd81;
	ld.global.nc.f32 	%f110, [%rd83];
	ld.global.f32 	%f111, [%rd11];
	mul.f32 	%f112, %f109, %f111;
	mul.wide.s32 	%rd84, %r1, 4;
	add.s64 	%rd85, %rd112, %rd84;
	ld.global.f32 	%f113, [%rd85];
	mul.f32 	%f114, %f110, %f113;
	sub.f32 	%f115, %f112, %f114;
	mul.f32 	%f116, %f109, %f113;
	fma.rn.f32 	%f117, %f110, %f111, %f116;
	st.global.f32 	[%rd11], %f115;
	st.global.f32 	[%rd85], %f117;
	mul.wide.s32 	%rd86, %r41, 4;
	add.s64 	%rd87, %rd112, %rd86;
	cvt.u64.u32 	%rd88, %r9;
	cvt.u64.u32 	%rd89, %r50;
	add.s64 	%rd90, %rd89, %rd88;
	add.s64 	%rd91, %rd90, %rd7;
	shl.b64 	%rd92, %rd91, 2;
	add.s64 	%rd93, %rd3, %rd92;
	ld.global.nc.f32 	%f118, [%rd93+4];
	add.s64 	%rd94, %rd2, %rd92;
	ld.global.nc.f32 	%f119, [%rd94+4];
	ld.global.f32 	%f120, [%rd11];
	mul.f32 	%f121, %f118, %f120;
	add.s64 	%rd95, %rd87, %rd84;
	ld.global.f32 	%f122, [%rd95];
	mul.f32 	%f123, %f119, %f122;
	sub.f32 	%f124, %f121, %f123;
	mul.f32 	%f125, %f118, %f122;
	fma.rn.f32 	%f126, %f119, %f120, %f125;
	st.global.f32 	[%rd11], %f124;
	st.global.f32 	[%rd95], %f126;
	add.s64 	%rd112, %rd87, %rd86;
	add.s32 	%r50, %r50, 2;
$L__BB1_15:
	and.b16  	%rs14, %rs3, 1;
	setp.eq.b16 	%p11, %rs14, 1;
	not.pred 	%p12, %p11;
	@%p12 bra 	$L__BB1_17;
	add.s32 	%r43, %r50, %r9;
	cvt.u64.u32 	%rd96, %r43;
	add.s64 	%rd97, %rd96, %rd7;
	shl.b64 	%rd98, %rd97, 2;
	add.s64 	%rd99, %rd3, %rd98;
	ld.global.nc.f32 	%f127, [%rd99];
	add.s64 	%rd100, %rd2, %rd98;
	ld.global.nc.f32 	%f128, [%rd100];
	ld.global.f32 	%f129, [%rd11];
	mul.f32 	%f130, %f127, %f129;
	mul.wide.s32 	%rd101, %r1, 4;
	add.s64 	%rd102, %rd112, %rd101;
	ld.global.f32 	%f131, [%rd102];
	mul.f32 	%f132, %f128, %f131;
	sub.f32 	%f133, %f130, %f132;
	mul.f32 	%f134, %f127, %f131;
	fma.rn.f32 	%f135, %f128, %f129, %f134;
	st.global.f32 	[%rd11], %f133;
	st.global.f32 	[%rd102], %f135;
$L__BB1_17:
	mul.wide.u32 	%rd103, %r23, 4;
	add.s64 	%rd107, %rd107, %rd103;
	add.s32 	%r47, %r47, 1;
	setp.ne.s32 	%p13, %r47, %r23;
	add.s16 	%rs16, %rs16, 1;
	add.s16 	%rs15, %rs15, 1;
	@%p13 bra 	$L__BB1_4;
$L__BB1_18:
	mov.u32 	%r44, %nctaid.y;
	add.s32 	%r45, %r45, %r44;
	setp.lt.s32 	%p14, %r45, %r22;
	@%p14 bra 	$L__BB1_2;
$L__BB1_19:
	ret;

}
	// .globl	_Z31unitaryReconstructFrancisSharedIdEviiPT_PKS0_S3_
.visible .entry _Z31unitaryReconstructFrancisSharedIdEviiPT_PKS0_S3_(
	.param .u32 _Z31unitaryReconstructFrancisSharedIdEviiPT_PKS0_S3__param_0,
	.param .u32 _Z31unitaryReconstructFrancisSharedIdEviiPT_PKS0_S3__param_1,
	.param .u64 .ptr .align 1 _Z31unitaryReconstructFrancisSharedIdEviiPT_PKS0_S3__param_2,
	.param .u64 .ptr .align 1 _Z31unitaryReconstructFrancisSharedIdEviiPT_PKS0_S3__param_3,
	.param .u64 .ptr .align 1 _Z31unitaryReconstructFrancisSharedIdEviiPT_PKS0_S3__param_4
)
{
	.reg .pred 	%p<16>;
	.reg .b16 	%rs<17>;
	.reg .b32 	%r<74>;
	.reg .b64 	%rd<67>;
	.reg .b64 	%fd<138>;

	ld.param.u32 	%r31, [_Z31unitaryReconstructFrancisSharedIdEviiPT_PKS0_S3__param_0];
	ld.param.u32 	%r32, [_Z31unitaryReconstructFrancisSharedIdEviiPT_PKS0_S3__param_1];
	ld.param.u64 	%rd25, [_Z31unitaryReconstructFrancisSharedIdEviiPT_PKS0_S3__param_2];
	ld.param.u64 	%rd23, [_Z31unitaryReconstructFrancisSharedIdEviiPT_PKS0_S3__param_3];
	ld.param.u64 	%rd24, [_Z31unitaryReconstructFrancisSharedIdEviiPT_PKS0_S3__param_4];
	cvta.to.global.u64 	%rd1, %rd25;
	mov.u32 	%r33, %ctaid.x;
	mov.u32 	%r34, %ntid.x;
	mov.u32 	%r35, %tid.x;
	mad.lo.s32 	%r1, %r33, %r34, %r35;
	mov.u32 	%r66, %ctaid.y;
	setp.ge.s32 	%p1, %r66, %r31;
	@%p1 bra 	$L__BB2_23;
	shl.b32 	%r36, %r32, 3;
	mov.u32 	%r37, phi_row_data;
	add.s32 	%r3, %r37, %r36;
	mul.lo.s32 	%r4, %r32, %r32;
	add.s32 	%r5, %r32, -1;
	sub.s32 	%r6, %r4, %r32;
	neg.s32 	%r7, %r32;
	mov.u32 	%r8, %nctaid.y;
	add.s32 	%r9, %r32, -2;
	cvt.u16.u32 	%rs1, %r32;
	mul.wide.s32 	%rd2, %r32, 64;
	add.s32 	%r10, %r36, 56;
	mul.wide.s32 	%rd26, %r32, 8;
	neg.s64 	%rd3, %rd26;
	cvta.to.global.u64 	%rd4, %rd23;
	cvta.to.global.u64 	%rd5, %rd24;
$L__BB2_2:
	setp.lt.s32 	%p2, %r32, 1;
	mul.lo.s32 	%r38, %r4, %r66;
	cvt.s64.s32 	%rd6, %r38;
	@%p2 bra 	$L__BB2_22;
	shl.b64 	%rd27, %rd6, 3;
	add.s64 	%rd7, %rd1, %rd27;
	mul.wide.s32 	%rd28, %r1, 8;
	add.s64 	%rd8, %rd7, %rd28;
	mov.b32 	%r68, 0;
	mov.b16 	%rs15, 0;
	mov.u16 	%rs16, %rs15;
	mov.u32 	%r67, %r5;
	mov.u64 	%rd66, %rd7;
$L__BB2_4:
	not.b32 	%r14, %r68;
	add.s32 	%r15, %r32, %r14;
	setp.ge.s32 	%p3, %r1, %r15;
	@%p3 bra 	$L__BB2_6;
	mad.lo.s32 	%r40, %r68, %r32, %r1;
	cvt.s64.s32 	%rd29, %r40;
	add.s64 	%rd30, %rd29, %rd6;
	shl.b64 	%rd31, %rd30, 3;
	add.s64 	%rd32, %rd4, %rd31;
	ld.global.nc.f64 	%fd1, [%rd32];
	shl.b32 	%r41, %r1, 3;
	mov.u32 	%r42, phi_row_data;
	add.s32 	%r43, %r42, %r41;
	st.shared.f64 	[%r43], %fd1;
	add.s64 	%rd33, %rd5, %rd31;
	ld.global.nc.f64 	%fd2, [%rd33];
	add.s32 	%r44, %r3, %r41;
	st.shared.f64 	[%r44], %fd2;
$L__BB2_6:
	setp.ge.s32 	%p4, %r1, %r32;
	bar.sync 	0;
	@%p4 bra 	$L__BB2_21;
	setp.lt.s32 	%p5, %r15, 1;
	@%p5 bra 	$L__BB2_20;
	mul.wide.s32 	%rd62, %r6, 8;
	add.s64 	%rd64, %rd7, %rd62;
	mul.wide.s32 	%rd35, %r1, 8;
	add.s64 	%rd11, %rd66, %rd35;
	sub.s32 	%r46, %r9, %r68;
	setp.lt.u32 	%p6, %r46, 7;
	mov.b32 	%r72, 0;
	@%p6 bra 	$L__BB2_12;
	and.b32  	%r48, %r67, -8;
	neg.s32 	%r70, %r48;
	mov.u32 	%r69, phi_row_data;
$L__BB2_10:
	.pragma "nounroll";
	ld.shared.v2.f64 	{%fd3, %fd4}, [%r69];
	add.s32 	%r49, %r69, %r10;
	ld.shared.f64 	%fd5, [%r49+-56];
	ld.global.f64 	%fd6, [%rd11];
	mul.f64 	%fd7, %fd3, %fd6;
	add.s64 	%rd36, %rd8, %rd62;
	ld.global.f64 	%fd8, [%rd36];
	mul.f64 	%fd9, %fd5, %fd8;
	sub.f64 	%fd10, %fd7, %fd9;
	mul.f64 	%fd11, %fd3, %fd8;
	fma.rn.f64 	%fd12, %fd5, %fd6, %fd11;
	st.global.f64 	[%rd11], %fd10;
	st.global.f64 	[%rd36], %fd12;
	ld.shared.f64 	%fd13, [%r49+-48];
	ld.global.f64 	%fd14, [%rd11];
	mul.f64 	%fd15, %fd4, %fd14;
	add.s64 	%rd37, %rd36, %rd3;
	ld.global.f64 	%fd16, [%rd37];
	mul.f64 	%fd17, %fd13, %fd16;
	sub.f64 	%fd18, %fd15, %fd17;
	mul.f64 	%fd19, %fd4, %fd16;
	fma.rn.f64 	%fd20, %fd13, %fd14, %fd19;
	st.global.f64 	[%rd11], %fd18;
	st.global.f64 	[%rd37], %fd20;
	ld.shared.v2.f64 	{%fd21, %fd22}, [%r69+16];
	ld.shared.f64 	%fd23, [%r49+-40];
	ld.global.f64 	%fd24, [%rd11];
	mul.f64 	%fd25, %fd21, %fd24;
	add.s64 	%rd38, %rd37, %rd3;
	ld.global.f64 	%fd26, [%rd38];
	mul.f64 	%fd27, %fd23, %fd26;
	sub.f64 	%fd28, %fd25, %fd27;
	mul.f64 	%fd29, %fd21, %fd26;
	fma.rn.f64 	%fd30, %fd23, %fd24, %fd29;
	st.global.f64 	[%rd11], %fd28;
	st.global.f64 	[%rd38], %fd30;
	ld.shared.f64 	%fd31, [%r49+-32];
	ld.global.f64 	%fd32, [%rd11];
	mul.f64 	%fd33, %fd22, %fd32;
	add.s64 	%rd39, %rd38, %rd3;
	ld.global.f64 	%fd34, [%rd39];
	mul.f64 	%fd35, %fd31, %fd34;
	sub.f64 	%fd36, %fd33, %fd35;
	mul.f64 	%fd37, %fd22, %fd34;
	fma.rn.f64 	%fd38, %fd31, %fd32, %fd37;
	st.global.f64 	[%rd11], %fd36;
	st.global.f64 	[%rd39], %fd38;
	ld.shared.v2.f64 	{%fd39, %fd40}, [%r69+32];
	ld.shared.f64 	%fd41, [%r49+-24];
	ld.global.f64 	%fd42, [%rd11];
	mul.f64 	%fd43, %fd39, %fd42;
	add.s64 	%rd40, %rd39, %rd3;
	ld.global.f64 	%fd44, [%rd40];
	mul.f64 	%fd45, %fd41, %fd44;
	sub.f64 	%fd46, %fd43, %fd45;
	mul.f64 	%fd47, %fd39, %fd44;
	fma.rn.f64 	%fd48, %fd41, %fd42, %fd47;
	st.global.f64 	[%rd11], %fd46;
	st.global.f64 	[%rd40], %fd48;
	ld.shared.f64 	%fd49, [%r49+-16];
	ld.global.f64 	%fd50, [%rd11];
	mul.f64 	%fd51, %fd40, %fd50;
	add.s64 	%rd41, %rd40, %rd3;
	ld.global.f64 	%fd52, [%rd41];
	mul.f64 	%fd53, %fd49, %fd52;
	sub.f64 	%fd54, %fd51, %fd53;
	mul.f64 	%fd55, %fd40, %fd52;
	fma.rn.f64 	%fd56, %fd49, %fd50, %fd55;
	st.global.f64 	[%rd11], %fd54;
	st.global.f64 	[%rd41], %fd56;
	ld.shared.v2.f64 	{%fd57, %fd58}, [%r69+48];
	ld.shared.f64 	%fd59, [%r49+-8];
	ld.global.f64 	%fd60, [%rd11];
	mul.f64 	%fd61, %fd57, %fd60;
	add.s64 	%rd42, %rd41, %rd3;
	ld.global.f64 	%fd62, [%rd42];
	mul.f64 	%fd63, %fd59, %fd62;
	sub.f64 	%fd64, %fd61, %fd63;
	mul.f64 	%fd65, %fd57, %fd62;
	fma.rn.f64 	%fd66, %fd59, %fd60, %fd65;
	st.global.f64 	[%rd11], %fd64;
	st.global.f64 	[%rd42], %fd66;
	ld.shared.f64 	%fd67, [%r49];
	ld.global.f64 	%fd68, [%rd11];
	mul.f64 	%fd69, %fd58, %fd68;
	add.s64 	%rd43, %rd42, %rd3;
	ld.global.f64 	%fd70, [%rd43];
	mul.f64 	%fd71, %fd67, %fd70;
	sub.f64 	%fd72, %fd69, %fd71;
	mul.f64 	%fd73, %fd58, %fd70;
	fma.rn.f64 	%fd74, %fd67, %fd68, %fd73;
	st.global.f64 	[%rd11], %fd72;
	st.global.f64 	[%rd43], %fd74;
	add.s32 	%r70, %r70, 8;
	sub.s64 	%rd62, %rd62, %rd2;
	add.s32 	%r69, %r69, 64;
	setp.ne.s32 	%p7, %r70, 0;
	@%p7 bra 	$L__BB2_10;
	add.s64 	%rd64, %rd7, %rd62;
	and.b32  	%r72, %r67, -8;
$L__BB2_12:
	and.b32  	%r50, %r67, 7;
	setp.eq.s32 	%p8, %r50, 0;
	@%p8 bra 	$L__BB2_20;
	not.b16 	%rs10, %rs16;
	add.s16 	%rs11, %rs10, %rs1;
	cvt.u32.u16 	%r51, %rs11;
	and.b32  	%r23, %r51, 7;
	add.s32 	%r52, %r23, -1;
	setp.lt.u32 	%p9, %r52, 3;
	@%p9 bra 	$L__BB2_15;
	shl.b32 	%r53, %r72, 3;
	mov.u32 	%r54, phi_row_data;
	add.s32 	%r55, %r54, %r53;
	ld.shared.f64 	%fd75, [%r55];
	add.s32 	%r56, %r3, %r53;
	ld.shared.f64 	%fd76, [%r56];
	ld.global.f64 	%fd77, [%rd11];
	mul.f64 	%fd78, %fd75, %fd77;
	mul.wide.s32 	%rd44, %r1, 8;
	add.s64 	%rd45, %rd64, %rd44;
	ld.global.f64 	%fd79, [%rd45];
	mul.f64 	%fd80, %fd76, %fd79;
	sub.f64 	%fd81, %fd78, %fd80;
	mul.f64 	%fd82, %fd75, %fd79;
	fma.rn.f64 	%fd83, %fd76, %fd77, %fd82;
	st.global.f64 	[%rd11], %fd81;
	st.global.f64 	[%rd45], %fd83;
	mul.wide.s32 	%rd46, %r7, 8;
	add.s64 	%rd47, %rd64, %rd46;
	ld.shared.f64 	%fd84, [%r55+8];
	ld.shared.f64 	%fd85, [%r56+8];
	ld.global.f64 	%fd86, [%rd11];
	mul.f64 	%fd87, %fd84, %fd86;
	add.s64 	%rd48, %rd47, %rd44;
	ld.global.f64 	%fd88, [%rd48];
	mul.f64 	%fd89, %fd85, %fd88;
	sub.f64 	%fd90, %fd87, %fd89;
	mul.f64 	%fd91, %fd84, %fd88;
	fma.rn.f64 	%fd92, %fd85, %fd86, %fd91;
	st.global.f64 	[%rd11], %fd90;
	st.global.f64 	[%rd48], %fd92;
	add.s64 	%rd49, %rd47, %rd46;
	ld.shared.f64 	%fd93, [%r55+16];
	ld.shared.f64 	%fd94, [%r56+16];
	ld.global.f64 	%fd95, [%rd11];
	mul.f64 	%fd96, %fd93, %fd95;
	add.s64 	%rd50, %rd49, %rd44;
	ld.global.f64 	%fd97, [%rd50];
	mul.f64 	%fd98, %fd94, %fd97;
	sub.f64 	%fd99, %fd96, %fd98;
	mul.f64 	%fd100, %fd93, %fd97;
	fma.rn.f64 	%fd101, %fd94, %fd95, %fd100;
	st.global.f64 	[%rd11], %fd99;
	st.global.f64 	[%rd50], %fd101;
	add.s64 	%rd51, %rd49, %rd46;
	ld.shared.f64 	%fd102, [%r55+24];
	ld.shared.f64 	%fd103, [%r56+24];
	ld.global.f64 	%fd104, [%rd11];
	mul.f64 	%fd105, %fd102, %fd104;
	add.s64 	%rd52, %rd51, %rd44;
	ld.global.f64 	%fd106, [%rd52];
	mul.f64 	%fd107, %fd103, %fd106;
	sub.f64 	%fd108, %fd105, %fd107;
	mul.f64 	%fd109, %fd102, %fd106;
	fma.rn.f64 	%fd110, %fd103, %fd104, %fd109;
	st.global.f64 	[%rd11], %fd108;
	st.global.f64 	[%rd52], %fd110;
	add.s64 	%rd64, %rd51, %rd46;
	add.s32 	%r72, %r72, 4;
$L__BB2_15:
	and.b32  	%r57, %r23, 3;
	setp.eq.s32 	%p10, %r57, 0;
	@%p10 bra 	$L__BB2_20;
	xor.b16  	%rs12, %rs15, 3;
	add.s16 	%rs5, %rs12, %rs1;
	and.b16  	%rs13, %rs5, 3;
	setp.eq.s16 	%p11, %rs13, 1;
	@%p11 bra 	$L__BB2_18;
	shl.b32 	%r58, %r72, 3;
	mov.u32 	%r59, phi_row_data;
	add.s32 	%r60, %r59, %r58;
	ld.shared.f64 	%fd111, [%r60];
	add.s32 	%r61, %r3, %r58;
	ld.shared.f64 	%fd112, [%r61];
	ld.global.f64 	%fd113, [%rd11];
	mul.f64 	%fd114, %fd111, %fd113;
	mul.wide.s32 	%rd53, %r1, 8;
	add.s64 	%rd54, %rd64, %rd53;
	ld.global.f64 	%fd115, [%rd54];
	mul.f64 	%fd116, %fd112, %fd115;
	sub.f64 	%fd117, %fd114, %fd116;
	mul.f64 	%fd118, %fd111, %fd115;
	fma.rn.f64 	%fd119, %fd112, %fd113, %fd118;
	st.global.f64 	[%rd11], %fd117;
	st.global.f64 	[%rd54], %fd119;
	mul.wide.s32 	%rd55, %r7, 8;
	add.s64 	%rd56, %rd64, %rd55;
	ld.shared.f64 	%fd120, [%r60+8];
	ld.shared.f64 	%fd121, [%r61+8];
	ld.global.f64 	%fd122, [%rd11];
	mul.f64 	%fd123, %fd120, %fd122;
	add.s64 	%rd57, %rd56, %rd53;
	ld.global.f64 	%fd124, [%rd57];
	mul.f64 	%fd125, %fd121, %fd124;
	sub.f64 	%fd126, %fd123, %fd125;
	mul.f64 	%fd127, %fd120, %fd124;
	fma.rn.f64 	%fd128, %fd121, %fd122, %fd127;
	st.global.f64 	[%rd11], %fd126;
	st.global.f64 	[%rd57], %fd128;
	add.s64 	%rd64, %rd56, %rd55;
	add.s32 	%r72, %r72, 2;
$L__BB2_18:
	and.b16  	%rs14, %rs5, 1;
	setp.eq.b16 	%p12, %rs14, 1;
	not.pred 	%p13, %p12;
	@%p13 bra 	$L__BB2_20;
	shl.b32 	%r62, %r72, 3;
	mov.u32 	%r63, phi_row_data;
	add.s32 	%r64, %r63, %r62;
	ld.shared.f64 	%fd129, [%r64];
	add.s32 	%r65, %r3, %r62;
	ld.shared.f64 	%fd130, [%r65];
	ld.global.f64 	%fd131, [%rd11];
	mul.f64 	%fd132, %fd129, %fd131;
	mul.wide.s32 	%rd58, %r1, 8;
	add.s64 	%rd59, %rd64, %rd58;
	ld.global.f64 	%fd133, [%rd59];
	mul.f64 	%fd134, %fd130, %fd133;
	sub.f64 	%fd135, %fd132, %fd134;
	mul.f64 	%fd136, %fd129, %fd133;
	fma.rn.f64 	%fd137, %fd130, %fd131, %fd136;
	st.global.f64 	[%rd11], %fd135;
	st.global.f64 	[%rd59], %fd137;
$L__BB2_20:
	mul.wide.u32 	%rd60, %r32, 8;
	add.s64 	%rd66, %rd66, %rd60;
$L__BB2_21:
	add.s32 	%r68, %r68, 1;
	add.s32 	%r67, %r5, %r14;
	setp.ne.s32 	%p14, %r68, %r32;
	add.s16 	%rs16, %rs16, 1;
	add.s16 	%rs15, %rs15, 1;
	@%p14 bra 	$L__BB2_4;
$L__BB2_22:
	add.s32 	%r66, %r66, %r8;
	setp.lt.s32 	%p15, %r66, %r31;
	@%p15 bra 	$L__BB2_2;
$L__BB2_23:
	ret;

}
	// .globl	_Z25unitaryReconstructFrancisIdEviiPT_PKS0_S3_
.visible .entry _Z25unitaryReconstructFrancisIdEviiPT_PKS0_S3_(
	.param .u32 _Z25unitaryReconstructFrancisIdEviiPT_PKS0_S3__param_0,
	.param .u32 _Z25unitaryReconstructFrancisIdEviiPT_PKS0_S3__param_1,
	.param .u64 .ptr .align 1 _Z25unitaryReconstructFrancisIdEviiPT_PKS0_S3__param_2,
	.param .u64 .ptr .align 1 _Z25unitaryReconstructFrancisIdEviiPT_PKS0_S3__param_3,
	.param .u64 .ptr .align 1 _Z25unitaryReconstructFrancisIdEviiPT_PKS0_S3__param_4
)
{
	.reg .pred 	%p<15>;
	.reg .b16 	%rs<17>;
	.reg .b32 	%r<51>;
	.reg .b64 	%rd<106>;
	.reg .b64 	%fd<136>;

	ld.param.u32 	%r25, [_Z25unitaryReconstructFrancisIdEviiPT_PKS0_S3__param_0];
	ld.param.u32 	%r26, [_Z25unitaryReconstructFrancisIdEviiPT_PKS0_S3__param_1];
	ld.param.u64 	%rd28, [_Z25unitaryReconstructFrancisIdEviiPT_PKS0_S3__param_2];
	ld.param.u64 	%rd29, [_Z25unitaryReconstructFrancisIdEviiPT_PKS0_S3__param_3];
	ld.param.u64 	%rd30, [_Z25unitaryReconstructFrancisIdEviiPT_PKS0_S3__param_4];
	cvta.to.global.u64 	%rd1, %rd28;
	cvta.to.global.u64 	%rd2, %rd30;
	cvta.to.global.u64 	%rd3, %rd29;
	mov.u32 	%r27, %ctaid.x;
	mov.u32 	%r28, %ntid.x;
	mov.u32 	%r29, %tid.x;
	mad.lo.s32 	%r1, %r27, %r28, %r29;
	mov.u32 	%r44, %ctaid.y;
	setp.ge.s32 	%p2, %r44, %r25;
	@%p2 bra 	$L__BB3_19;
	mul.lo.s32 	%r3, %r26, %r26;
	max.s32 	%r30, %r1, 0;
	setp.lt.s32 	%p1, %r30, %r26;
	sub.s32 	%r4, %r3, %r26;
	neg.s32 	%r5, %r26;
	mov.u32 	%r6, %nctaid.y;
	add.s32 	%r7, %r26, -2;
	cvt.u16.u32 	%rs1, %r26;
	mul.wide.s32 	%rd31, %r4, 8;
	mul.wide.s32 	%rd32, %r1, 8;
	add.s64 	%rd33, %rd31, %rd32;
	add.s64 	%rd4, %rd1, %rd33;
	mul.wide.s32 	%rd5, %r26, 64;
	mul.wide.s32 	%rd34, %r26, 8;
	neg.s64 	%rd6, %rd34;
	not.pred 	%p3, %p1;
$L__BB3_2:
	mul.lo.s32 	%r31, %r3, %r44;
	cvt.s64.s32 	%rd7, %r31;
	@%p3 bra 	$L__BB3_18;
	shl.b64 	%rd35, %rd7, 3;
	add.s64 	%rd99, %rd1, %rd35;
	mul.wide.s32 	%rd36, %r4, 8;
	add.s64 	%rd9, %rd99, %rd36;
	mov.b32 	%r46, 0;
	mov.b16 	%rs15, 0;
	mov.u16 	%rs16, %rs15;
	mov.u32 	%r45, %r26;
$L__BB3_4:
	add.s32 	%r45, %r45, -1;
	sub.s32 	%r33, %r46, %r26;
	setp.gt.s32 	%p4, %r33, -2;
	@%p4 bra 	$L__BB3_17;
	mul.lo.s32 	%r12, %r46, %r26;
	mul.wide.s32 	%rd37, %r1, 8;
	add.s64 	%rd11, %rd99, %rd37;
	sub.s32 	%r35, %r7, %r46;
	setp.lt.u32 	%p5, %r35, 7;
	mov.b32 	%r49, 0;
	mov.u64 	%rd104, %rd9;
	@%p5 bra 	$L__BB3_9;
	shl.b64 	%rd102, %rd7, 3;
	and.b32  	%r36, %r45, -8;
	neg.s32 	%r47, %r36;
	cvt.u64.u32 	%rd38, %r12;
	add.s64 	%rd39, %rd7, %rd38;
	shl.b64 	%rd40, %rd39, 3;
	add.s64 	%rd41, %rd3, %rd40;
	add.s64 	%rd101, %rd41, 32;
	add.s64 	%rd42, %rd2, %rd40;
	add.s64 	%rd100, %rd42, 32;
$L__BB3_7:
	.pragma "nounroll";
	ld.global.nc.f64 	%fd1, [%rd101+-32];
	ld.global.nc.f64 	%fd2, [%rd100+-32];
	ld.global.f64 	%fd3, [%rd11];
	mul.f64 	%fd4, %fd1, %fd3;
	add.s64 	%rd43, %rd4, %rd102;
	ld.global.f64 	%fd5, [%rd43];
	mul.f64 	%fd6, %fd2, %fd5;
	sub.f64 	%fd7, %fd4, %fd6;
	mul.f64 	%fd8, %fd1, %fd5;
	fma.rn.f64 	%fd9, %fd2, %fd3, %fd8;
	st.global.f64 	[%rd11], %fd7;
	st.global.f64 	[%rd43], %fd9;
	ld.global.nc.f64 	%fd10, [%rd101+-24];
	ld.global.nc.f64 	%fd11, [%rd100+-24];
	ld.global.f64 	%fd12, [%rd11];
	mul.f64 	%fd13, %fd10, %fd12;
	add.s64 	%rd44, %rd43, %rd6;
	ld.global.f64 	%fd14, [%rd44];
	mul.f64 	%fd15, %fd11, %fd14;
	sub.f64 	%fd16, %fd13, %fd15;
	mul.f64 	%fd17, %fd10, %fd14;
	fma.rn.f64 	%fd18, %fd11, %fd12, %fd17;
	st.global.f64 	[%rd11], %fd16;
	st.global.f64 	[%rd44], %fd18;
	ld.global.nc.f64 	%fd19, [%rd101+-16];
	ld.global.nc.f64 	%fd20, [%rd100+-16];
	ld.global.f64 	%fd21, [%rd11];
	mul.f64 	%fd22, %fd19, %fd21;
	add.s64 	%rd45, %rd44, %rd6;
	ld.global.f64 	%fd23, [%rd45];
	mul.f64 	%fd24, %fd20, %fd23;
	sub.f64 	%fd25, %fd22, %fd24;
	mul.f64 	%fd26, %fd19, %fd23;
	fma.rn.f64 	%fd27, %fd20, %fd21, %fd26;
	st.global.f64 	[%rd11], %fd25;
	st.global.f64 	[%rd45], %fd27;
	ld.global.nc.f64 	%fd28, [%rd101+-8];
	ld.global.nc.f64 	%fd29, [%rd100+-8];
	ld.global.f64 	%fd30, [%rd11];
	mul.f64 	%fd31, %fd28, %fd30;
	add.s64 	%rd46, %rd45, %rd6;
	ld.global.f64 	%fd32, [%rd46];
	mul.f64 	%fd33, %fd29, %fd32;
	sub.f64 	%fd34, %fd31, %fd33;
	mul.f64 	%fd35, %fd28, %fd32;
	fma.rn.f64 	%fd36, %fd29, %fd30, %fd35;
	st.global.f64 	[%rd11], %fd34;
	st.global.f64 	[%rd46], %fd36;
	ld.global.nc.f64 	%fd37, [%rd101];
	ld.global.nc.f64 	%fd38, [%rd100];
	ld.global.f64 	%fd39, [%rd11];
	mul.f64 	%fd40, %fd37, %fd39;
	add.s64 	%rd47, %rd46, %rd6;
	ld.global.f64 	%fd41, [%rd47];
	mul.f64 	%fd42, %fd38, %fd41;
	sub.f64 	%fd43, %fd40, %fd42;
	mul.f64 	%fd44, %fd37, %fd41;
	fma.rn.f64 	%fd45, %fd38, %fd39, %fd44;
	st.global.f64 	[%rd11], %fd43;
	st.global.f64 	[%rd47], %fd45;
	ld.global.nc.f64 	%fd46, [%rd101+8];
	ld.global.nc.f64 	%fd47, [%rd100+8];
	ld.global.f64 	%fd48, [%rd11];
	mul.f64 	%fd49, %fd46, %fd48;
	add.s64 	%rd48, %rd47, %rd6;
	ld.global.f64 	%fd50, [%rd48];
	mul.f64 	%fd51, %fd47, %fd50;
	sub.f64 	%fd52, %fd49, %fd51;
	mul.f64 	%fd53, %fd46, %fd50;
	fma.rn.f64 	%fd54, %fd47, %fd48, %fd53;
	st.global.f64 	[%rd11], %fd52;
	st.global.f64 	[%rd48], %fd54;
	ld.global.nc.f64 	%fd55, [%rd101+16];
	ld.global.nc.f64 	%fd56, [%rd100+16];
	ld.global.f64 	%fd57, [%rd11];
	mul.f64 	%fd58, %fd55, %fd57;
	add.s64 	%rd49, %rd48, %rd6;
	ld.global.f64 	%fd59, [%rd49];
	mul.f64 	%fd60, %fd56, %fd59;
	sub.f64 	%fd61, %fd58, %fd60;
	mul.f64 	%fd62, %fd55, %fd59;
	fma.rn.f64 	%fd63, %fd56, %fd57, %fd62;
	st.global.f64 	[%rd11], %fd61;
	st.global.f64 	[%rd49], %fd63;
	ld.global.nc.f64 	%fd64, [%rd101+24];
	ld.global.nc.f64 	%fd65, [%rd100+24];
	ld.global.f64 	%fd66, [%rd11];
	mul.f64 	%fd67, %fd64, %fd66;
	add.s64 	%rd50, %rd49, %rd6;
	ld.global.f64 	%fd68, [%rd50];
	mul.f64 	%fd69, %fd65, %fd68;
	sub.f64 	%fd70, %fd67, %fd69;
	mul.f64 	%fd71, %fd64, %fd68;
	fma.rn.f64 	%fd72, %fd65, %fd66, %fd71;
	st.global.f64 	[%rd11], %fd70;
	st.global.f64 	[%rd50], %fd72;
	add.s32 	%r47, %r47, 8;
	sub.s64 	%rd102, %rd102, %rd5;
	add.s64 	%rd101, %rd101, 64;
	add.s64 	%rd100, %rd100, 64;
	setp.ne.s32 	%p6, %r47, 0;
	@%p6 bra 	$L__BB3_7;
	mul.wide.s32 	%rd51, %r4, 8;
	add.s64 	%rd52, %rd1, %rd51;
	add.s64 	%rd104, %rd52, %rd102;
	and.b32  	%r49, %r45, -8;
$L__BB3_9:
	and.b32  	%r37, %r45, 7;
	setp.eq.s32 	%p7, %r37, 0;
	@%p7 bra 	$L__BB3_17;
	not.b16 	%rs10, %rs16;
	add.s16 	%rs11, %rs10, %rs1;
	cvt.u32.u16 	%r38, %rs11;
	and.b32  	%r18, %r38, 7;
	add.s32 	%r39, %r18, -1;
	setp.lt.u32 	%p8, %r39, 3;
	@%p8 bra 	$L__BB3_12;
	add.s32 	%r40, %r49, %r12;
	cvt.u64.u32 	%rd53, %r40;
	add.s64 	%rd54, %rd53, %rd7;
	shl.b64 	%rd55, %rd54, 3;
	add.s64 	%rd56, %rd3, %rd55;
	ld.global.nc.f64 	%fd73, [%rd56];
	add.s64 	%rd57, %rd2, %rd55;
	ld.global.nc.f64 	%fd74, [%rd57];
	ld.global.f64 	%fd75, [%rd11];
	mul.f64 	%fd76, %fd73, %fd75;
	mul.wide.s32 	%rd58, %r1, 8;
	add.s64 	%rd59, %rd104, %rd58;
	ld.global.f64 	%fd77, [%rd59];
	mul.f64 	%fd78, %fd74, %fd77;
	sub.f64 	%fd79, %fd76, %fd78;
	mul.f64 	%fd80, %fd73, %fd77;
	fma.rn.f64 	%fd81, %fd74, %fd75, %fd80;
	st.global.f64 	[%rd11], %fd79;
	st.global.f64 	[%rd59], %fd81;
	mul.wide.s32 	%rd60, %r5, 8;
	add.s64 	%rd61, %rd104, %rd60;
	cvt.u64.u32 	%rd62, %r12;
	cvt.u64.u32 	%rd63, %r49;
	add.s64 	%rd64, %rd63, %rd62;
	add.s64 	%rd65, %rd64, %rd7;
	shl.b64 	%rd66, %rd65, 3;
	add.s64 	%rd67, %rd3, %rd66;
	ld.global.nc.f64 	%fd82, [%rd67+8];
	add.s64 	%rd68, %rd2, %rd66;
	ld.global.nc.f64 	%fd83, [%rd68+8];
	ld.global.f64 	%fd84, [%rd11];
	mul.f64 	%fd85, %fd82, %fd84;
	add.s64 	%rd69, %rd61, %rd58;
	ld.global.f64 	%fd86, [%rd69];
	mul.f64 	%fd87, %fd83, %fd86;
	sub.f64 	%fd88, %fd85, %fd87;
	mul.f64 	%fd89, %fd82, %fd86;
	fma.rn.f64 	%fd90, %fd83, %fd84, %fd89;
	st.global.f64 	[%rd11], %fd88;
	st.global.f64 	[%rd69], %fd90;
	add.s64 	%rd70, %rd61, %rd60;
	ld.global.nc.f64 	%fd91, [%rd67+16];
	ld.global.nc.f64 	%fd92, [%rd68+16];
	ld.global.f64 	%fd93, [%rd11];
	mul.f64 	%fd94, %fd91, %fd93;
	add.s64 	%rd71, %rd70, %rd58;
	ld.global.f64 	%fd95, [%rd71];
	mul.f64 	%fd96, %fd92, %fd95;
	sub.f64 	%fd97, %fd94, %fd96;
	mul.f64 	%fd98, %fd91, %fd95;
	fma.rn.f64 	%fd99, %fd92, %fd93, %fd98;
	st.global.f64 	[%rd11], %fd97;
	st.global.f64 	[%rd71], %fd99;
	add.s64 	%rd72, %rd70, %rd60;
	ld.global.nc.f64 	%fd100, [%rd67+24];
	ld.global.nc.f64 	%fd101, [%rd68+24];
	ld.global.f64 	%fd102, [%rd11];
	mul.f64 	%fd103, %fd100, %fd102;
	add.s64 	%rd73, %rd72, %rd58;
	ld.global.f64 	%fd104, [%rd73];
	mul.f64 	%fd105, %fd101, %fd104;
	sub.f64 	%fd106, %fd103, %fd105;
	mul.f64 	%fd107, %fd100, %fd104;
	fma.rn.f64 	%fd108, %fd101, %fd102, %fd107;
	st.global.f64 	[%rd11], %fd106;
	st.global.f64 	[%rd73], %fd108;
	add.s64 	%rd104, %rd72, %rd60;
	add.s32 	%r49, %r49, 4;
$L__BB3_12:
	and.b32  	%r41, %r18, 3;
	setp.eq.s32 	%p9, %r41, 0;
	@%p9 bra 	$L__BB3_17;
	xor.b16  	%rs12, %rs15, 3;
	add.s16 	%rs5, %rs12, %rs1;
	and.b16  	%rs13, %rs5, 3;
	setp.eq.s16 	%p10, %rs13, 1;
	@%p10 bra 	$L__BB3_15;
	add.s32 	%r42, %r49, %r12;
	cvt.u64.u32 	%rd74, %r42;
	add.s64 	%rd75, %rd74, %rd7;
	shl.b64 	%rd76, %rd75, 3;
	add.s64 	%rd77, %rd3, %rd76;
	ld.global.nc.f64 	%fd109, [%rd77];
	add.s64 	%rd78, %rd2, %rd76;
	ld.global.nc.f64 	%fd110, [%rd78];
	ld.global.f64 	%fd111, [%rd11];
	mul.f64 	%fd112, %fd109, %fd111;
	mul.wide.s32 	%rd79, %r1, 8;
	add.s64 	%rd80, %rd104, %rd79;
	ld.global.f64 	%fd113, [%rd80];
	mul.f64 	%fd114, %fd110, %fd113;
	sub.f64 	%fd115, %fd112, %fd114;
	mul.f64 	%fd116, %fd109, %fd113;
	fma.rn.f64 	%fd117, %fd110, %fd111, %fd116;
	st.global.f64 	[%rd11], %fd115;
	st.global.f64 	[%rd80], %fd117;
	mul.wide.s32 	%rd81, %r5, 8;
	add.s64 	%rd82, %rd104, %rd81;
	cvt.u64.u32 	%rd83, %r12;
	cvt.u64.u32 	%rd84, %r49;
	add.s64 	%rd85, %rd84, %rd83;
	add.s64 	%rd86, %rd85, %rd7;
	shl.b64 	%rd87, %rd86, 3;
	add.s64 	%rd88, %rd3, %rd87;
	ld.global.nc.f64 	%fd118, [%rd88+8];
	add.s64 	%rd89, %rd2, %rd87;
	ld.global.nc.f64 	%fd119, [%rd89+8];
	ld.global.f64 	%fd120, [%rd11];
	mul.f64 	%fd121, %fd118, %fd120;
	add.s64 	%rd90, %rd82, %rd79;
	ld.global.f64 	%fd122, [%rd90];
	mul.f64 	%fd123, %fd119, %fd122;
	sub.f64 	%fd124, %fd121, %fd123;
	mul.f64 	%fd125, %fd118, %fd122;
	fma.rn.f64 	%fd126, %fd119, %fd120, %fd125;
	st.global.f64 	[%rd11], %fd124;
	st.global.f64 	[%rd90], %fd126;
	add.s64 	%rd104, %rd82, %rd81;
	add.s32 	%r49, %r49, 2;
$L__BB3_15:
	and.b16  	%rs14, %rs5, 1;
	setp.eq.b16 	%p11, %rs14, 1;
	not.pred 	%p12, %p11;
	@%p12 bra 	$L__BB3_17;
	add.s32 	%r43, %r49, %r12;
	cvt.u64.u32 	%rd91, %r43;
	add.s64 	%rd92, %rd91, %rd7;
	shl.b64 	%rd93, %rd92, 3;
	add.s64 	%rd94, %rd3, %rd93;
	ld.global.nc.f64 	%fd127, [%rd94];
	add.s64 	%rd95, %rd2, %rd93;
	ld.global.nc.f64 	%fd128, [%rd95];
	ld.global.f64 	%fd129, [%rd11];
	mul.f64 	%fd130, %fd127, %fd129;
	mul.wide.s32 	%rd96, %r1, 8;
	add.s64 	%rd97, %rd104, %rd96;
	ld.global.f64 	%fd131, [%rd97];
	mul.f64 	%fd132, %fd128, %fd131;
	sub.f64 	%fd133, %fd130, %fd132;
	mul.f64 	%fd134, %fd127, %fd131;
	fma.rn.f64 	%fd135, %fd128, %fd129, %fd134;
	st.global.f64 	[%rd11], %fd133;
	st.global.f64 	[%rd97], %fd135;
$L__BB3_17:
	mul.wide.u32 	%rd98, %r26, 8;
	add.s64 	%rd99, %rd99, %rd98;
	add.s32 	%r46, %r46, 1;
	setp.ne.s32 	%p13, %r46, %r26;
	add.s16 	%rs16, %rs16, 1;
	add.s16 	%rs15, %rs15, 1;
	@%p13 bra 	$L__BB3_4;
$L__BB3_18:
	add.s32 	%r44, %r44, %r6;
	setp.lt.s32 	%p14, %r44, %r25;
	@%p14 bra 	$L__BB3_2;
$L__BB3_19:
	ret;

}
	// .globl	_Z37unitaryReconstructClementsSmallSharedIfEviiPT_PKS0_S3_S3_S3_
.visible .entry _Z37unitaryReconstructClementsSmallSharedIfEviiPT_PKS0_S3_S3_S3_(
	.param .u32 _Z37unitaryReconstructClementsSmallSharedIfEviiPT_PKS0_S3_S3_S3__param_0,
	.param .u32 _Z37unitaryReconstructClementsSmallSharedIfEviiPT_PKS0_S3_S3_S3__param_1,
	.param .u64 .ptr .align 1 _Z37unitaryReconstructClementsSmallSharedIfEviiPT_PKS0_S3_S3_S3__param_2,
	.param .u64 .ptr .align 1 _Z37unitaryReconstructClementsSmallSharedIfEviiPT_PKS0_S3_S3_S3__param_3,
	.param .u64 .ptr .align 1 _Z37unitaryReconstructClementsSmallSharedIfEviiPT_PKS0_S3_S3_S3__param_4,
	.param .u64 .ptr .align 1 _Z37unitaryReconstructClementsSmallSharedIfEviiPT_PKS0_S3_S3_S3__param_5,
	.param .u64 .ptr .align 1 _Z37unitaryReconstructClementsSmallSharedIfEviiPT_PKS0_S3_S3_S3__param_6
)
{
	.reg .pred 	%p<47>;
	.reg .b32 	%r<68>;
	.reg .b32 	%f<119>;
	.reg .b64 	%rd<92>;

	ld.param.u32 	%r37, [_Z37unitaryReconstructClementsSmallSharedIfEviiPT_PKS0_S3_S3_S3__param_0];
	ld.param.u32 	%r38, [_Z37unitaryReconstructClementsSmallSharedIfEviiPT_PKS0_S3_S3_S3__param_1];
	ld.param.u64 	%rd29, [_Z37unitaryReconstructClementsSmallSharedIfEviiPT_PKS0_S3_S3_S3__param_3];
	ld.param.u64 	%rd30, [_Z37unitaryReconstructClementsSmallSharedIfEviiPT_PKS0_S3_S3_S3__param_4];
	cvta.to.global.u64 	%rd1, %rd30;
	cvta.to.global.u64 	%rd2, %rd29;
	mov.u32 	%r64, %ctaid.x;
	setp.ge.s32 	%p6, %r64, %r37;
	@%p6 bra 	$L__BB4_67;
	shr.s32 	%r39, %r38, 1;
	shl.b32 	%r40, %r39, 2;
	mov.u32 	%r41, phi_col_data;
	add.s32 	%r42, %r41, %r40;
	mov.u32 	%r43, %tid.y;
	mov.u32 	%r2, %tid.x;
	mul.lo.s32 	%r3, %r38, %r38;
	shl.b32 	%r4, %r43, 1;
	and.b32  	%r44, %r38, 1;
	xor.b32  	%r5, %r44, 1;
	setp.eq.s32 	%p7, %r43, 0;
	setp.lt.s32 	%p8, %r2, %r38;
	setp.eq.b32 	%p9, %r44, 1;
	and.pred  	%p10, %p7, %p9;
	and.pred  	%p1, %p8, %p10;
	add.s32 	%r6, %r38, -1;
	sub.s32 	%r45, %r3, %r38;
	add.s32 	%r7, %r45, %r2;
	sub.s32 	%r8, %r39, %r2;
	shl.b32 	%r9, %r2, 1;
	shl.b32 	%r46, %r2, 2;
	add.s32 	%r10, %r41, %r46;
	add.s32 	%r11, %r42, %r46;
	shl.b32 	%r47, %r43, 2;
	add.s32 	%r12, %r41, %r47;
	add.s32 	%r13, %r42, %r47;
	add.s32 	%r14, %r38, %r2;
	or.b32  	%r48, %r44, %r43;
	setp.eq.s32 	%p11, %r48, 0;
	and.pred  	%p2, %p8, %p11;
	and.b32  	%r49, %r5, %r6;
	sub.s32 	%r15, %r39, %r49;
	and.b32  	%r50, %r6, 1;
	or.b32  	%r51, %r9, %r50;
	mad.lo.s32 	%r16, %r51, %r38, %r6;
	or.b32  	%r17, %r50, %r4;
	mul.lo.s32 	%r18, %r17, %r38;
	add.s32 	%r19, %r38, -2;
	and.b32  	%r20, %r6, 3;
	mul.lo.s32 	%r21, %r9, %r38;
	mul.lo.s32 	%r22, %r4, %r38;
	add.s32 	%r52, %r21, %r38;
	add.s32 	%r23, %r22, %r38;
	mul.wide.u32 	%rd31, %r52, 4;
	add.s64 	%rd32, %rd31, 12;
	add.s64 	%rd3, %rd2, %rd32;
	add.s64 	%rd4, %rd1, %rd32;
	mul.wide.u32 	%rd37, %r7, 4;
	not.pred 	%p12, %p1;
$L__BB4_2:
	ld.param.u64 	%rd89, [_Z37unitaryReconstructClementsSmallSharedIfEviiPT_PKS0_S3_S3_S3__param_6];
	ld.param.u64 	%rd87, [_Z37unitaryReconstructClementsSmallSharedIfEviiPT_PKS0_S3_S3_S3__param_2];
	mul.lo.s32 	%r25, %r3, %r64;
	cvt.s64.s32 	%rd5, %r25;
	cvta.to.global.u64 	%rd33, %rd87;
	mul.wide.s32 	%rd34, %r25, 4;
	add.s64 	%rd6, %rd33, %rd34;
	cvta.to.global.u64 	%rd35, %rd89;
	mul.wide.s32 	%rd36, %r64, 4;
	add.s64 	%rd7, %rd35, %rd36;
	add.s64 	%rd8, %rd6, %rd37;
	@%p12 bra 	$L__BB4_4;
	ld.global.f32 	%f1, [%rd7];
	ld.global.f32 	%f2, [%rd8];
	mul.f32 	%f3, %f1, %f2;
	st.global.f32 	[%rd8], %f3;
$L__BB4_4:
	shl.b64 	%rd38, %rd5, 2;
	add.s64 	%rd9, %rd2, %rd38;
	add.s64 	%rd10, %rd1, %rd38;
	setp.lt.s32 	%p13, %r38, 2;
	bar.sync 	0;
	@%p13 bra 	$L__BB4_57;
	setp.lt.u32 	%p14, %r19, 3;
	mov.b32 	%r67, 0;
	@%p14 bra 	$L__BB4_32;
	and.b32  	%r54, %r6, -4;
	neg.s32 	%r65, %r54;
	mul.wide.u32 	%rd39, %r22, 4;
	add.s64 	%rd40, %rd6, %rd39;
	mul.wide.u32 	%rd41, %r2, 4;
	add.s64 	%rd11, %rd40, %rd41;
	mul.wide.u32 	%rd42, %r14, 4;
	add.s64 	%rd12, %rd40, %rd42;
	mul.wide.u32 	%rd43, %r23, 4;
	add.s64 	%rd44, %rd6, %rd43;
	add.s64 	%rd13, %rd44, %rd41;
	add.s64 	%rd14, %rd44, %rd42;
	mul.wide.s32 	%rd45, %r25, 4;
	add.s64 	%rd91, %rd3, %rd45;
	add.s64 	%rd90, %rd4, %rd45;
	mov.u32 	%r66, %r21;
$L__BB4_7:
	setp.lt.s32 	%p15, %r8, 1;
	@%p15 bra 	$L__BB4_9;
	mul.wide.u32 	%rd46, %r66, 4;
	add.s64 	%rd47, %rd9, %rd46;
	ld.global.nc.f32 	%f4, [%rd47];
	st.shared.f32 	[%r10], %f4;
	add.s64 	%rd48, %rd10, %rd46;
	ld.global.nc.f32 	%f5, [%rd48];
	st.shared.f32 	[%r11], %f5;
$L__BB4_9:
	setp.ge.s32 	%p16, %r4, %r6;
	setp.ge.s32 	%p3, %r2, %r38;
	bar.sync 	0;
	or.pred  	%p4, %p16, %p3;
	@%p4 bra 	$L__BB4_11;
	ld.shared.f32 	%f6, [%r12];
	ld.shared.f32 	%f7, [%r13];
	ld.global.f32 	%f8, [%rd11];
	mul.f32 	%f9, %f6, %f8;
	ld.global.f32 	%f10, [%rd12];
	mul.f32 	%f11, %f7, %f10;
	sub.f32 	%f12, %f9, %f11;
	mul.f32 	%f13, %f7, %f8;
	fma.rn.f32 	%f14, %f6, %f10, %f13;
	st.global.f32 	[%rd11], %f12;
	st.global.f32 	[%rd12], %f14;
$L__BB4_11:
	bar.sync 	0;
	not.pred 	%p17, %p2;
	@%p17 bra 	$L__BB4_13;
	ld.global.f32 	%f15, [%rd7];
	ld.global.f32 	%f16, [%rd8];
	mul.f32 	%f17, %f15, %f16;
	st.global.f32 	[%rd8], %f17;
$L__BB4_13:
	setp.ge.s32 	%p18, %r5, %r8;
	bar.sync 	0;
	@%p18 bra 	$L__BB4_15;
	ld.global.nc.f32 	%f18, [%rd91+-8];
	st.shared.f32 	[%r10], %f18;
	ld.global.nc.f32 	%f19, [%rd90+-8];
	st.shared.f32 	[%r11], %f19;
$L__BB4_15:
	add.s32 	%r55, %r4, 1;
	setp.ge.s32 	%p19, %r55, %r6;
	bar.sync 	0;
	or.pred  	%p5, %p19, %p3;
	@%p5 bra 	$L__BB4_17;
	ld.shared.f32 	%f20, [%r12];
	ld.shared.f32 	%f21, [%r13];
	ld.global.f32 	%f22, [%rd13];
	mul.f32 	%f23, %f20, %f22;
	ld.global.f32 	%f24, [%rd14];
	mul.f32 	%f25, %f21, %f24;
	sub.f32 	%f26, %f23, %f25;
	mul.f32 	%f27, %f21, %f22;
	fma.rn.f32 	%f28, %f20, %f24, %f27;
	st.global.f32 	[%rd13], %f26;
	st.global.f32 	[%rd14], %f28;
$L__BB4_17:
	bar.sync 	0;
	@%p17 bra 	$L__BB4_19;
	ld.global.f32 	%f29, [%rd7];
	ld.global.f32 	%f30, [%rd8];
	mul.f32 	%f31, %f29, %f30;
	st.global.f32 	[%rd8], %f31;
$L__BB4_19:
	setp.lt.s32 	%p21, %r8, 1;
	bar.sync 	0;
	@%p21 bra 	$L__BB4_21;
	mul.wide.u32 	%rd49, %r66, 4;
	add.s64 	%rd50, %rd9, %rd49;
	ld.global.nc.f32 	%f32, [%rd50+8];
	st.shared.f32 	[%r10], %f32;
	add.s64 	%rd51, %rd10, %rd49;
	ld.global.nc.f32 	%f33, [%rd51+8];
	st.shared.f32 	[%r11], %f33;
$L__BB4_21:
	bar.sync 	0;
	@%p4 bra 	$L__BB4_23;
	ld.shared.f32 	%f34, [%r12];
	ld.shared.f32 	%f35, [%r13];
	ld.global.f32 	%f36, [%rd11];
	mul.f32 	%f37, %f34, %f36;
	ld.global.f32 	%f38, [%rd12];
	mul.f32 	%f39, %f35, %f38;
	sub.f32 	%f40, %f37, %f39;
	mul.f32 	%f41, %f35, %f36;
	fma.rn.f32 	%f42, %f34, %f38, %f41;
	st.global.f32 	[%rd11], %f40;
	st.global.f32 	[%rd12], %f42;
$L__BB4_23:
	bar.sync 	0;
	@%p17 bra 	$L__BB4_25;
	ld.global.f32 	%f43, [%rd7];
	ld.global.f32 	%f44, [%rd8];
	mul.f32 	%f45, %f43, %f44;
	st.global.f32 	[%rd8], %f45;
$L__BB4_25:
	setp.ge.s32 	%p23, %r5, %r8;
	bar.sync 	0;
	@%p23 bra 	$L__BB4_27;
	ld.global.nc.f32 	%f46, [%rd91];
	st.shared.f32 	[%r10], %f46;
	ld.global.nc.f32 	%f47, [%rd90];
	st.shared.f32 	[%r11], %f47;
$L__BB4_27:
	bar.sync 	0;
	@%p5 bra 	$L__BB4_29;
	ld.shared.f32 	%f48, [%r12];
	ld.shared.f32 	%f49, [%r13];
	ld.global.f32 	%f50, [%rd13];
	mul.f32 	%f51, %f48, %f50;
	ld.global.f32 	%f52, [%rd14];
	mul.f32 	%f53, %f49, %f52;
	sub.f32 	%f54, %f51, %f53;
	mul.f32 	%f55, %f49, %f50;
	fma.rn.f32 	%f56, %f48, %f52, %f55;
	st.global.f32 	[%rd13], %f54;
	st.global.f32 	[%rd14], %f56;
$L__BB4_29:
	bar.sync 	0;
	@%p17 bra 	$L__BB4_31;
	ld.global.f32 	%f57, [%rd7];
	ld.global.f32 	%f58, [%rd8];
	mul.f32 	%f59, %f57, %f58;
	st.global.f32 	[%rd8], %f59;
$L__BB4_31:
	and.b32  	%r67, %r6, -4;
	bar.sync 	0;
	add.s32 	%r66, %r66, 4;
	add.s64 	%rd91, %rd91, 16;
	add.s32 	%r65, %r65, 4;
	add.s64 	%rd90, %rd90, 16;
	setp.ne.s32 	%p25, %r65, 0;
	@%p25 bra 	$L__BB4_7;
$L__BB4_32:
	setp.eq.s32 	%p26, %r20, 0;
	@%p26 bra 	$L__BB4_57;
	and.b32  	%r33, %r67, %r5;
	setp.ge.s32 	%p27, %r33, %r8;
	@%p27 bra 	$L__BB4_35;
	add.s32 	%r56, %r21, %r67;
	mul.wide.u32 	%rd52, %r56, 4;
	add.s64 	%rd53, %rd9, %rd52;
	ld.global.nc.f32 	%f60, [%rd53];
	st.shared.f32 	[%r10], %f60;
	add.s64 	%rd54, %rd10, %rd52;
	ld.global.nc.f32 	%f61, [%rd54];
	st.shared.f32 	[%r11], %f61;
$L__BB4_35:
	bar.sync 	0;
	setp.ge.s32 	%p28, %r4, %r6;
	mul.wide.u32 	%rd55, %r22, 4;
	add.s64 	%rd56, %rd6, %rd55;
	mul.wide.u32 	%rd57, %r2, 4;
	add.s64 	%rd21, %rd56, %rd57;
	mul.wide.u32 	%rd58, %r14, 4;
	add.s64 	%rd22, %rd56, %rd58;
	@%p28 bra 	$L__BB4_38;
	setp.ge.s32 	%p29, %r2, %r38;
	@%p29 bra 	$L__BB4_38;
	ld.shared.f32 	%f62, [%r12];
	ld.shared.f32 	%f63, [%r13];
	ld.global.f32 	%f64, [%rd21];
	mul.f32 	%f65, %f62, %f64;
	ld.global.f32 	%f66, [%rd22];
	mul.f32 	%f67, %f63, %f66;
	sub.f32 	%f68, %f65, %f67;
	mul.f32 	%f69, %f63, %f64;
	fma.rn.f32 	%f70, %f62, %f66, %f69;
	st.global.f32 	[%rd21], %f68;
	st.global.f32 	[%rd22], %f70;
$L__BB4_38:
	bar.sync 	0;
	not.pred 	%p30, %p2;
	@%p30 bra 	$L__BB4_40;
	ld.global.f32 	%f71, [%rd7];
	ld.global.f32 	%f72, [%rd8];
	mul.f32 	%f73, %f71, %f72;
	st.global.f32 	[%rd8], %f73;
$L__BB4_40:
	setp.eq.s32 	%p31, %r20, 1;
	bar.sync 	0;
	add.s32 	%r34, %r67, 1;
	@%p31 bra 	$L__BB4_57;
	and.b32  	%r57, %r34, %r5;
	setp.ge.s32 	%p32, %r57, %r8;
	@%p32 bra 	$L__BB4_43;
	and.b32  	%r58, %r34, 1;
	add.s32 	%r59, %r9, %r58;
	mul.lo.s32 	%r60, %r59, %r38;
	cvt.u64.u32 	%rd59, %r60;
	cvt.u64.u32 	%rd60, %r67;
	add.s64 	%rd61, %rd59, %rd60;
	shl.b64 	%rd62, %rd61, 2;
	add.s64 	%rd63, %rd9, %rd62;
	ld.global.nc.f32 	%f74, [%rd63+4];
	st.shared.f32 	[%r10], %f74;
	add.s64 	%rd64, %rd10, %rd62;
	ld.global.nc.f32 	%f75, [%rd64+4];
	st.shared.f32 	[%r11], %f75;
$L__BB4_43:
	bar.sync 	0;
	and.b32  	%r61, %r34, 1;
	add.s32 	%r35, %r61, %r4;
	setp.ge.s32 	%p33, %r35, %r6;
	@%p33 bra 	$L__BB4_46;
	setp.ge.s32 	%p34, %r2, %r38;
	mul.lo.s32 	%r62, %r35, %r38;
	cvt.u64.u32 	%rd23, %r62;
	@%p34 bra 	$L__BB4_46;
	shl.b64 	%rd65, %rd23, 2;
	add.s64 	%rd66, %rd6, %rd65;
	ld.shared.f32 	%f76, [%r12];
	ld.shared.f32 	%f77, [%r13];
	mul.wide.u32 	%rd67, %r2, 4;
	add.s64 	%rd68, %rd66, %rd67;
	ld.global.f32 	%f78, [%rd68];
	mul.f32 	%f79, %f76, %f78;
	mul.wide.u32 	%rd69, %r14, 4;
	add.s64 	%rd70, %rd66, %rd69;
	ld.global.f32 	%f80, [%rd70];
	mul.f32 	%f81, %f77, %f80;
	sub.f32 	%f82, %f79, %f81;
	mul.f32 	%f83, %f77, %f78;
	fma.rn.f32 	%f84, %f76, %f80, %f83;
	st.global.f32 	[%rd68], %f82;
	st.global.f32 	[%rd70], %f84;
$L__BB4_46:
	bar.sync 	0;
	@%p30 bra 	$L__BB4_48;
	ld.global.f32 	%f85, [%rd7];
	ld.global.f32 	%f86, [%rd8];
	mul.f32 	%f87, %f85, %f86;
	st.global.f32 	[%rd8], %f87;
$L__BB4_48:
	setp.eq.s32 	%p36, %r20, 2;
	bar.sync 	0;
	@%p36 bra 	$L__BB4_57;
	@%p27 bra 	$L__BB4_51;
	cvt.u64.u32 	%rd71, %r21;
	cvt.u64.u32 	%rd72, %r67;
	add.s64 	%rd73, %rd71, %rd72;
	shl.b64 	%rd74, %rd73, 2;
	add.s64 	%rd75, %rd9, %rd74;
	ld.global.nc.f32 	%f88, [%rd75+8];
	st.shared.f32 	[%r10], %f88;
	add.s64 	%rd76, %rd10, %rd74;
	ld.global.nc.f32 	%f89, [%rd76+8];
	st.shared.f32 	[%r11], %f89;
$L__BB4_51:
	bar.sync 	0;
	@%p28 bra 	$L__BB4_54;
	setp.ge.s32 	%p39, %r2, %r38;
	@%p39 bra 	$L__BB4_54;
	ld.shared.f32 	%f90, [%r12];
	ld.shared.f32 	%f91, [%r13];
	ld.global.f32 	%f92, [%rd21];
	mul.f32 	%f93, %f90, %f92;
	ld.global.f32 	%f94, [%rd22];
	mul.f32 	%f95, %f91, %f94;
	sub.f32 	%f96, %f93, %f95;
	mul.f32 	%f97, %f91, %f92;
	fma.rn.f32 	%f98, %f90, %f94, %f97;
	st.global.f32 	[%rd21], %f96;
	st.global.f32 	[%rd22], %f98;
$L__BB4_54:
	bar.sync 	0;
	@%p30 bra 	$L__BB4_56;
	ld.global.f32 	%f99, [%rd7];
	ld.global.f32 	%f100, [%rd8];
	mul.f32 	%f101, %f99, %f100;
	st.global.f32 	[%rd8], %f101;
$L__BB4_56:
	bar.sync 	0;
$L__BB4_57:
	ld.param.u64 	%rd88, [_Z37unitaryReconstructClementsSmallSharedIfEviiPT_PKS0_S3_S3_S3__param_5];
	cvta.to.global.u64 	%rd77, %rd88;
	mul.wide.s32 	%rd78, %r64, 4;
	add.s64 	%rd24, %rd77, %rd78;
	mul.wide.u32 	%rd79, %r2, 4;
	add.s64 	%rd25, %rd6, %rd79;
	@%p12 bra 	$L__BB4_59;
	ld.global.f32 	%f102, [%rd24];
	ld.global.f32 	%f103, [%rd25];
	mul.f32 	%f104, %f102, %f103;
	st.global.f32 	[%rd25], %f104;
$L__BB4_59:
	setp.ge.s32 	%p42, %r2, %r15;
	bar.sync 	0;
	@%p42 bra 	$L__BB4_61;
	mul.wide.s32 	%rd80, %r16, 4;
	add.s64 	%rd81, %rd9, %rd80;
	ld.global.nc.f32 	%f105, [%rd81];
	st.shared.f32 	[%r10], %f105;
	add.s64 	%rd82, %rd10, %rd80;
	ld.global.nc.f32 	%f106, [%rd82];
	st.shared.f32 	[%r11], %f106;
$L__BB4_61:
	setp.ge.s32 	%p43, %r17, %r6;
	bar.sync 	0;
	@%p43 bra 	$L__BB4_64;
	setp.ge.s32 	%p44, %r2, %r38;
	@%p44 bra 	$L__BB4_64;
	ld.shared.f32 	%f107, [%r12];
	ld.shared.f32 	%f108, [%r13];
	mul.wide.s32 	%rd83, %r18, 4;
	add.s64 	%rd84, %rd25, %rd83;
	ld.global.f32 	%f109, [%rd84];
	mul.f32 	%f110, %f107, %f109;
	mul.wide.u32 	%rd85, %r38, 4;
	add.s64 	%rd86, %rd84, %rd85;
	ld.global.f32 	%f111, [%rd86];
	mul.f32 	%f112, %f108, %f111;
	sub.f32 	%f113, %f110, %f112;
	mul.f32 	%f114, %f108, %f109;
	fma.rn.f32 	%f115, %f107, %f111, %f114;
	st.global.f32 	[%rd84], %f113;
	st.global.f32 	[%rd86], %f115;
$L__BB4_64:
	not.pred 	%p45, %p2;
	@%p45 bra 	$L__BB4_66;
	ld.global.f32 	%f116, [%rd24];
	ld.global.f32 	%f117, [%rd25];
	mul.f32 	%f118, %f116, %f117;
	st.global.f32 	[%rd25], %f118;
$L__BB4_66:
	bar.sync 	0;
	mov.u32 	%r63, %nctaid.x;
	add.s32 	%r64, %r64, %r63;
	setp.lt.s32 	%p46, %r64, %r37;
	@%p46 bra 	$L__BB4_2;
$L__BB4_67:
	ret;

}
	// .globl	_Z9negateRowIfEviiPT_PKS0_i
.visible .entry _Z9negateRowIfEviiPT_PKS0_i(
	.param .u32 _Z9negateRowIfEviiPT_PKS0_i_param_0,
	.param .u32 _Z9negateRowIfEviiPT_PKS0_i_param_1,
	.param .u64 .ptr .align 1 _Z9negateRowIfEviiPT_PKS0_i_param_2,
	.param .u64 .ptr .align 1 _Z9negateRowIfEviiPT_PKS0_i_param_3,
	.param .u32 _Z9negateRowIfEviiPT_PKS0_i_param_4
)
{
	.reg .pred 	%p<3>;
	.reg .b32 	%r<14>;
	.reg .b32 	%f<4>;
	.reg .b64 	%rd<14>;

	ld.param.u32 	%r5, [_Z9negateRowIfEviiPT_PKS0_i_param_1];
	ld.param.u64 	%rd3, [_Z9negateRowIfEviiPT_PKS0_i_param_2];
	ld.param.u64 	%rd4, [_Z9negateRowIfEviiPT_PKS0_i_param_3];
	ld.param.u32 	%r6, [_Z9negateRowIfEviiPT_PKS0_i_param_4];
	mov.u32 	%r7, %ctaid.x;
	mov.u32 	%r1, %ntid.x;
	mov.u32 	%r8, %tid.x;
	mad.lo.s32 	%r13, %r7, %r1, %r8;
	setp.ge.s32 	%p1, %r13, %r5;
	@%p1 bra 	$L__BB5_3;
	mov.u32 	%r9, %ctaid.y;
	cvta.to.global.u64 	%rd5, %rd4;
	mul.wide.u32 	%rd6, %r9, 4;
	add.s64 	%rd7, %rd5, %rd6;
	ld.global.nc.f32 	%f1, [%rd7];
	mul.lo.s32 	%r10, %r6, %r5;
	cvt.s64.s32 	%rd8, %r10;
	mul.lo.s32 	%r11, %r5, %r9;
	mul.lo.s32 	%r12, %r11, %r5;
	cvt.s64.s32 	%rd9, %r12;
	add.s64 	%rd1, %rd8, %rd9;
	cvta.to.global.u64 	%rd2, %rd3;
$L__BB5_2:
	cvt.s64.s32 	%rd10, %r13;
	add.s64 	%rd11, %rd1, %rd10;
	shl.b64 	%rd12, %rd11, 2;
	add.s64 	%rd13, %rd2, %rd12;
	ld.global.f32 	%f2, [%rd13];
	mul.f32 	%f3, %f1, %f2;
	st.global.f32 	[%rd13], %f3;
	add.s32 	%r13, %r13, %r1;
	setp.lt.s32 	%p2, %r13, %r5;
	@%p2 bra 	$L__BB5_2;
$L__BB5_3:
	ret;

}
	// .globl	_Z26unitaryReconstructClementsIfEviiPT_PKS0_S3_i
.visible .entry _Z26unitaryReconstructClementsIfEviiPT_PKS0_S3_i(
	.param .u32 _Z26unitaryReconstructClementsIfEviiPT_PKS0_S3_i_param_0,
	.param .u32 _Z26unitaryReconstructClementsIfEviiPT_PKS0_S3_i_param_1,
	.param .u64 .ptr .align 1 _Z26unitaryReconstructClementsIfEviiPT_PKS0_S3_i_param_2,
	.param .u64 .ptr .align 1 _Z26unitaryReconstructClementsIfEviiPT_PKS0_S3_i_param_3,
	.param .u64 .ptr .align 1 _Z26unitaryReconstructClementsIfEviiPT_PKS0_S3_i_param_4,
	.param .u32 _Z26unitaryReconstructClementsIfEviiPT_PKS0_S3_i_param_5
)
{
	.reg .pred 	%p<8>;
	.reg .b32 	%r<33>;
	.reg .b32 	%f<10>;
	.reg .b64 	%rd<23>;

	ld.param.u32 	%r13, [_Z26unitaryReconstructClementsIfEviiPT_PKS0_S3_i_param_0];
	ld.param.u32 	%r14, [_Z26unitaryReconstructClementsIfEviiPT_PKS0_S3_i_param_1];
	ld.param.u64 	%rd8, [_Z26unitaryReconstructClementsIfEviiPT_PKS0_S3_i_param_2];
	ld.param.u64 	%rd9, [_Z26unitaryReconstructClementsIfEviiPT_PKS0_S3_i_param_3];
	ld.param.u64 	%rd10, [_Z26unitaryReconstructClementsIfEviiPT_PKS0_S3_i_param_4];
	ld.param.u32 	%r15, [_Z26unitaryReconstructClementsIfEviiPT_PKS0_S3_i_param_5];
	mov.u32 	%r16, %ctaid.x;
	mov.u32 	%r17, %ntid.x;
	mov.u32 	%r18, %tid.x;
	mad.lo.s32 	%r1, %r16, %r17, %r18;
	mov.u32 	%r31, %ctaid.z;
	setp.ge.s32 	%p1, %r31, %r13;
	@%p1 bra 	$L__BB6_8;
	mov.u32 	%r19, %ctaid.y;
	mul.lo.s32 	%r3, %r14, %r14;
	shl.b32 	%r20, %r19, 1;
	and.b32  	%r21, %r15, 1;
	or.b32  	%r4, %r20, %r21;
	add.s32 	%r5, %r14, -1;
	mov.u32 	%r22, %nctaid.y;
	shl.b32 	%r6, %r22, 1;
	shl.b32 	%r23, %r15, 1;
	add.s32 	%r7, %r23, 2;
	cvta.to.global.u64 	%rd1, %rd9;
	cvta.to.global.u64 	%rd2, %rd10;
	cvta.to.global.u64 	%rd3, %rd8;
	mul.wide.u32 	%rd18, %r1, 4;
$L__BB6_2:
	setp.ge.s32 	%p2, %r4, %r5;
	mul.lo.s32 	%r24, %r3, %r31;
	cvt.s64.s32 	%rd4, %r24;
	@%p2 bra 	$L__BB6_7;
	shl.b64 	%rd11, %rd4, 2;
	add.s64 	%rd22, %rd3, %rd11;
	mov.u32 	%r32, %r4;
$L__BB6_4:
	mul.lo.s32 	%r10, %r32, %r14;
	mul.wide.s32 	%rd12, %r10, 4;
	add.s64 	%rd22, %rd22, %rd12;
	sub.s32 	%r25, %r32, %r15;
	add.s32 	%r26, %r25, %r7;
	max.s32 	%r27, %r25, 0;
	min.s32 	%r28, %r26, %r14;
	setp.gt.s32 	%p3, %r27, %r1;
	setp.ge.s32 	%p4, %r1, %r28;
	or.pred  	%p5, %p3, %p4;
	@%p5 bra 	$L__BB6_6;
	add.s32 	%r29, %r10, %r15;
	cvt.s64.s32 	%rd13, %r29;
	add.s64 	%rd14, %rd13, %rd4;
	shl.b64 	%rd15, %rd14, 2;
	add.s64 	%rd16, %rd1, %rd15;
	ld.global.nc.f32 	%f1, [%rd16];
	add.s64 	%rd17, %rd2, %rd15;
	ld.global.nc.f32 	%f2, [%rd17];
	add.s64 	%rd19, %rd22, %rd18;
	ld.global.f32 	%f3, [%rd19];
	mul.f32 	%f4, %f1, %f3;
	mul.wide.s32 	%rd20, %r14, 4;
	add.s64 	%rd21, %rd19, %rd20;
	ld.global.f32 	%f5, [%rd21];
	mul.f32 	%f6, %f2, %f5;
	sub.f32 	%f7, %f4, %f6;
	mul.f32 	%f8, %f2, %f3;
	fma.rn.f32 	%f9, %f1, %f5, %f8;
	st.global.f32 	[%rd19], %f7;
	st.global.f32 	[%rd21], %f9;
$L__BB6_6:
	add.s32 	%r32, %r32, %r6;
	setp.lt.s32 	%p6, %r32, %r5;
	@%p6 bra 	$L__BB6_4;
$L__BB6_7:
	mov.u32 	%r30, %nctaid.z;
	add.s32 	%r31, %r31, %r30;
	setp.lt.s32 	%p7, %r31, %r13;
	@%p7 bra 	$L__BB6_2;
$L__BB6_8:
	ret;

}
	// .globl	_Z37unitaryReconstructClementsSmallSharedIdEviiPT_PKS0_S3_S3_S3_
.visible .entry _Z37unitaryReconstructClementsSmallSharedIdEviiPT_PKS0_S3_S3_S3_(
	.param .u32 _Z37unitaryReconstructClementsSmallSharedIdEviiPT_PKS0_S3_S3_S3__param_0,
	.param .u32 _Z37unitaryReconstructClementsSmallSharedIdEviiPT_PKS0_S3_S3_S3__param_1,
	.param .u64 .ptr .align 1 _Z37unitaryReconstructClementsSmallSharedIdEviiPT_PKS0_S3_S3_S3__param_2,
	.param .u64 .ptr .align 1 _Z37unitaryReconstructClementsSmallSharedIdEviiPT_PKS0_S3_S3_S3__param_3,
	.param .u64 .ptr .align 1 _Z37unitaryReconstructClementsSmallSharedIdEviiPT_PKS0_S3_S3_S3__param_4,
	.param .u64 .ptr .align 1 _Z37unitaryReconstructClementsSmallSharedIdEviiPT_PKS0_S3_S3_S3__param_5,
	.param .u64 .ptr .align 1 _Z37unitaryReconstructClementsSmallSharedIdEviiPT_PKS0_S3_S3_S3__param_6
)
{
	.reg .pred 	%p<47>;
	.reg .b32 	%r<72>;
	.reg .b64 	%rd<92>;
	.reg .b64 	%fd<119>;

	ld.param.u32 	%r30, [_Z37unitaryReconstructClementsSmallSharedIdEviiPT_PKS0_S3_S3_S3__param_0];
	ld.param.u32 	%r31, [_Z37unitaryReconstructClementsSmallSharedIdEviiPT_PKS0_S3_S3_S3__param_1];
	ld.param.u64 	%rd29, [_Z37unitaryReconstructClementsSmallSharedIdEviiPT_PKS0_S3_S3_S3__param_3];
	ld.param.u64 	%rd30, [_Z37unitaryReconstructClementsSmallSharedIdEviiPT_PKS0_S3_S3_S3__param_4];
	cvta.to.global.u64 	%rd1, %rd30;
	cvta.to.global.u64 	%rd2, %rd29;
	mov.u32 	%r68, %ctaid.x;
	setp.ge.s32 	%p6, %r68, %r30;
	@%p6 bra 	$L__BB7_67;
	shr.s32 	%r32, %r31, 1;
	shl.b32 	%r33, %r32, 3;
	mov.u32 	%r34, phi_col_data;
	add.s32 	%r35, %r34, %r33;
	mov.u32 	%r36, %tid.y;
	mov.u32 	%r2, %tid.x;
	mul.lo.s32 	%r3, %r31, %r31;
	shl.b32 	%r4, %r36, 1;
	and.b32  	%r37, %r31, 1;
	xor.b32  	%r5, %r37, 1;
	setp.eq.s32 	%p7, %r36, 0;
	setp.lt.s32 	%p8, %r2, %r31;
	setp.eq.b32 	%p9, %r37, 1;
	and.pred  	%p10, %p7, %p9;
	and.pred  	%p1, %p8, %p10;
	add.s32 	%r6, %r31, -1;
	sub.s32 	%r7, %r32, %r2;
	shl.b32 	%r8, %r2, 1;
	shl.b32 	%r38, %r2, 3;
	add.s32 	%r9, %r34, %r38;
	add.s32 	%r10, %r35, %r38;
	shl.b32 	%r39, %r36, 3;
	add.s32 	%r11, %r34, %r39;
	add.s32 	%r12, %r35, %r39;
	add.s32 	%r13, %r31, %r2;
	or.b32  	%r40, %r37, %r36;
	setp.eq.s32 	%p11, %r40, 0;
	and.pred  	%p2, %p8, %p11;
	and.b32  	%r41, %r6, 1;
	or.b32  	%r14, %r41, %r4;
	mul.lo.s32 	%r15, %r8, %r31;
	mul.lo.s32 	%r16, %r4, %r31;
	add.s32 	%r42, %r15, %r31;
	mul.wide.u32 	%rd31, %r42, 8;
	add.s64 	%rd32, %rd31, 24;
	add.s64 	%rd3, %rd2, %rd32;
	add.s64 	%rd4, %rd1, %rd32;
	not.pred 	%p12, %p1;
$L__BB7_2:
	ld.param.u64 	%rd89, [_Z37unitaryReconstructClementsSmallSharedIdEviiPT_PKS0_S3_S3_S3__param_6];
	ld.param.u64 	%rd87, [_Z37unitaryReconstructClementsSmallSharedIdEviiPT_PKS0_S3_S3_S3__param_2];
	sub.s32 	%r43, %r3, %r31;
	add.s32 	%r44, %r43, %r2;
	mul.lo.s32 	%r18, %r3, %r68;
	cvt.s64.s32 	%rd5, %r18;
	cvta.to.global.u64 	%rd33, %rd87;
	mul.wide.s32 	%rd34, %r18, 8;
	add.s64 	%rd6, %rd33, %rd34;
	cvta.to.global.u64 	%rd35, %rd89;
	mul.wide.s32 	%rd36, %r68, 8;
	add.s64 	%rd7, %rd35, %rd36;
	mul.wide.u32 	%rd37, %r44, 8;
	add.s64 	%rd8, %rd6, %rd37;
	@%p12 bra 	$L__BB7_4;
	ld.global.f64 	%fd1, [%rd7];
	ld.global.f64 	%fd2, [%rd8];
	mul.f64 	%fd3, %fd1, %fd2;
	st.global.f64 	[%rd8], %fd3;
$L__BB7_4:
	shl.b64 	%rd38, %rd5, 3;
	add.s64 	%rd9, %rd2, %rd38;
	add.s64 	%rd10, %rd1, %rd38;
	setp.lt.s32 	%p13, %r31, 2;
	bar.sync 	0;
	@%p13 bra 	$L__BB7_57;
	add.s32 	%r46, %r31, -2;
	setp.lt.u32 	%p14, %r46, 3;
	mov.b32 	%r71, 0;
	@%p14 bra 	$L__BB7_32;
	and.b32  	%r47, %r6, -4;
	neg.s32 	%r69, %r47;
	add.s32 	%r48, %r16, %r31;
	mul.wide.u32 	%rd39, %r16, 8;
	add.s64 	%rd40, %rd6, %rd39;
	mul.wide.u32 	%rd41, %r2, 8;
	add.s64 	%rd11, %rd40, %rd41;
	mul.wide.u32 	%rd42, %r13, 8;
	add.s64 	%rd12, %rd40, %rd42;
	mul.wide.u32 	%rd43, %r48, 8;
	add.s64 	%rd44, %rd6, %rd43;
	add.s64 	%rd13, %rd44, %rd41;
	add.s64 	%rd14, %rd44, %rd42;
	mul.wide.s32 	%rd45, %r18, 8;
	add.s64 	%rd91, %rd3, %rd45;
	add.s64 	%rd90, %rd4, %rd45;
	mov.u32 	%r70, %r15;
$L__BB7_7:
	setp.lt.s32 	%p15, %r7, 1;
	@%p15 bra 	$L__BB7_9;
	mul.wide.u32 	%rd46, %r70, 8;
	add.s64 	%rd47, %rd9, %rd46;
	ld.global.nc.f64 	%fd4, [%rd47];
	st.shared.f64 	[%r9], %fd4;
	add.s64 	%rd48, %rd10, %rd46;
	ld.global.nc.f64 	%fd5, [%rd48];
	st.shared.f64 	[%r10], %fd5;
$L__BB7_9:
	setp.ge.s32 	%p16, %r4, %r6;
	setp.ge.s32 	%p3, %r2, %r31;
	bar.sync 	0;
	or.pred  	%p4, %p16, %p3;
	@%p4 bra 	$L__BB7_11;
	ld.shared.f64 	%fd6, [%r11];
	ld.shared.f64 	%fd7, [%r12];
	ld.global.f64 	%fd8, [%rd11];
	mul.f64 	%fd9, %fd6, %fd8;
	ld.global.f64 	%fd10, [%rd12];
	mul.f64 	%fd11, %fd7, %fd10;
	sub.f64 	%fd12, %fd9, %fd11;
	mul.f64 	%fd13, %fd7, %fd8;
	fma.rn.f64 	%fd14, %fd6, %fd10, %fd13;
	st.global.f64 	[%rd11], %fd12;
	st.global.f64 	[%rd12], %fd14;
$L__BB7_11:
	bar.sync 	0;
	not.pred 	%p17, %p2;
	@%p17 bra 	$L__BB7_13;
	ld.global.f64 	%fd15, [%rd7];
	ld.global.f64 	%fd16, [%rd8];
	mul.f64 	%fd17, %fd15, %fd16;
	st.global.f64 	[%rd8], %fd17;
$L__BB7_13:
	setp.ge.s32 	%p18, %r5, %r7;
	bar.sync 	0;
	@%p18 bra 	$L__BB7_15;
	ld.global.nc.f64 	%fd18, [%rd91+-16];
	st.shared.f64 	[%r9], %fd18;
	ld.global.nc.f64 	%fd19, [%rd90+-16];
	st.shared.f64 	[%r10], %fd19;
$L__BB7_15:
	add.s32 	%r49, %r4, 1;
	setp.ge.s32 	%p19, %r49, %r6;
	bar.sync 	0;
	or.pred  	%p5, %p19, %p3;
	@%p5 bra 	$L__BB7_17;
	ld.shared.f64 	%fd20, [%r11];
	ld.shared.f64 	%fd21, [%r12];
	ld.global.f64 	%fd22, [%rd13];
	mul.f64 	%fd23, %fd20, %fd22;
	ld.global.f64 	%fd24, [%rd14];
	mul.f64 	%fd25, %fd21, %fd24;
	sub.f64 	%fd26, %fd23, %fd25;
	mul.f64 	%fd27, %fd21, %fd22;
	fma.rn.f64 	%fd28, %fd20, %fd24, %fd27;
	st.global.f64 	[%rd13], %fd26;
	st.global.f64 	[%rd14], %fd28;
$L__BB7_17:
	bar.sync 	0;
	@%p17 bra 	$L__BB7_19;
	ld.global.f64 	%fd29, [%rd7];
	ld.global.f64 	%fd30, [%rd8];
	mul.f64 	%fd31, %fd29, %fd30;
	st.global.f64 	[%rd8], %fd31;
$L__BB7_19:
	setp.lt.s32 	%p21, %r7, 1;
	bar.sync 	0;
	@%p21 bra 	$L__BB7_21;
	mul.wide.u32 	%rd49, %r70, 8;
	add.s64 	%rd50, %rd9, %rd49;
	ld.global.nc.f64 	%fd32, [%rd50+16];
	st.shared.f64 	[%r9], %fd32;
	add.s64 	%rd51, %rd10, %rd49;
	ld.global.nc.f64 	%fd33, [%rd51+16];
	st.shared.f64 	[%r10], %fd33;
$L__BB7_21:
	bar.sync 	0;
	@%p4 bra 	$L__BB7_23;
	ld.shared.f64 	%fd34, [%r11];
	ld.shared.f64 	%fd35, [%r12];
	ld.global.f64 	%fd36, [%rd11];
	mul.f64 	%fd37, %fd34, %fd36;
	ld.global.f64 	%fd38, [%rd12];
	mul.f64 	%fd39, %fd35, %fd38;
	sub.f64 	%fd40, %fd37, %fd39;
	mul.f64 	%fd41, %fd35, %fd36;
	fma.rn.f64 	%fd42, %fd34, %fd38, %fd41;
	st.global.f64 	[%rd11], %fd40;
	st.global.f64 	[%rd12], %fd42;
$L__BB7_23:
	bar.sync 	0;
	@%p17 bra 	$L__BB7_25;
	ld.global.f64 	%fd43, [%rd7];
	ld.global.f64 	%fd44, [%rd8];
	mul.f64 	%fd45, %fd43, %fd44;
	st.global.f64 	[%rd8], %fd45;
$L__BB7_25:
	setp.ge.s32 	%p23, %r5, %r7;
	bar.sync 	0;
	@%p23 bra 	$L__BB7_27;
	ld.global.nc.f64 	%fd46, [%rd91];
	st.shared.f64 	[%r9], %fd46;
	ld.global.nc.f64 	%fd47, [%rd90];
	st.shared.f64 	[%r10], %fd47;
$L__BB7_27:
	bar.sync 	0;
	@%p5 bra 	$L__BB7_29;
	ld.shared.f64 	%fd48, [%r11];
	ld.shared.f64 	%fd49, [%r12];
	ld.global.f64 	%fd50, [%rd13];
	mul.f64 	%fd51, %fd48, %fd50;
	ld.global.f64 	%fd52, [%rd14];
	mul.f64 	%fd53, %fd49, %fd52;
	sub.f64 	%fd54, %fd51, %fd53;
	mul.f64 	%fd55, %fd49, %fd50;
	fma.rn.f64 	%fd56, %fd48, %fd52, %fd55;
	st.global.f64 	[%rd13], %fd54;
	st.global.f64 	[%rd14], %fd56;
$L__BB7_29:
	bar.sync 	0;
	@%p17 bra 	$L__BB7_31;
	ld.global.f64 	%fd57, [%rd7];
	ld.global.f64 	%fd58, [%rd8];
	mul.f64 	%fd59, %fd57, %fd58;
	st.global.f64 	[%rd8], %fd59;
$L__BB7_31:
	and.b32  	%r71, %r6, -4;
	bar.sync 	0;
	add.s32 	%r70, %r70, 4;
	add.s64 	%rd91, %rd91, 32;
	add.s32 	%r69, %r69, 4;
	add.s64 	%rd90, %rd90, 32;
	setp.ne.s32 	%p25, %r69, 0;
	@%p25 bra 	$L__BB7_7;
$L__BB7_32:
	and.b32  	%r50, %r6, 3;
	setp.eq.s32 	%p26, %r50, 0;
	@%p26 bra 	$L__BB7_57;
	and.b32  	%r26, %r71, %r5;
	setp.ge.s32 	%p27, %r26, %r7;
	@%p27 bra 	$L__BB7_35;
	add.s32 	%r51, %r15, %r71;
	mul.wide.u32 	%rd52, %r51, 8;
	add.s64 	%rd53, %rd9, %rd52;
	ld.global.nc.f64 	%fd60, [%rd53];
	st.shared.f64 	[%r9], %fd60;
	add.s64 	%rd54, %rd10, %rd52;
	ld.global.nc.f64 	%fd61, [%rd54];
	st.shared.f64 	[%r10], %fd61;
$L__BB7_35:
	bar.sync 	0;
	setp.ge.s32 	%p28, %r4, %r6;
	mul.wide.u32 	%rd55, %r16, 8;
	add.s64 	%rd56, %rd6, %rd55;
	mul.wide.u32 	%rd57, %r2, 8;
	add.s64 	%rd21, %rd56, %rd57;
	mul.wide.u32 	%rd58, %r13, 8;
	add.s64 	%rd22, %rd56, %rd58;
	@%p28 bra 	$L__BB7_38;
	setp.ge.s32 	%p29, %r2, %r31;
	@%p29 bra 	$L__BB7_38;
	ld.shared.f64 	%fd62, [%r11];
	ld.shared.f64 	%fd63, [%r12];
	ld.global.f64 	%fd64, [%rd21];
	mul.f64 	%fd65, %fd62, %fd64;
	ld.global.f64 	%fd66, [%rd22];
	mul.f64 	%fd67, %fd63, %fd66;
	sub.f64 	%fd68, %fd65, %fd67;
	mul.f64 	%fd69, %fd63, %fd64;
	fma.rn.f64 	%fd70, %fd62, %fd66, %fd69;
	st.global.f64 	[%rd21], %fd68;
	st.global.f64 	[%rd22], %fd70;
$L__BB7_38:
	bar.sync 	0;
	not.pred 	%p30, %p2;
	@%p30 bra 	$L__BB7_40;
	ld.global.f64 	%fd71, [%rd7];
	ld.global.f64 	%fd72, [%rd8];
	mul.f64 	%fd73, %fd71, %fd72;
	st.global.f64 	[%rd8], %fd73;
$L__BB7_40:
	and.b32  	%r52, %r6, 3;
	setp.eq.s32 	%p31, %r52, 1;
	bar.sync 	0;
	add.s32 	%r27, %r71, 1;
	@%p31 bra 	$L__BB7_57;
	and.b32  	%r53, %r27, %r5;
	setp.ge.s32 	%p32, %r53, %r7;
	@%p32 bra 	$L__BB7_43;
	and.b32  	%r54, %r27, 1;
	add.s32 	%r55, %r8, %r54;
	mul.lo.s32 	%r56, %r55, %r31;
	cvt.u64.u32 	%rd59, %r56;
	cvt.u64.u32 	%rd60, %r71;
	add.s64 	%rd61, %rd59, %rd60;
	shl.b64 	%rd62, %rd61, 3;
	add.s64 	%rd63, %rd9, %rd62;
	ld.global.nc.f64 	%fd74, [%rd63+8];
	st.shared.f64 	[%r9], %fd74;
	add.s64 	%rd64, %rd10, %rd62;
	ld.global.nc.f64 	%fd75, [%rd64+8];
	st.shared.f64 	[%r10], %fd75;
$L__BB7_43:
	bar.sync 	0;
	and.b32  	%r57, %r27, 1;
	add.s32 	%r28, %r57, %r4;
	setp.ge.s32 	%p33, %r28, %r6;
	@%p33 bra 	$L__BB7_46;
	setp.ge.s32 	%p34, %r2, %r31;
	mul.lo.s32 	%r58, %r28, %r31;
	cvt.u64.u32 	%rd23, %r58;
	@%p34 bra 	$L__BB7_46;
	shl.b64 	%rd65, %rd23, 3;
	add.s64 	%rd66, %rd6, %rd65;
	ld.shared.f64 	%fd76, [%r11];
	ld.shared.f64 	%fd77, [%r12];
	mul.wide.u32 	%rd67, %r2, 8;
	add.s64 	%rd68, %rd66, %rd67;
	ld.global.f64 	%fd78, [%rd68];
	mul.f64 	%fd79, %fd76, %fd78;
	mul.wide.u32 	%rd69, %r13, 8;
	add.s64 	%rd70, %rd66, %rd69;
	ld.global.f64 	%fd80, [%rd70];
	mul.f64 	%fd81, %fd77, %fd80;
	sub.f64 	%fd82, %fd79, %fd81;
	mul.f64 	%fd83, %fd77, %fd78;
	fma.rn.f64 	%fd84, %fd76, %fd80, %fd83;
	st.global.f64 	[%rd68], %fd82;
	st.global.f64 	[%rd70], %fd84;
$L__BB7_46:
	bar.sync 	0;
	@%p30 bra 	$L__BB7_48;
	ld.global.f64 	%fd85, [%rd7];
	ld.global.f64 	%fd86, [%rd8];
	mul.f64 	%fd87, %fd85, %fd86;
	st.global.f64 	[%rd8], %fd87;
$L__BB7_48:
	and.b32  	%r59, %r6, 3;
	setp.eq.s32 	%p36, %r59, 2;
	bar.sync 	0;
	@%p36 bra 	$L__BB7_57;
	@%p27 bra 	$L__BB7_51;
	cvt.u64.u32 	%rd71, %r15;
	cvt.u64.u32 	%rd72, %r71;
	add.s64 	%rd73, %rd71, %rd72;
	shl.b64 	%rd74, %rd73, 3;
	add.s64 	%rd75, %rd9, %rd74;
	ld.global.nc.f64 	%fd88, [%rd75+16];
	st.shared.f64 	[%r9], %fd88;
	add.s64 	%rd76, %rd10, %rd74;
	ld.global.nc.f64 	%fd89, [%rd76+16];
	st.shared.f64 	[%r10], %fd89;
$L__BB7_51:
	bar.sync 	0;
	@%p28 bra 	$L__BB7_54;
	setp.ge.s32 	%p39, %r2, %r31;
	@%p39 bra 	$L__BB7_54;
	ld.shared.f64 	%fd90, [%r11];
	ld.shared.f64 	%fd91, [%r12];
	ld.global.f64 	%fd92, [%rd21];
	mul.f64 	%fd93, %fd90, %fd92;
	ld.global.f64 	%fd94, [%rd22];
	mul.f64 	%fd95, %fd91, %fd94;
	sub.f64 	%fd96, %fd93, %fd95;
	mul.f64 	%fd97, %fd91, %fd92;
	fma.rn.f64 	%fd98, %fd90, %fd94, %fd97;
	st.global.f64 	[%rd21], %fd96;
	st.global.f64 	[%rd22], %fd98;
$L__BB7_54:
	bar.sync 	0;
	@%p30 bra 	$L__BB7_56;
	ld.global.f64 	%fd99, [%rd7];
	ld.global.f64 	%fd100, [%rd8];
	mul.f64 	%fd101, %fd99, %fd100;
	st.global.f64 	[%rd8], %fd101;
$L__BB7_56:
	bar.sync 	0;
$L__BB7_57:
	ld.param.u64 	%rd88, [_Z37unitaryReconstructClementsSmallSharedIdEviiPT_PKS0_S3_S3_S3__param_5];
	cvta.to.global.u64 	%rd77, %rd88;
	mul.wide.s32 	%rd78, %r68, 8;
	add.s64 	%rd24, %rd77, %rd78;
	mul.wide.u32 	%rd79, %r2, 8;
	add.s64 	%rd25, %rd6, %rd79;
	@%p12 bra 	$L__BB7_59;
	ld.global.f64 	%fd102, [%rd24];
	ld.global.f64 	%fd103, [%rd25];
	mul.f64 	%fd104, %fd102, %fd103;
	st.global.f64 	[%rd25], %fd104;
$L__BB7_59:
	shr.s32 	%r60, %r31, 1;
	and.b32  	%r61, %r5, %r6;
	sub.s32 	%r62, %r60, %r61;
	setp.ge.s32 	%p42, %r2, %r62;
	bar.sync 	0;
	@%p42 bra 	$L__BB7_61;
	and.b32  	%r63, %r6, 1;
	add.s32 	%r64, %r8, %r63;
	mad.lo.s32 	%r65, %r64, %r31, %r6;
	mul.wide.s32 	%rd80, %r65, 8;
	add.s64 	%rd81, %rd9, %rd80;
	ld.global.nc.f64 	%fd105, [%rd81];
	st.shared.f64 	[%r9], %fd105;
	add.s64 	%rd82, %rd10, %rd80;
	ld.global.nc.f64 	%fd106, [%rd82];
	st.shared.f64 	[%r10], %fd106;
$L__BB7_61:
	setp.ge.s32 	%p43, %r14, %r6;
	bar.sync 	0;
	@%p43 bra 	$L__BB7_64;
	setp.ge.s32 	%p44, %r2, %r31;
	@%p44 bra 	$L__BB7_64;
	mul.lo.s32 	%r66, %r14, %r31;
	ld.shared.f64 	%fd107, [%r11];
	ld.shared.f64 	%fd108, [%r12];
	mul.wide.s32 	%rd83, %r66, 8;
	add.s64 	%rd84, %rd25, %rd83;
	ld.global.f64 	%fd109, [%rd84];
	mul.f64 	%fd110, %fd107, %fd109;
	mul.wide.u32 	%rd85, %r31, 8;
	add.s64 	%rd86, %rd84, %rd85;
	ld.global.f64 	%fd111, [%rd86];
	mul.f64 	%fd112, %fd108, %fd111;
	sub.f64 	%fd113, %fd110, %fd112;
	mul.f64 	%fd114, %fd108, %fd109;
	fma.rn.f64 	%fd115, %fd107, %fd111, %fd114;
	st.global.f64 	[%rd84], %fd113;
	st.global.f64 	[%rd86], %fd115;
$L__BB7_64:
	not.pred 	%p45, %p2;
	@%p45 bra 	$L__BB7_66;
	ld.global.f64 	%fd116, [%rd24];
	ld.global.f64 	%fd117, [%rd25];
	mul.f64 	%fd118, %fd116, %fd117;
	st.global.f64 	[%rd25], %fd118;
$L__BB7_66:
	bar.sync 	0;
	mov.u32 	%r67, %nctaid.x;
	add.s32 	%r68, %r68, %r67;
	setp.lt.s32 	%p46, %r68, %r30;
	@%p46 bra 	$L__BB7_2;
$L__BB7_67:
	ret;

}
	// .globl	_Z9negateRowIdEviiPT_PKS0_i
.visible .entry _Z9negateRowIdEviiPT_PKS0_i(
	.param .u32 _Z9negateRowIdEviiPT_PKS0_i_param_0,
	.param .u32 _Z9negateRowIdEviiPT_PKS0_i_param_1,
	.param .u64 .ptr .align 1 _Z9negateRowIdEviiPT_PKS0_i_param_2,
	.param .u64 .ptr .align 1 _Z9negateRowIdEviiPT_PKS0_i_param_3,
	.param .u32 _Z9negateRowIdEviiPT_PKS0_i_param_4
)
{
	.reg .pred 	%p<3>;
	.reg .b32 	%r<14>;
	.reg .b64 	%rd<14>;
	.reg .b64 	%fd<4>;

	ld.param.u32 	%r5, [_Z9negateRowIdEviiPT_PKS0_i_param_1];
	ld.param.u64 	%rd3, [_Z9negateRowIdEviiPT_PKS0_i_param_2];
	ld.param.u64 	%rd4, [_Z9negateRowIdEviiPT_PKS0_i_param_3];
	ld.param.u32 	%r6, [_Z9negateRowIdEviiPT_PKS0_i_param_4];
	mov.u32 	%r7, %ctaid.x;
	mov.u32 	%r1, %ntid.x;
	mov.u32 	%r8, %tid.x;
	mad.lo.s32 	%r13, %r7, %r1, %r8;
	setp.ge.s32 	%p1, %r13, %r5;
	@%p1 bra 	$L__BB8_3;
	mov.u32 	%r9, %ctaid.y;
	cvta.to.global.u64 	%rd5, %rd4;
	mul.wide.u32 	%rd6, %r9, 8;
	add.s64 	%rd7, %rd5, %rd6;
	ld.global.nc.f64 	%fd1, [%rd7];
	mul.lo.s32 	%r10, %r6, %r5;
	cvt.s64.s32 	%rd8, %r10;
	mul.lo.s32 	%r11, %r5, %r9;
	mul.lo.s32 	%r12, %r11, %r5;
	cvt.s64.s32 	%rd9, %r12;
	add.s64 	%rd1, %rd8, %rd9;
	cvta.to.global.u64 	%rd2, %rd3;
$L__BB8_2:
	cvt.s64.s32 	%rd10, %r13;
	add.s64 	%rd11, %rd1, %rd10;
	shl.b64 	%rd12, %rd11, 3;
	add.s64 	%rd13, %rd2, %rd12;
	ld.global.f64 	%fd2, [%rd13];
	mul.f64 	%fd3, %fd1, %fd2;
	st.global.f64 	[%rd13], %fd3;
	add.s32 	%r13, %r13, %r1;
	setp.lt.s32 	%p2, %r13, %r5;
	@%p2 bra 	$L__BB8_2;
$L__BB8_3:
	ret;

}
	// .globl	_Z26unitaryReconstructClementsIdEviiPT_PKS0_S3_i
.visible .entry _Z26unitaryReconstructClementsIdEviiPT_PKS0_S3_i(
	.param .u32 _Z26unitaryReconstructClementsIdEviiPT_PKS0_S3_i_param_0,
	.param .u32 _Z26unitaryReconstructClementsIdEviiPT_PKS0_S3_i_param_1,
	.param .u64 .ptr .align 1 _Z26unitaryReconstructClementsIdEviiPT_PKS0_S3_i_param_2,
	.param .u64 .ptr .align 1 _Z26unitaryReconstructClementsIdEviiPT_PKS0_S3_i_param_3,
	.param .u64 .ptr .align 1 _Z26unitaryReconstructClementsIdEviiPT_PKS0_S3_i_param_4,
	.param .u32 _Z26unitaryReconstructClementsIdEviiPT_PKS0_S3_i_param_5
)
{
	.reg .pred 	%p<8>;
	.reg .b32 	%r<34>;
	.reg .b64 	%rd<27>;
	.reg .b64 	%fd<10>;

	ld.param.u32 	%r13, [_Z26unitaryReconstructClementsIdEviiPT_PKS0_S3_i_param_0];
	ld.param.u32 	%r14, [_Z26unitaryReconstructClementsIdEviiPT_PKS0_S3_i_param_1];
	ld.param.u32 	%r15, [_Z26unitaryReconstructClementsIdEviiPT_PKS0_S3_i_param_5];
	mov.u32 	%r16, %ctaid.x;
	mov.u32 	%r17, %ntid.x;
	mov.u32 	%r18, %tid.x;
	mad.lo.s32 	%r1, %r16, %r17, %r18;
	mov.u32 	%r32, %ctaid.z;
	setp.ge.s32 	%p1, %r32, %r13;
	@%p1 bra 	$L__BB9_8;
	mov.u32 	%r19, %ctaid.y;
	mul.lo.s32 	%r3, %r14, %r14;
	shl.b32 	%r20, %r19, 1;
	and.b32  	%r21, %r15, 1;
	or.b32  	%r4, %r20, %r21;
	add.s32 	%r5, %r14, -1;
	mov.u32 	%r22, %nctaid.y;
	shl.b32 	%r6, %r22, 1;
	shl.b32 	%r23, %r15, 1;
	add.s32 	%r7, %r23, 2;
	mul.wide.u32 	%rd19, %r1, 8;
	mul.wide.s32 	%rd21, %r14, 8;
$L__BB9_2:
	setp.ge.s32 	%p2, %r4, %r5;
	mul.lo.s32 	%r24, %r3, %r32;
	cvt.s64.s32 	%rd1, %r24;
	@%p2 bra 	$L__BB9_7;
	ld.param.u64 	%rd23, [_Z26unitaryReconstructClementsIdEviiPT_PKS0_S3_i_param_2];
	cvta.to.global.u64 	%rd8, %rd23;
	shl.b64 	%rd9, %rd1, 3;
	add.s64 	%rd26, %rd8, %rd9;
	mov.u32 	%r33, %r4;
$L__BB9_4:
	mul.lo.s32 	%r10, %r33, %r14;
	mul.wide.s32 	%rd10, %r10, 8;
	add.s64 	%rd26, %rd26, %rd10;
	sub.s32 	%r25, %r33, %r15;
	add.s32 	%r26, %r25, %r7;
	max.s32 	%r27, %r25, 0;
	min.s32 	%r28, %r26, %r14;
	setp.gt.s32 	%p3, %r27, %r1;
	setp.ge.s32 	%p4, %r1, %r28;
	or.pred  	%p5, %p3, %p4;
	@%p5 bra 	$L__BB9_6;
	ld.param.u64 	%rd25, [_Z26unitaryReconstructClementsIdEviiPT_PKS0_S3_i_param_4];
	ld.param.u64 	%rd24, [_Z26unitaryReconstructClementsIdEviiPT_PKS0_S3_i_param_3];
	add.s32 	%r29, %r10, %r15;
	cvt.s64.s32 	%rd11, %r29;
	cvt.s64.s32 	%rd12, %r24;
	add.s64 	%rd13, %rd11, %rd12;
	cvta.to.global.u64 	%rd14, %rd24;
	shl.b64 	%rd15, %rd13, 3;
	add.s64 	%rd16, %rd14, %rd15;
	ld.global.nc.f64 	%fd1, [%rd16];
	cvta.to.global.u64 	%rd17, %rd25;
	add.s64 	%rd18, %rd17, %rd15;
	ld.global.nc.f64 	%fd2, [%rd18];
	add.s64 	%rd20, %rd26, %rd19;
	ld.global.f64 	%fd3, [%rd20];
	mul.f64 	%fd4, %fd1, %fd3;
	add.s64 	%rd22, %rd20, %rd21;
	ld.global.f64 	%fd5, [%rd22];
	mul.f64 	%fd6, %fd2, %fd5;
	sub.f64 	%fd7, %fd4, %fd6;
	mul.f64 	%fd8, %fd2, %fd3;
	fma.rn.f64 	%fd9, %fd1, %fd5, %fd8;
	st.global.f64 	[%rd20], %fd7;
	st.global.f64 	[%rd22], %fd9;
$L__BB9_6:
	add.s32 	%r33, %r33, %r6;
	setp.lt.s32 	%p6, %r33, %r5;
	@%p6 bra 	$L__BB9_4;
$L__BB9_7:
	mov.u32 	%r31, %nctaid.z;
	add.s32 	%r32, %r32, %r31;
	setp.lt.s32 	%p7, %r32, %r13;
	@%p7 bra 	$L__BB9_2;
$L__BB9_8:
	ret;

}
	// .globl	_Z28unitaryReconstructReckSharedIfEviiPT_PKS0_S3_
.visible .entry _Z28unitaryReconstructReckSharedIfEviiPT_PKS0_S3_(
	.param .u32 _Z28unitaryReconstructReckSharedIfEviiPT_PKS0_S3__param_0,
	.param .u32 _Z28unitaryReconstructReckSharedIfEviiPT_PKS0_S3__param_1,
	.param .u64 .ptr .align 1 _Z28unitaryReconstructReckSharedIfEviiPT_PKS0_S3__param_2,
	.param .u64 .ptr .align 1 _Z28unitaryReconstructReckSharedIfEviiPT_PKS0_S3__param_3,
	.param .u64 .ptr .align 1 _Z28unitaryReconstructReckSharedIfEviiPT_PKS0_S3__param_4
)
{
	.reg .pred 	%p<14>;
	.reg .b16 	%rs<11>;
	.reg .b32 	%r<120>;
	.reg .b32 	%f<138>;
	.reg .b64 	%rd<110>;

	ld.param.u32 	%r51, [_Z28unitaryReconstructReckSharedIfEviiPT_PKS0_S3__param_0];
	ld.param.u32 	%r52, [_Z28unitaryReconstructReckSharedIfEviiPT_PKS0_S3__param_1];
	ld.param.u64 	%rd6, [_Z28unitaryReconstructReckSharedIfEviiPT_PKS0_S3__param_2];
	cvta.to.global.u64 	%rd1, %rd6;
	mov.u32 	%r53, %ctaid.x;
	mov.u32 	%r54, %ntid.x;
	mov.u32 	%r55, %tid.x;
	mad.lo.s32 	%r1, %r53, %r54, %r55;
	mov.u32 	%r104, %ctaid.y;
	setp.ge.s32 	%p1, %r104, %r51;
	@%p1 bra 	$L__BB10_20;
	shl.b32 	%r7, %r52, 2;
	mov.u32 	%r56, phi_row_data;
	add.s32 	%r3, %r56, %r7;
	mul.lo.s32 	%r4, %r52, %r52;
	add.s32 	%r5, %r52, -2;
	cvt.s64.s32 	%rd2, %r1;
	shl.b32 	%r6, %r52, 3;
	mul.wide.u32 	%rd106, %r52, 4;
$L__BB10_2:
	setp.lt.s32 	%p2, %r52, 2;
	mul.lo.s32 	%r57, %r4, %r104;
	cvt.s64.s32 	%rd3, %r57;
	@%p2 bra 	$L__BB10_19;
	mov.b32 	%r105, 0;
	mov.b16 	%rs9, 0;
	mov.u16 	%rs10, %rs9;
	mov.u32 	%r106, %r105;
$L__BB10_4:
	mov.u32 	%r10, %r106;
	add.s32 	%r106, %r10, 1;
	add.s16 	%rs10, %rs10, 1;
	setp.gt.s32 	%p3, %r1, %r10;
	@%p3 bra 	$L__BB10_6;
	ld.param.u64 	%rd109, [_Z28unitaryReconstructReckSharedIfEviiPT_PKS0_S3__param_4];
	ld.param.u64 	%rd108, [_Z28unitaryReconstructReckSharedIfEviiPT_PKS0_S3__param_3];
	add.s32 	%r59, %r5, %r105;
	mad.lo.s32 	%r60, %r59, %r52, %r1;
	cvt.s64.s32 	%rd7, %r60;
	add.s64 	%rd8, %rd7, %rd3;
	cvta.to.global.u64 	%rd9, %rd108;
	shl.b64 	%rd10, %rd8, 2;
	add.s64 	%rd11, %rd9, %rd10;
	ld.global.nc.f32 	%f1, [%rd11];
	shl.b32 	%r61, %r1, 2;
	mov.u32 	%r62, phi_row_data;
	add.s32 	%r63, %r62, %r61;
	st.shared.f32 	[%r63], %f1;
	cvta.to.global.u64 	%rd12, %rd109;
	add.s64 	%rd13, %rd12, %rd10;
	ld.global.nc.f32 	%f2, [%rd13];
	add.s32 	%r64, %r3, %r61;
	st.shared.f32 	[%r64], %f2;
$L__BB10_6:
	setp.ge.s32 	%p4, %r1, %r52;
	bar.sync 	0;
	@%p4 bra 	$L__BB10_18;
	add.s32 	%r12, %r5, %r105;
	setp.lt.u32 	%p5, %r10, 7;
	mov.b32 	%r118, 0;
	@%p5 bra 	$L__BB10_10;
	and.b32  	%r118, %r106, -8;
	neg.s32 	%r116, %r118;
	add.s32 	%r67, %r52, %r105;
	add.s32 	%r68, %r67, -1;
	mul.lo.s32 	%r115, %r52, %r68;
	mul.lo.s32 	%r114, %r52, %r67;
	add.s32 	%r113, %r114, %r52;
	add.s32 	%r69, %r67, 2;
	mul.lo.s32 	%r112, %r52, %r69;
	add.s32 	%r70, %r67, 3;
	mul.lo.s32 	%r111, %r52, %r70;
	add.s32 	%r71, %r67, 4;
	mul.lo.s32 	%r110, %r52, %r71;
	add.s32 	%r72, %r67, 5;
	mul.lo.s32 	%r109, %r52, %r72;
	mul.lo.s32 	%r108, %r52, %r12;
	mov.u32 	%r73, phi_row_data;
	add.s32 	%r107, %r73, 16;
$L__BB10_9:
	.pragma "nounroll";
	ld.shared.v4.f32 	{%f3, %f4, %f5, %f6}, [%r107+-16];
	add.s32 	%r74, %r107, %r7;
	ld.shared.f32 	%f7, [%r74+-16];
	cvt.s64.s32 	%rd14, %r108;
	add.s64 	%rd15, %rd14, %rd3;
	add.s64 	%rd16, %rd15, %rd2;
	shl.b64 	%rd17, %rd16, 2;
	add.s64 	%rd18, %rd1, %rd17;
	ld.global.f32 	%f8, [%rd18];
	mul.f32 	%f9, %f3, %f8;
	mul.wide.u32 	%rd19, %r52, 4;
	add.s64 	%rd20, %rd18, %rd19;
	ld.global.f32 	%f10, [%rd20];
	mul.f32 	%f11, %f7, %f10;
	sub.f32 	%f12, %f9, %f11;
	mul.f32 	%f13, %f7, %f8;
	fma.rn.f32 	%f14, %f3, %f10, %f13;
	st.global.f32 	[%rd18], %f12;
	st.global.f32 	[%rd20], %f14;
	ld.shared.f32 	%f15, [%r74+-12];
	cvt.s64.s32 	%rd21, %r115;
	add.s64 	%rd22, %rd21, %rd3;
	add.s64 	%rd23, %rd22, %rd2;
	shl.b64 	%rd24, %rd23, 2;
	add.s64 	%rd25, %rd1, %rd24;
	ld.global.f32 	%f16, [%rd25];
	mul.f32 	%f17, %f4, %f16;
	add.s64 	%rd26, %rd25, %rd19;
	ld.global.f32 	%f18, [%rd26];
	mul.f32 	%f19, %f15, %f18;
	sub.f32 	%f20, %f17, %f19;
	mul.f32 	%f21, %f15, %f16;
	fma.rn.f32 	%f22, %f4, %f18, %f21;
	st.global.f32 	[%rd25], %f20;
	st.global.f32 	[%rd26], %f22;
	ld.shared.f32 	%f23, [%r74+-8];
	cvt.s64.s32 	%rd27, %r114;
	add.s64 	%rd28, %rd27, %rd3;
	add.s64 	%rd29, %rd28, %rd2;
	shl.b64 	%rd30, %rd29, 2;
	add.s64 	%rd31, %rd1, %rd30;
	ld.global.f32 	%f24, [%rd31];
	mul.f32 	%f25, %f5, %f24;
	add.s64 	%rd32, %rd31, %rd19;
	ld.global.f32 	%f26, [%rd32];
	mul.f32 	%f27, %f23, %f26;
	sub.f32 	%f28, %f25, %f27;
	mul.f32 	%f29, %f23, %f24;
	fma.rn.f32 	%f30, %f5, %f26, %f29;
	st.global.f32 	[%rd31], %f28;
	st.global.f32 	[%rd32], %f30;
	ld.shared.f32 	%f31, [%r74+-4];
	cvt.s64.s32 	%rd33, %r113;
	add.s64 	%rd34, %rd33, %rd3;
	add.s64 	%rd35, %rd34, %rd2;
	shl.b64 	%rd36, %rd35, 2;
	add.s64 	%rd37, %rd1, %rd36;
	ld.global.f32 	%f32, [%rd37];
	mul.f32 	%f33, %f6, %f32;
	add.s64 	%rd38, %rd37, %rd19;
	ld.global.f32 	%f34, [%rd38];
	mul.f32 	%f35, %f31, %f34;
	sub.f32 	%f36, %f33, %f35;
	mul.f32 	%f37, %f31, %f32;
	fma.rn.f32 	%f38, %f6, %f34, %f37;
	st.global.f32 	[%rd37], %f36;
	st.global.f32 	[%rd38], %f38;
	ld.shared.v4.f32 	{%f39, %f40, %f41, %f42}, [%r107];
	ld.shared.f32 	%f43, [%r74];
	cvt.s64.s32 	%rd39, %r112;
	add.s64 	%rd40, %rd39, %rd3;
	add.s64 	%rd41, %rd40, %rd2;
	shl.b64 	%rd42, %rd41, 2;
	add.s64 	%rd43, %rd1, %rd42;
	ld.global.f32 	%f44, [%rd43];
	mul.f32 	%f45, %f39, %f44;
	add.s64 	%rd44, %rd43, %rd19;
	ld.global.f32 	%f46, [%rd44];
	mul.f32 	%f47, %f43, %f46;
	sub.f32 	%f48, %f45, %f47;
	mul.f32 	%f49, %f43, %f44;
	fma.rn.f32 	%f50, %f39, %f46, %f49;
	st.global.f32 	[%rd43], %f48;
	st.global.f32 	[%rd44], %f50;
	ld.shared.f32 	%f51, [%r74+4];
	cvt.s64.s32 	%rd45, %r111;
	add.s64 	%rd46, %rd45, %rd3;
	add.s64 	%rd47, %rd46, %rd2;
	shl.b64 	%rd48, %rd47, 2;
	add.s64 	%rd49, %rd1, %rd48;
	ld.global.f32 	%f52, [%rd49];
	mul.f32 	%f53, %f40, %f52;
	add.s64 	%rd50, %rd49, %rd19;
	ld.global.f32 	%f54, [%rd50];
	mul.f32 	%f55, %f51, %f54;
	sub.f32 	%f56, %f53, %f55;
	mul.f32 	%f57, %f51, %f52;
	fma.rn.f32 	%f58, %f40, %f54, %f57;
	st.global.f32 	[%rd49], %f56;
	st.global.f32 	[%rd50], %f58;
	ld.shared.f32 	%f59, [%r74+8];
	cvt.s64.s32 	%rd51, %r110;
	add.s64 	%rd52, %rd51, %rd3;
	add.s64 	%rd53, %rd52, %rd2;
	shl.b64 	%rd54, %rd53, 2;
	add.s64 	%rd55, %rd1, %rd54;
	ld.global.f32 	%f60, [%rd55];
	mul.f32 	%f61, %f41, %f60;
	add.s64 	%rd56, %rd55, %rd19;
	ld.global.f32 	%f62, [%rd56];
	mul.f32 	%f63, %f59, %f62;
	sub.f32 	%f64, %f61, %f63;
	mul.f32 	%f65, %f59, %f60;
	fma.rn.f32 	%f66, %f41, %f62, %f65;
	st.global.f32 	[%rd55], %f64;
	st.global.f32 	[%rd56], %f66;
	ld.shared.f32 	%f67, [%r74+12];
	cvt.s64.s32 	%rd57, %r109;
	add.s64 	%rd58, %rd57, %rd3;
	add.s64 	%rd59, %rd58, %rd2;
	shl.b64 	%rd60, %rd59, 2;
	add.s64 	%rd61, %rd1, %rd60;
	ld.global.f32 	%f68, [%rd61];
	mul.f32 	%f69, %f42, %f68;
	add.s64 	%rd62, %rd61, %rd19;
	ld.global.f32 	%f70, [%rd62];
	mul.f32 	%f71, %f67, %f70;
	sub.f32 	%f72, %f69, %f71;
	mul.f32 	%f73, %f67, %f68;
	fma.rn.f32 	%f74, %f42, %f70, %f73;
	st.global.f32 	[%rd61], %f72;
	st.global.f32 	[%rd62], %f74;
	add.s32 	%r116, %r116, 8;
	add.s32 	%r115, %r115, %r6;
	add.s32 	%r114, %r114, %r6;
	add.s32 	%r113, %r113, %r6;
	add.s32 	%r112, %r112, %r6;
	add.s32 	%r111, %r111, %r6;
	add.s32 	%r110, %r110, %r6;
	add.s32 	%r109, %r109, %r6;
	add.s32 	%r108, %r108, %r6;
	add.s32 	%r107, %r107, 32;
	setp.ne.s32 	%p6, %r116, 0;
	@%p6 bra 	$L__BB10_9;
$L__BB10_10:
	and.b32  	%r75, %r106, 7;
	setp.eq.s32 	%p7, %r75, 0;
	@%p7 bra 	$L__BB10_18;
	cvt.u32.u16 	%r76, %rs10;
	and.b32  	%r44, %r76, 7;
	add.s32 	%r77, %r44, -1;
	setp.lt.u32 	%p8, %r77, 3;
	@%p8 bra 	$L__BB10_13;
	shl.b32 	%r78, %r118, 2;
	mov.u32 	%r79, phi_row_data;
	add.s32 	%r80, %r79, %r78;
	ld.shared.f32 	%f75, [%r80];
	add.s32 	%r81, %r3, %r78;
	ld.shared.f32 	%f76, [%r81];
	add.s32 	%r82, %r12, %r118;
	mul.lo.s32 	%r83, %r82, %r52;
	cvt.s64.s32 	%rd63, %r83;
	add.s64 	%rd64, %rd63, %rd3;
	add.s64 	%rd65, %rd64, %rd2;
	shl.b64 	%rd66, %rd65, 2;
	add.s64 	%rd67, %rd1, %rd66;
	ld.global.f32 	%f77, [%rd67];
	mul.f32 	%f78, %f75, %f77;
	mul.wide.u32 	%rd68, %r52, 4;
	add.s64 	%rd69, %rd67, %rd68;
	ld.global.f32 	%f79, [%rd69];
	mul.f32 	%f80, %f76, %f79;
	sub.f32 	%f81, %f78, %f80;
	mul.f32 	%f82, %f76, %f77;
	fma.rn.f32 	%f83, %f75, %f79, %f82;
	st.global.f32 	[%rd67], %f81;
	st.global.f32 	[%rd69], %f83;
	ld.shared.f32 	%f84, [%r80+4];
	ld.shared.f32 	%f85, [%r81+4];
	add.s32 	%r84, %r83, %r52;
	cvt.s64.s32 	%rd70, %r84;
	add.s64 	%rd71, %rd70, %rd3;
	add.s64 	%rd72, %rd71, %rd2;
	shl.b64 	%rd73, %rd72, 2;
	add.s64 	%rd74, %rd1, %rd73;
	ld.global.f32 	%f86, [%rd74];
	mul.f32 	%f87, %f84, %f86;
	add.s64 	%rd75, %rd74, %rd68;
	ld.global.f32 	%f88, [%rd75];
	mul.f32 	%f89, %f85, %f88;
	sub.f32 	%f90, %f87, %f89;
	mul.f32 	%f91, %f85, %f86;
	fma.rn.f32 	%f92, %f84, %f88, %f91;
	st.global.f32 	[%rd74], %f90;
	st.global.f32 	[%rd75], %f92;
	ld.shared.f32 	%f93, [%r80+8];
	ld.shared.f32 	%f94, [%r81+8];
	add.s32 	%r85, %r82, 2;
	mul.lo.s32 	%r86, %r85, %r52;
	cvt.s64.s32 	%rd76, %r86;
	add.s64 	%rd77, %rd76, %rd3;
	add.s64 	%rd78, %rd77, %rd2;
	shl.b64 	%rd79, %rd78, 2;
	add.s64 	%rd80, %rd1, %rd79;
	ld.global.f32 	%f95, [%rd80];
	mul.f32 	%f96, %f93, %f95;
	add.s64 	%rd81, %rd80, %rd68;
	ld.global.f32 	%f97, [%rd81];
	mul.f32 	%f98, %f94, %f97;
	sub.f32 	%f99, %f96, %f98;
	mul.f32 	%f100, %f94, %f95;
	fma.rn.f32 	%f101, %f93, %f97, %f100;
	st.global.f32 	[%rd80], %f99;
	st.global.f32 	[%rd81], %f101;
	ld.shared.f32 	%f102, [%r80+12];
	ld.shared.f32 	%f103, [%r81+12];
	add.s32 	%r87, %r82, 3;
	mul.lo.s32 	%r88, %r87, %r52;
	cvt.s64.s32 	%rd82, %r88;
	add.s64 	%rd83, %rd82, %rd3;
	add.s64 	%rd84, %rd83, %rd2;
	shl.b64 	%rd85, %rd84, 2;
	add.s64 	%rd86, %rd1, %rd85;
	ld.global.f32 	%f104, [%rd86];
	mul.f32 	%f105, %f102, %f104;
	add.s64 	%rd87, %rd86, %rd68;
	ld.global.f32 	%f106, [%rd87];
	mul.f32 	%f107, %f103, %f106;
	sub.f32 	%f108, %f105, %f107;
	mul.f32 	%f109, %f103, %f104;
	fma.rn.f32 	%f110, %f102, %f106, %f109;
	st.global.f32 	[%rd86], %f108;
	st.global.f32 	[%rd87], %f110;
	add.s32 	%r118, %r118, 4;
$L__BB10_13:
	and.b32  	%r89, %r44, 3;
	setp.eq.s32 	%p9, %r89, 0;
	@%p9 bra 	$L__BB10_18;
	and.b16  	%rs7, %rs9, 3;
	setp.eq.s16 	%p10, %rs7, 0;
	@%p10 bra 	$L__BB10_16;
	shl.b32 	%r90, %r118, 2;
	mov.u32 	%r91, phi_row_data;
	add.s32 	%r92, %r91, %r90;
	ld.shared.f32 	%f111, [%r92];
	add.s32 	%r93, %r3, %r90;
	ld.shared.f32 	%f112, [%r93];
	add.s32 	%r94, %r12, %r118;
	mul.lo.s32 	%r95, %r94, %r52;
	cvt.s64.s32 	%rd88, %r95;
	add.s64 	%rd89, %rd88, %rd3;
	add.s64 	%rd90, %rd89, %rd2;
	shl.b64 	%rd91, %rd90, 2;
	add.s64 	%rd92, %rd1, %rd91;
	ld.global.f32 	%f113, [%rd92];
	mul.f32 	%f114, %f111, %f113;
	add.s64 	%rd94, %rd92, %rd106;
	ld.global.f32 	%f115, [%rd94];
	mul.f32 	%f116, %f112, %f115;
	sub.f32 	%f117, %f114, %f116;
	mul.f32 	%f118, %f112, %f113;
	fma.rn.f32 	%f119, %f111, %f115, %f118;
	st.global.f32 	[%rd92], %f117;
	st.global.f32 	[%rd94], %f119;
	ld.shared.f32 	%f120, [%r92+4];
	ld.shared.f32 	%f121, [%r93+4];
	add.s32 	%r96, %r95, %r52;
	cvt.s64.s32 	%rd95, %r96;
	add.s64 	%rd96, %rd95, %rd3;
	add.s64 	%rd97, %rd96, %rd2;
	shl.b64 	%rd98, %rd97, 2;
	add.s64 	%rd99, %rd1, %rd98;
	ld.global.f32 	%f122, [%rd99];
	mul.f32 	%f123, %f120, %f122;
	add.s64 	%rd100, %rd99, %rd106;
	ld.global.f32 	%f124, [%rd100];
	mul.f32 	%f125, %f121, %f124;
	sub.f32 	%f126, %f123, %f125;
	mul.f32 	%f127, %f121, %f122;
	fma.rn.f32 	%f128, %f120, %f124, %f127;
	st.global.f32 	[%rd99], %f126;
	st.global.f32 	[%rd100], %f128;
	add.s32 	%r118, %r118, 2;
$L__BB10_16:
	and.b16  	%rs8, %rs9, 1;
	setp.eq.b16 	%p11, %rs8, 1;
	@%p11 bra 	$L__BB10_18;
	shl.b32 	%r97, %r118, 2;
	mov.u32 	%r98, phi_row_data;
	add.s32 	%r99, %r98, %r97;
	ld.shared.f32 	%f129, [%r99];
	add.s32 	%r100, %r3, %r97;
	ld.shared.f32 	%f130, [%r100];
	add.s32 	%r101, %r12, %r118;
	mul.lo.s32 	%r102, %r101, %r52;
	cvt.s64.s32 	%rd101, %r102;
	add.s64 	%rd102, %rd101, %rd3;
	add.s64 	%rd103, %rd102, %rd2;
	shl.b64 	%rd104, %rd103, 2;
	add.s64 	%rd105, %rd1, %rd104;
	ld.global.f32 	%f131, [%rd105];
	mul.f32 	%f132, %f129, %f131;
	add.s64 	%rd107, %rd105, %rd106;
	ld.global.f32 	%f133, [%rd107];
	mul.f32 	%f134, %f130, %f133;
	sub.f32 	%f135, %f132, %f134;
	mul.f32 	%f136, %f130, %f131;
	fma.rn.f32 	%f137, %f129, %f133, %f136;
	st.global.f32 	[%rd105], %f135;
	st.global.f32 	[%rd107], %f137;
$L__BB10_18:
	not.b32 	%r105, %r10;
	setp.ne.s32 	%p12, %r10, %r5;
	add.s16 	%rs9, %rs9, 1;
	@%p12 bra 	$L__BB10_4;
$L__BB10_19:
	mov.u32 	%r103, %nctaid.y;
	add.s32 	%r104, %r104, %r103;
	setp.lt.s32 	%p13, %r104, %r51;
	@%p13 bra 	$L__BB10_2;
$L__BB10_20:
	ret;

}
	// .globl	_Z22unitaryReconstructReckIfEviiPT_PKS0_S3_
.visible .entry _Z22unitaryReconstructReckIfEviiPT_PKS0_S3_(
	.param .u32 _Z22unitaryReconstructReckIfEviiPT_PKS0_S3__param_0,
	.param .u32 _Z22unitaryReconstructReckIfEviiPT_PKS0_S3__param_1,
	.param .u64 .ptr .align 1 _Z22unitaryReconstructReckIfEviiPT_PKS0_S3__param_2,
	.param .u64 .ptr .align 1 _Z22unitaryReconstructReckIfEviiPT_PKS0_S3__param_3,
	.param .u64 .ptr .align 1 _Z22unitaryReconstructReckIfEviiPT_PKS0_S3__param_4
)
{
	.reg .pred 	%p<14>;
	.reg .b16 	%rs<11>;
	.reg .b32 	%r<94>;
	.reg .b32 	%f<127>;
	.reg .b64 	%rd<121>;

	ld.param.u32 	%r43, [_Z22unitaryReconstructReckIfEviiPT_PKS0_S3__param_0];
	ld.param.u64 	%rd21, [_Z22unitaryReconstructReckIfEviiPT_PKS0_S3__param_3];
	ld.param.u64 	%rd22, [_Z22unitaryReconstructReckIfEviiPT_PKS0_S3__param_4];
	cvta.to.global.u64 	%rd1, %rd22;
	cvta.to.global.u64 	%rd2, %rd21;
	mov.u32 	%r45, %ctaid.x;
	mov.u32 	%r46, %ntid.x;
	mov.u32 	%r47, %tid.x;
	mad.lo.s32 	%r1, %r45, %r46, %r47;
	mov.u32 	%r80, %ctaid.y;
	setp.ge.s32 	%p1, %r80, %r43;
	@%p1 bra 	$L__BB11_12;
	ld.param.u32 	%r69, [_Z22unitaryReconstructReckIfEviiPT_PKS0_S3__param_1];
	setp.lt.s32 	%p2, %r69, 2;
	@%p2 bra 	$L__BB11_12;
	ld.param.u32 	%r70, [_Z22unitaryReconstructReckIfEviiPT_PKS0_S3__param_1];
	mul.wide.s32 	%rd3, %r1, 4;
	mul.wide.u32 	%rd4, %r70, 32;
	mul.wide.u32 	%rd23, %r70, 28;
	add.s64 	%rd5, %rd23, %rd3;
	mul.wide.u32 	%rd24, %r70, 24;
	add.s64 	%rd6, %rd24, %rd3;
	mul.wide.u32 	%rd25, %r70, 20;
	add.s64 	%rd7, %rd25, %rd3;
	mul.wide.u32 	%rd26, %r70, 16;
	add.s64 	%rd8, %rd26, %rd3;
	mul.wide.u32 	%rd27, %r70, 12;
	add.s64 	%rd9, %rd27, %rd3;
	mul.wide.u32 	%rd28, %r70, 8;
	add.s64 	%rd10, %rd28, %rd3;
$L__BB11_3:
	ld.param.u32 	%r71, [_Z22unitaryReconstructReckIfEviiPT_PKS0_S3__param_1];
	setp.ge.s32 	%p3, %r1, %r71;
	@%p3 bra 	$L__BB11_11;
	mov.b32 	%r81, 0;
	mov.b16 	%rs9, 0;
	mov.u16 	%rs10, %rs9;
$L__BB11_5:
	mov.u32 	%r4, %r81;
	ld.param.u32 	%r72, [_Z22unitaryReconstructReckIfEviiPT_PKS0_S3__param_1];
	add.s32 	%r5, %r4, 1;
	add.s16 	%rs10, %rs10, 1;
	sub.s32 	%r49, %r72, %r4;
	add.s32 	%r6, %r49, -2;
	setp.lt.s32 	%p4, %r1, %r6;
	@%p4 bra 	$L__BB11_10;
	ld.param.u64 	%rd116, [_Z22unitaryReconstructReckIfEviiPT_PKS0_S3__param_2];
	ld.param.u32 	%r73, [_Z22unitaryReconstructReckIfEviiPT_PKS0_S3__param_1];
	mul.lo.s32 	%r7, %r6, %r73;
	cvt.s64.s32 	%rd29, %r7;
	mul.lo.s32 	%r51, %r73, %r73;
	mul.lo.s32 	%r52, %r51, %r80;
	cvt.s64.s32 	%rd30, %r52;
	add.s64 	%rd31, %rd29, %rd30;
	cvta.to.global.u64 	%rd32, %rd116;
	shl.b64 	%rd33, %rd31, 2;
	add.s64 	%rd118, %rd32, %rd33;
	setp.lt.u32 	%p5, %r4, 7;
	mov.b32 	%r92, 0;
	@%p5 bra 	$L__BB11_9;
	mul.wide.s32 	%rd34, %r1, 4;
	add.s64 	%rd35, %rd118, %rd34;
	ld.global.f32 	%f126, [%rd35];
	and.b32  	%r53, %r5, -8;
	neg.s32 	%r90, %r53;
	add.s32 	%r89, %r7, 1;
	add.s32 	%r88, %r7, 2;
	add.s32 	%r87, %r7, 3;
	add.s32 	%r86, %r7, 4;
	add.s32 	%r85, %r7, 5;
	add.s32 	%r84, %r7, 6;
	add.s32 	%r83, %r7, 7;
	mov.u32 	%r82, %r7;
$L__BB11_8:
	.pragma "nounroll";
	ld.param.u32 	%r74, [_Z22unitaryReconstructReckIfEviiPT_PKS0_S3__param_1];
	add.s32 	%r54, %r4, 1;
	and.b32  	%r92, %r54, -8;
	mul.wide.s32 	%rd36, %r89, 4;
	mul.lo.s32 	%r55, %r74, %r74;
	mul.lo.s32 	%r56, %r55, %r80;
	mul.wide.s32 	%rd37, %r56, 4;
	add.s64 	%rd38, %rd37, %rd36;
	mul.wide.s32 	%rd39, %r88, 4;
	add.s64 	%rd40, %rd37, %rd39;
	mul.wide.s32 	%rd41, %r87, 4;
	add.s64 	%rd42, %rd37, %rd41;
	mul.wide.s32 	%rd43, %r86, 4;
	add.s64 	%rd44, %rd37, %rd43;
	mul.wide.s32 	%rd45, %r85, 4;
	add.s64 	%rd46, %rd37, %rd45;
	mul.wide.s32 	%rd47, %r84, 4;
	add.s64 	%rd48, %rd37, %rd47;
	mul.wide.s32 	%rd49, %r83, 4;
	add.s64 	%rd50, %rd37, %rd49;
	mul.wide.s32 	%rd51, %r82, 4;
	add.s64 	%rd52, %rd37, %rd51;
	add.s64 	%rd53, %rd2, %rd52;
	ld.global.nc.f32 	%f4, [%rd53];
	add.s64 	%rd54, %rd1, %rd52;
	ld.global.nc.f32 	%f5, [%rd54];
	add.s64 	%rd55, %rd118, %rd3;
	mul.f32 	%f6, %f4, %f126;
	mul.wide.u32 	%rd56, %r74, 4;
	add.s64 	%rd57, %rd3, %rd56;
	add.s64 	%rd58, %rd118, %rd57;
	ld.global.f32 	%f7, [%rd58];
	mul.f32 	%f8, %f5, %f7;
	sub.f32 	%f9, %f6, %f8;
	mul.f32 	%f10, %f4, %f7;
	fma.rn.f32 	%f11, %f5, %f126, %f10;
	st.global.f32 	[%rd55], %f9;
	add.s64 	%rd59, %rd2, %rd38;
	ld.global.nc.f32 	%f12, [%rd59];
	add.s64 	%rd60, %rd1, %rd38;
	ld.global.nc.f32 	%f13, [%rd60];
	mul.f32 	%f14, %f12, %f11;
	add.s64 	%rd61, %rd118, %rd10;
	ld.global.f32 	%f15, [%rd61];
	mul.f32 	%f16, %f13, %f15;
	sub.f32 	%f17, %f14, %f16;
	mul.f32 	%f18, %f12, %f15;
	fma.rn.f32 	%f19, %f13, %f11, %f18;
	st.global.f32 	[%rd58], %f17;
	add.s64 	%rd62, %rd2, %rd40;
	ld.global.nc.f32 	%f20, [%rd62];
	add.s64 	%rd63, %rd1, %rd40;
	ld.global.nc.f32 	%f21, [%rd63];
	mul.f32 	%f22, %f20, %f19;
	add.s64 	%rd64, %rd118, %rd9;
	ld.global.f32 	%f23, [%rd64];
	mul.f32 	%f24, %f21, %f23;
	sub.f32 	%f25, %f22, %f24;
	mul.f32 	%f26, %f20, %f23;
	fma.rn.f32 	%f27, %f21, %f19, %f26;
	st.global.f32 	[%rd61], %f25;
	add.s64 	%rd65, %rd2, %rd42;
	ld.global.nc.f32 	%f28, [%rd65];
	add.s64 	%rd66, %rd1, %rd42;
	ld.global.nc.f32 	%f29, [%rd66];
	mul.f32 	%f30, %f28, %f27;
	add.s64 	%rd67, %rd118, %rd8;
	ld.global.f32 	%f31, [%rd67];
	mul.f32 	%f32, %f29, %f31;
	sub.f32 	%f33, %f30, %f32;
	mul.f32 	%f34, %f28, %f31;
	fma.rn.f32 	%f35, %f29, %f27, %f34;
	st.global.f32 	[%rd64], %f33;
	add.s64 	%rd68, %rd2, %rd44;
	ld.global.nc.f32 	%f36, [%rd68];
	add.s64 	%rd69, %rd1, %rd44;
	ld.global.nc.f32 	%f37, [%rd69];
	mul.f32 	%f38, %f36, %f35;
	add.s64 	%rd70, %rd118, %rd7;
	ld.global.f32 	%f39, [%rd70];
	mul.f32 	%f40, %f37, %f39;
	sub.f32 	%f41, %f38, %f40;
	mul.f32 	%f42, %f36, %f39;
	fma.rn.f32 	%f43, %f37, %f35, %f42;
	st.global.f32 	[%rd67], %f41;
	add.s64 	%rd71, %rd2, %rd46;
	ld.global.nc.f32 	%f44, [%rd71];
	add.s64 	%rd72, %rd1, %rd46;
	ld.global.nc.f32 	%f45, [%rd72];
	mul.f32 	%f46, %f44, %f43;
	add.s64 	%rd73, %rd118, %rd6;
	ld.global.f32 	%f47, [%rd73];
	mul.f32 	%f48, %f45, %f47;
	sub.f32 	%f49, %f46, %f48;
	mul.f32 	%f50, %f44, %f47;
	fma.rn.f32 	%f51, %f45, %f43, %f50;
	st.global.f32 	[%rd70], %f49;
	add.s64 	%rd74, %rd2, %rd48;
	ld.global.nc.f32 	%f52, [%rd74];
	add.s64 	%rd75, %rd1, %rd48;
	ld.global.nc.f32 	%f53, [%rd75];
	mul.f32 	%f54, %f52, %f51;
	add.s64 	%rd76, %rd118, %rd5;
	ld.global.f32 	%f55, [%rd76];
	mul.f32 	%f56, %f53, %f55;
	sub.f32 	%f57, %f54, %f56;
	mul.f32 	%f58, %f52, %f55;
	fma.rn.f32 	%f59, %f53, %f51, %f58;
	st.global.f32 	[%rd73], %f57;
	add.s64 	%rd77, %rd2, %rd50;
	ld.global.nc.f32 	%f60, [%rd77];
	add.s64 	%rd78, %rd1, %rd50;
	ld.global.nc.f32 	%f61, [%rd78];
	mul.f32 	%f62, %f60, %f59;
	add.s64 	%rd79, %rd4, %rd3;
	add.s64 	%rd80, %rd118, %rd79;
	ld.global.f32 	%f63, [%rd80];
	mul.f32 	%f64, %f61, %f63;
	sub.f32 	%f65, %f62, %f64;
	mul.f32 	%f66, %f60, %f63;
	fma.rn.f32 	%f126, %f61, %f59, %f66;
	st.global.f32 	[%rd76], %f65;
	st.global.f32 	[%rd80], %f126;
	add.s64 	%rd118, %rd118, %rd4;
	add.s32 	%r90, %r90, 8;
	add.s32 	%r89, %r89, 8;
	add.s32 	%r88, %r88, 8;
	add.s32 	%r87, %r87, 8;
	add.s32 	%r86, %r86, 8;
	add.s32 	%r85, %r85, 8;
	add.s32 	%r84, %r84, 8;
	add.s32 	%r83, %r83, 8;
	add.s32 	%r82, %r82, 8;
	setp.eq.s32 	%p6, %r90, 0;
	@%p6 bra 	$L__BB11_9;
	bra.uni 	$L__BB11_8;
$L__BB11_9:
	add.s32 	%r57, %r4, 1;
	and.b32  	%r58, %r57, 7;
	setp.eq.s32 	%p7, %r58, 0;
	@%p7 bra 	$L__BB11_10;
	bra.uni 	$L__BB11_13;
$L__BB11_10:
	ld.param.u32 	%r79, [_Z22unitaryReconstructReckIfEviiPT_PKS0_S3__param_1];
	add.s32 	%r81, %r4, 1;
	add.s32 	%r67, %r79, -2;
	setp.ne.s32 	%p12, %r67, %r4;
	add.s16 	%rs9, %rs9, 1;
	@%p12 bra 	$L__BB11_5;
$L__BB11_11:
	mov.u32 	%r68, %nctaid.y;
	add.s32 	%r80, %r80, %r68;
	setp.lt.s32 	%p13, %r80, %r43;
	@%p13 bra 	$L__BB11_3;
$L__BB11_12:
	ret;
$L__BB11_13:
	ld.param.u32 	%r75, [_Z22unitaryReconstructReckIfEviiPT_PKS0_S3__param_1];
	mul.lo.s32 	%r59, %r75, %r75;
	mul.lo.s32 	%r60, %r59, %r80;
	cvt.s64.s32 	%rd15, %r60;
	cvt.u32.u16 	%r61, %rs10;
	and.b32  	%r38, %r61, 7;
	add.s32 	%r62, %r38, -1;
	setp.lt.u32 	%p8, %r62, 3;
	@%p8 bra 	$L__BB11_15;
	ld.param.u32 	%r76, [_Z22unitaryReconstructReckIfEviiPT_PKS0_S3__param_1];
	mul.wide.u32 	%rd81, %r76, 4;
	add.s64 	%rd82, %rd118, %rd81;
	add.s32 	%r63, %r92, %r7;
	cvt.s64.s32 	%rd83, %r63;
	add.s64 	%rd84, %rd83, %rd15;
	shl.b64 	%rd85, %rd84, 2;
	add.s64 	%rd86, %rd2, %rd85;
	ld.global.nc.f32 	%f67, [%rd86];
	add.s64 	%rd87, %rd1, %rd85;
	ld.global.nc.f32 	%f68, [%rd87];
	mul.wide.s32 	%rd88, %r1, 4;
	add.s64 	%rd89, %rd118, %rd88;
	ld.global.f32 	%f69, [%rd89];
	mul.f32 	%f70, %f67, %f69;
	add.s64 	%rd90, %rd82, %rd88;
	ld.global.f32 	%f71, [%rd90];
	mul.f32 	%f72, %f68, %f71;
	sub.f32 	%f73, %f70, %f72;
	mul.f32 	%f74, %f67, %f71;
	fma.rn.f32 	%f75, %f68, %f69, %f74;
	st.global.f32 	[%rd89], %f73;
	add.s64 	%rd91, %rd82, %rd81;
	ld.global.nc.f32 	%f76, [%rd86+4];
	ld.global.nc.f32 	%f77, [%rd87+4];
	mul.f32 	%f78, %f76, %f75;
	add.s64 	%rd92, %rd91, %rd88;
	ld.global.f32 	%f79, [%rd92];
	mul.f32 	%f80, %f77, %f79;
	sub.f32 	%f81, %f78, %f80;
	mul.f32 	%f82, %f76, %f79;
	fma.rn.f32 	%f83, %f77, %f75, %f82;
	st.global.f32 	[%rd90], %f81;
	add.s64 	%rd93, %rd91, %rd81;
	ld.global.nc.f32 	%f84, [%rd86+8];
	ld.global.nc.f32 	%f85, [%rd87+8];
	mul.f32 	%f86, %f84, %f83;
	add.s64 	%rd94, %rd93, %rd88;
	ld.global.f32 	%f87, [%rd94];
	mul.f32 	%f88, %f85, %f87;
	sub.f32 	%f89, %f86, %f88;
	mul.f32 	%f90, %f84, %f87;
	fma.rn.f32 	%f91, %f85, %f83, %f90;
	st.global.f32 	[%rd92], %f89;
	add.s64 	%rd118, %rd93, %rd81;
	ld.global.nc.f32 	%f92, [%rd86+12];
	ld.global.nc.f32 	%f93, [%rd87+12];
	mul.f32 	%f94, %f92, %f91;
	add.s64 	%rd95, %rd118, %rd88;
	ld.global.f32 	%f95, [%rd95];
	mul.f32 	%f96, %f93, %f95;
	sub.f32 	%f97, %f94, %f96;
	mul.f32 	%f98, %f92, %f95;
	fma.rn.f32 	%f99, %f93, %f91, %f98;
	st.global.f32 	[%rd94], %f97;
	st.global.f32 	[%rd95], %f99;
	add.s32 	%r92, %r92, 4;
$L__BB11_15:
	and.b32  	%r64, %r38, 3;
	setp.eq.s32 	%p9, %r64, 0;
	@%p9 bra 	$L__BB11_10;
	and.b16  	%rs7, %rs9, 3;
	setp.eq.s16 	%p10, %rs7, 0;
	@%p10 bra 	$L__BB11_18;
	ld.param.u32 	%r77, [_Z22unitaryReconstructReckIfEviiPT_PKS0_S3__param_1];
	mul.wide.u32 	%rd96, %r77, 4;
	add.s64 	%rd97, %rd118, %rd96;
	add.s32 	%r65, %r92, %r7;
	cvt.s64.s32 	%rd98, %r65;
	add.s64 	%rd99, %rd98, %rd15;
	shl.b64 	%rd100, %rd99, 2;
	add.s64 	%rd101, %rd2, %rd100;
	ld.global.nc.f32 	%f100, [%rd101];
	add.s64 	%rd102, %rd1, %rd100;
	ld.global.nc.f32 	%f101, [%rd102];
	mul.wide.s32 	%rd103, %r1, 4;
	add.s64 	%rd104, %rd118, %rd103;
	ld.global.f32 	%f102, [%rd104];
	mul.f32 	%f103, %f100, %f102;
	add.s64 	%rd105, %rd97, %rd103;
	ld.global.f32 	%f104, [%rd105];
	mul.f32 	%f105, %f101, %f104;
	sub.f32 	%f106, %f103, %f105;
	mul.f32 	%f107, %f100, %f104;
	fma.rn.f32 	%f108, %f101, %f102, %f107;
	st.global.f32 	[%rd104], %f106;
	add.s64 	%rd118, %rd97, %rd96;
	ld.global.nc.f32 	%f109, [%rd101+4];
	ld.global.nc.f32 	%f110, [%rd102+4];
	mul.f32 	%f111, %f109, %f108;
	add.s64 	%rd106, %rd118, %rd103;
	ld.global.f32 	%f112, [%rd106];
	mul.f32 	%f113, %f110, %f112;
	sub.f32 	%f114, %f111, %f113;
	mul.f32 	%f115, %f109, %f112;
	fma.rn.f32 	%f116, %f110, %f108, %f115;
	st.global.f32 	[%rd105], %f114;
	st.global.f32 	[%rd106], %f116;
	add.s32 	%r92, %r92, 2;
$L__BB11_18:
	and.b16  	%rs8, %rs9, 1;
	setp.eq.b16 	%p11, %rs8, 1;
	@%p11 bra 	$L__BB11_10;
	ld.param.u32 	%r78, [_Z22unitaryReconstructReckIfEviiPT_PKS0_S3__param_1];
	add.s32 	%r66, %r92, %r7;
	cvt.s64.s32 	%rd107, %r66;
	add.s64 	%rd108, %rd107, %rd15;
	shl.b64 	%rd109, %rd108, 2;
	add.s64 	%rd110, %rd2, %rd109;
	ld.global.nc.f32 	%f117, [%rd110];
	add.s64 	%rd111, %rd1, %rd109;
	ld.global.nc.f32 	%f118, [%rd111];
	mul.wide.s32 	%rd112, %r1, 4;
	add.s64 	%rd113, %rd118, %rd112;
	ld.global.f32 	%f119, [%rd113];
	mul.f32 	%f120, %f117, %f119;
	mul.wide.u32 	%rd114, %r78, 4;
	add.s64 	%rd115, %rd113, %rd114;
	ld.global.f32 	%f121, [%rd115];
	mul.f32 	%f122, %f118, %f121;
	sub.f32 	%f123, %f120, %f122;
	mul.f32 	%f124, %f117, %f121;
	fma.rn.f32 	%f125, %f118, %f119, %f124;
	st.global.f32 	[%rd113], %f123;
	st.global.f32 	[%rd115], %f125;
	bra.uni 	$L__BB11_10;

}
	// .globl	_Z28unitaryReconstructReckSharedIdEviiPT_PKS0_S3_
.visible .entry _Z28unitaryReconstructReckSharedIdEviiPT_PKS0_S3_(
	.param .u32 _Z28unitaryReconstructReckSharedIdEviiPT_PKS0_S3__param_0,
	.param .u32 _Z28unitaryReconstructReckSharedIdEviiPT_PKS0_S3__param_1,
	.param .u64 .ptr .align 1 _Z28unitaryReconstructReckSharedIdEviiPT_PKS0_S3__param_2,
	.param .u64 .ptr .align 1 _Z28unitaryReconstructReckSharedIdEviiPT_PKS0_S3__param_3,
	.param .u64 .ptr .align 1 _Z28unitaryReconstructReckSharedIdEviiPT_PKS0_S3__param_4
)
{
	.reg .pred 	%p<14>;
	.reg .b16 	%rs<11>;
	.reg .b32 	%r<126>;
	.reg .b64 	%rd<108>;
	.reg .b64 	%fd<138>;

	ld.param.u32 	%r57, [_Z28unitaryReconstructReckSharedIdEviiPT_PKS0_S3__param_0];
	ld.param.u32 	%r58, [_Z28unitaryReconstructReckSharedIdEviiPT_PKS0_S3__param_1];
	ld.param.u64 	%rd8, [_Z28unitaryReconstructReckSharedIdEviiPT_PKS0_S3__param_2];
	ld.param.u64 	%rd6, [_Z28unitaryReconstructReckSharedIdEviiPT_PKS0_S3__param_3];
	ld.param.u64 	%rd7, [_Z28unitaryReconstructReckSharedIdEviiPT_PKS0_S3__param_4];
	cvta.to.global.u64 	%rd1, %rd8;
	mov.u32 	%r59, %ctaid.x;
	mov.u32 	%r60, %ntid.x;
	mov.u32 	%r61, %tid.x;
	mad.lo.s32 	%r1, %r59, %r60, %r61;
	mov.u32 	%r110, %ctaid.y;
	setp.ge.s32 	%p1, %r110, %r57;
	@%p1 bra 	$L__BB12_20;
	shl.b32 	%r8, %r58, 3;
	mov.u32 	%r62, phi_row_data;
	add.s32 	%r3, %r62, %r8;
	mul.lo.s32 	%r4, %r58, %r58;
	add.s32 	%r5, %r58, -2;
	cvt.s64.s32 	%rd2, %r1;
	mov.u32 	%r6, %nctaid.y;
	add.s32 	%r7, %r58, -1;
	add.s32 	%r9, %r58, 1;
	add.s32 	%r10, %r58, 2;
	add.s32 	%r11, %r58, 3;
	add.s32 	%r12, %r58, 4;
	add.s32 	%r13, %r58, 5;
	cvta.to.global.u64 	%rd3, %rd6;
	cvta.to.global.u64 	%rd4, %rd7;
	mul.wide.u32 	%rd106, %r58, 8;
$L__BB12_2:
	setp.lt.s32 	%p2, %r58, 2;
	mul.lo.s32 	%r63, %r4, %r110;
	cvt.s64.s32 	%rd5, %r63;
	@%p2 bra 	$L__BB12_19;
	mov.b32 	%r111, 0;
	mov.b16 	%rs9, 0;
	mov.u16 	%rs10, %rs9;
	mov.u32 	%r112, %r111;
$L__BB12_4:
	mov.u32 	%r16, %r112;
	add.s32 	%r112, %r16, 1;
	add.s16 	%rs10, %rs10, 1;
	setp.gt.s32 	%p3, %r1, %r16;
	@%p3 bra 	$L__BB12_6;
	add.s32 	%r65, %r5, %r111;
	mad.lo.s32 	%r66, %r65, %r58, %r1;
	cvt.s64.s32 	%rd9, %r66;
	add.s64 	%rd10, %rd9, %rd5;
	shl.b64 	%rd11, %rd10, 3;
	add.s64 	%rd12, %rd3, %rd11;
	ld.global.nc.f64 	%fd1, [%rd12];
	shl.b32 	%r67, %r1, 3;
	mov.u32 	%r68, phi_row_data;
	add.s32 	%r69, %r68, %r67;
	st.shared.f64 	[%r69], %fd1;
	add.s64 	%rd13, %rd4, %rd11;
	ld.global.nc.f64 	%fd2, [%rd13];
	add.s32 	%r70, %r3, %r67;
	st.shared.f64 	[%r70], %fd2;
$L__BB12_6:
	setp.ge.s32 	%p4, %r1, %r58;
	bar.sync 	0;
	@%p4 bra 	$L__BB12_18;
	add.s32 	%r18, %r5, %r111;
	setp.lt.u32 	%p5, %r16, 7;
	mov.b32 	%r124, 0;
	@%p5 bra 	$L__BB12_10;
	and.b32  	%r124, %r112, -8;
	neg.s32 	%r122, %r124;
	add.s32 	%r73, %r7, %r111;
	mul.lo.s32 	%r121, %r58, %r73;
	add.s32 	%r74, %r58, %r111;
	mul.lo.s32 	%r120, %r58, %r74;
	add.s32 	%r75, %r9, %r111;
	mul.lo.s32 	%r119, %r58, %r75;
	add.s32 	%r76, %r10, %r111;
	mul.lo.s32 	%r118, %r58, %r76;
	add.s32 	%r77, %r11, %r111;
	mul.lo.s32 	%r117, %r58, %r77;
	add.s32 	%r78, %r12, %r111;
	mul.lo.s32 	%r116, %r58, %r78;
	add.s32 	%r79, %r13, %r111;
	mul.lo.s32 	%r115, %r58, %r79;
	mul.lo.s32 	%r114, %r58, %r18;
	mov.u32 	%r80, phi_row_data;
	add.s32 	%r113, %r80, 32;
$L__BB12_9:
	.pragma "nounroll";
	ld.shared.v2.f64 	{%fd3, %fd4}, [%r113+-32];
	add.s32 	%r81, %r113, %r8;
	ld.shared.f64 	%fd5, [%r81+-32];
	cvt.s64.s32 	%rd14, %r114;
	add.s64 	%rd15, %rd14, %rd5;
	add.s64 	%rd16, %rd15, %rd2;
	shl.b64 	%rd17, %rd16, 3;
	add.s64 	%rd18, %rd1, %rd17;
	ld.global.f64 	%fd6, [%rd18];
	mul.f64 	%fd7, %fd3, %fd6;
	mul.wide.u32 	%rd19, %r58, 8;
	add.s64 	%rd20, %rd18, %rd19;
	ld.global.f64 	%fd8, [%rd20];
	mul.f64 	%fd9, %fd5, %fd8;
	sub.f64 	%fd10, %fd7, %fd9;
	mul.f64 	%fd11, %fd5, %fd6;
	fma.rn.f64 	%fd12, %fd3, %fd8, %fd11;
	st.global.f64 	[%rd18], %fd10;
	st.global.f64 	[%rd20], %fd12;
	ld.shared.f64 	%fd13, [%r81+-24];
	cvt.s64.s32 	%rd21, %r121;
	add.s64 	%rd22, %rd21, %rd5;
	add.s64 	%rd23, %rd22, %rd2;
	shl.b64 	%rd24, %rd23, 3;
	add.s64 	%rd25, %rd1, %rd24;
	ld.global.f64 	%fd14, [%rd25];
	mul.f64 	%fd15, %fd4, %fd14;
	add.s64 	%rd26, %rd25, %rd19;
	ld.global.f64 	%fd16, [%rd26];
	mul.f64 	%fd17, %fd13, %fd16;
	sub.f64 	%fd18, %fd15, %fd17;
	mul.f64 	%fd19, %fd13, %fd14;
	fma.rn.f64 	%fd20, %fd4, %fd16, %fd19;
	st.global.f64 	[%rd25], %fd18;
	st.global.f64 	[%rd26], %fd20;
	ld.shared.v2.f64 	{%fd21, %fd22}, [%r113+-16];
	ld.shared.f64 	%fd23, [%r81+-16];
	cvt.s64.s32 	%rd27, %r120;
	add.s64 	%rd28, %rd27, %rd5;
	add.s64 	%rd29, %rd28, %rd2;
	shl.b64 	%rd30, %rd29, 3;
	add.s64 	%rd31, %rd1, %rd30;
	ld.global.f64 	%fd24, [%rd31];
	mul.f64 	%fd25, %fd21, %fd24;
	add.s64 	%rd32, %rd31, %rd19;
	ld.global.f64 	%fd26, [%rd32];
	mul.f64 	%fd27, %fd23, %fd26;
	sub.f64 	%fd28, %fd25, %fd27;
	mul.f64 	%fd29, %fd23, %fd24;
	fma.rn.f64 	%fd30, %fd21, %fd26, %fd29;
	st.global.f64 	[%rd31], %fd28;
	st.global.f64 	[%rd32], %fd30;
	ld.shared.f64 	%fd31, [%r81+-8];
	cvt.s64.s32 	%rd33, %r119;
	add.s64 	%rd34, %rd33, %rd5;
	add.s64 	%rd35, %rd34, %rd2;
	shl.b64 	%rd36, %rd35, 3;
	add.s64 	%rd37, %rd1, %rd36;
	ld.global.f64 	%fd32, [%rd37];
	mul.f64 	%fd33, %fd22, %fd32;
	add.s64 	%rd38, %rd37, %rd19;
	ld.global.f64 	%fd34, [%rd38];
	mul.f64 	%fd35, %fd31, %fd34;
	sub.f64 	%fd36, %fd33, %fd35;
	mul.f64 	%fd37, %fd31, %fd32;
	fma.rn.f64 	%fd38, %fd22, %fd34, %fd37;
	st.global.f64 	[%rd37], %fd36;
	st.global.f64 	[%rd38], %fd38;
	ld.shared.v2.f64 	{%fd39, %fd40}, [%r113];
	ld.shared.f64 	%fd41, [%r81];
	cvt.s64.s32 	%rd39, %r118;
	add.s64 	%rd40, %rd39, %rd5;
	add.s64 	%rd41, %rd40, %rd2;
	shl.b64 	%rd42, %rd41, 3;
	add.s64 	%rd43, %rd1, %rd42;
	ld.global.f64 	%fd42, [%rd43];
	mul.f64 	%fd43, %fd39, %fd42;
	add.s64 	%rd44, %rd43, %rd19;
	ld.global.f64 	%fd44, [%rd44];
	mul.f64 	%fd45, %fd41, %fd44;
	sub.f64 	%fd46, %fd43, %fd45;
	mul.f64 	%fd47, %fd41, %fd42;
	fma.rn.f64 	%fd48, %fd39, %fd44, %fd47;
	st.global.f64 	[%rd43], %fd46;
	st.global.f64 	[%rd44], %fd48;
	ld.shared.f64 	%fd49, [%r81+8];
	cvt.s64.s32 	%rd45, %r117;
	add.s64 	%rd46, %rd45, %rd5;
	add.s64 	%rd47, %rd46, %rd2;
	shl.b64 	%rd48, %rd47, 3;
	add.s64 	%rd49, %rd1, %rd48;
	ld.global.f64 	%fd50, [%rd49];
	mul.f64 	%fd51, %fd40, %fd50;
	add.s64 	%rd50, %rd49, %rd19;
	ld.global.f64 	%fd52, [%rd50];
	mul.f64 	%fd53, %fd49, %fd52;
	sub.f64 	%fd54, %fd51, %fd53;
	mul.f64 	%fd55, %fd49, %fd50;
	fma.rn.f64 	%fd56, %fd40, %fd52, %fd55;
	st.global.f64 	[%rd49], %fd54;
	st.global.f64 	[%rd50], %fd56;
	ld.shared.v2.f64 	{%fd57, %fd58}, [%r113+16];
	ld.shared.f64 	%fd59, [%r81+16];
	cvt.s64.s32 	%rd51, %r116;
	add.s64 	%rd52, %rd51, %rd5;
	add.s64 	%rd53, %rd52, %rd2;
	shl.b64 	%rd54, %rd53, 3;
	add.s64 	%rd55, %rd1, %rd54;
	ld.global.f64 	%fd60, [%rd55];
	mul.f64 	%fd61, %fd57, %fd60;
	add.s64 	%rd56, %rd55, %rd19;
	ld.global.f64 	%fd62, [%rd56];
	mul.f64 	%fd63, %fd59, %fd62;
	sub.f64 	%fd64, %fd61, %fd63;
	mul.f64 	%fd65, %fd59, %fd60;
	fma.rn.f64 	%fd66, %fd57, %fd62, %fd65;
	st.global.f64 	[%rd55], %fd64;
	st.global.f64 	[%rd56], %fd66;
	ld.shared.f64 	%fd67, [%r81+24];
	cvt.s64.s32 	%rd57, %r115;
	add.s64 	%rd58, %rd57, %rd5;
	add.s64 	%rd59, %rd58, %rd2;
	shl.b64 	%rd60, %rd59, 3;
	add.s64 	%rd61, %rd1, %rd60;
	ld.global.f64 	%fd68, [%rd61];
	mul.f64 	%fd69, %fd58, %fd68;
	add.s64 	%rd62, %rd61, %rd19;
	ld.global.f64 	%fd70, [%rd62];
	mul.f64 	%fd71, %fd67, %fd70;
	sub.f64 	%fd72, %fd69, %fd71;
	mul.f64 	%fd73, %fd67, %fd68;
	fma.rn.f64 	%fd74, %fd58, %fd70, %fd73;
	st.global.f64 	[%rd61], %fd72;
	st.global.f64 	[%rd62], %fd74;
	add.s32 	%r122, %r122, 8;
	add.s32 	%r121, %r121, %r8;
	add.s32 	%r120, %r120, %r8;
	add.s32 	%r119, %r119, %r8;
	add.s32 	%r118, %r118, %r8;
	add.s32 	%r117, %r117, %r8;
	add.s32 	%r116, %r116, %r8;
	add.s32 	%r115, %r115, %r8;
	add.s32 	%r114, %r114, %r8;
	add.s32 	%r113, %r113, 64;
	setp.ne.s32 	%p6, %r122, 0;
	@%p6 bra 	$L__BB12_9;
$L__BB12_10:
	and.b32  	%r82, %r112, 7;
	setp.eq.s32 	%p7, %r82, 0;
	@%p7 bra 	$L__BB12_18;
	cvt.u32.u16 	%r83, %rs10;
	and.b32  	%r50, %r83, 7;
	add.s32 	%r84, %r50, -1;
	setp.lt.u32 	%p8, %r84, 3;
	@%p8 bra 	$L__BB12_13;
	shl.b32 	%r85, %r124, 3;
	mov.u32 	%r86, phi_row_data;
	add.s32 	%r87, %r86, %r85;
	ld.shared.f64 	%fd75, [%r87];
	add.s32 	%r88, %r3, %r85;
	ld.shared.f64 	%fd76, [%r88];
	add.s32 	%r89, %r18, %r124;
	mul.lo.s32 	%r90, %r89, %r58;
	cvt.s64.s32 	%rd63, %r90;
	add.s64 	%rd64, %rd63, %rd5;
	add.s64 	%rd65, %rd64, %rd2;
	shl.b64 	%rd66, %rd65, 3;
	add.s64 	%rd67, %rd1, %rd66;
	ld.global.f64 	%fd77, [%rd67];
	mul.f64 	%fd78, %fd75, %fd77;
	mul.wide.u32 	%rd68, %r58, 8;
	add.s64 	%rd69, %rd67, %rd68;
	ld.global.f64 	%fd79, [%rd69];
	mul.f64 	%fd80, %fd76, %fd79;
	sub.f64 	%fd81, %fd78, %fd80;
	mul.f64 	%fd82, %fd76, %fd77;
	fma.rn.f64 	%fd83, %fd75, %fd79, %fd82;
	st.global.f64 	[%rd67], %fd81;
	st.global.f64 	[%rd69], %fd83;
	ld.shared.f64 	%fd84, [%r87+8];
	ld.shared.f64 	%fd85, [%r88+8];
	add.s32 	%r91, %r90, %r58;
	cvt.s64.s32 	%rd70, %r91;
	add.s64 	%rd71, %rd70, %rd5;
	add.s64 	%rd72, %rd71, %rd2;
	shl.b64 	%rd73, %rd72, 3;
	add.s64 	%rd74, %rd1, %rd73;
	ld.global.f64 	%fd86, [%rd74];
	mul.f64 	%fd87, %fd84, %fd86;
	add.s64 	%rd75, %rd74, %rd68;
	ld.global.f64 	%fd88, [%rd75];
	mul.f64 	%fd89, %fd85, %fd88;
	sub.f64 	%fd90, %fd87, %fd89;
	mul.f64 	%fd91, %fd85, %fd86;
	fma.rn.f64 	%fd92, %fd84, %fd88, %fd91;
	st.global.f64 	[%rd74], %fd90;
	st.global.f64 	[%rd75], %fd92;
	ld.shared.f64 	%fd93, [%r87+16];
	ld.shared.f64 	%fd94, [%r88+16];
	add.s32 	%r92, %r89, 2;
	mul.lo.s32 	%r93, %r92, %r58;
	cvt.s64.s32 	%rd76, %r93;
	add.s64 	%rd77, %rd76, %rd5;
	add.s64 	%rd78, %rd77, %rd2;
	shl.b64 	%rd79, %rd78, 3;
	add.s64 	%rd80, %rd1, %rd79;
	ld.global.f64 	%fd95, [%rd80];
	mul.f64 	%fd96, %fd93, %fd95;
	add.s64 	%rd81, %rd80, %rd68;
	ld.global.f64 	%fd97, [%rd81];
	mul.f64 	%fd98, %fd94, %fd97;
	sub.f64 	%fd99, %fd96, %fd98;
	mul.f64 	%fd100, %fd94, %fd95;
	fma.rn.f64 	%fd101, %fd93, %fd97, %fd100;
	st.global.f64 	[%rd80], %fd99;
	st.global.f64 	[%rd81], %fd101;
	ld.shared.f64 	%fd102, [%r87+24];
	ld.shared.f64 	%fd103, [%r88+24];
	add.s32 	%r94, %r89, 3;
	mul.lo.s32 	%r95, %r94, %r58;
	cvt.s64.s32 	%rd82, %r95;
	add.s64 	%rd83, %rd82, %rd5;
	add.s64 	%rd84, %rd83, %rd2;
	shl.b64 	%rd85, %rd84, 3;
	add.s64 	%rd86, %rd1, %rd85;
	ld.global.f64 	%fd104, [%rd86];
	mul.f64 	%fd105, %fd102, %fd104;
	add.s64 	%rd87, %rd86, %rd68;
	ld.global.f64 	%fd106, [%rd87];
	mul.f64 	%fd107, %fd103, %fd106;
	sub.f64 	%fd108, %fd105, %fd107;
	mul.f64 	%fd109, %fd103, %fd104;
	fma.rn.f64 	%fd110, %fd102, %fd106, %fd109;
	st.global.f64 	[%rd86], %fd108;
	st.global.f64 	[%rd87], %fd110;
	add.s32 	%r124, %r124, 4;
$L__BB12_13:
	and.b32  	%r96, %r50, 3;
	setp.eq.s32 	%p9, %r96, 0;
	@%p9 bra 	$L__BB12_18;
	and.b16  	%rs7, %rs9, 3;
	setp.eq.s16 	%p10, %rs7, 0;
	@%p10 bra 	$L__BB12_16;
	shl.b32 	%r97, %r124, 3;
	mov.u32 	%r98, phi_row_data;
	add.s32 	%r99, %r98, %r97;
	ld.shared.f64 	%fd111, [%r99];
	add.s32 	%r100, %r3, %r97;
	ld.shared.f64 	%fd112, [%r100];
	add.s32 	%r101, %r18, %r124;
	mul.lo.s32 	%r102, %r101, %r58;
	cvt.s64.s32 	%rd88, %r102;
	add.s64 	%rd89, %rd88, %rd5;
	add.s64 	%rd90, %rd89, %rd2;
	shl.b64 	%rd91, %rd90, 3;
	add.s64 	%rd92, %rd1, %rd91;
	ld.global.f64 	%fd113, [%rd92];
	mul.f64 	%fd114, %fd111, %fd113;
	mul.wide.u32 	%rd93, %r58, 8;
	add.s64 	%rd94, %rd92, %rd93;
	ld.global.f64 	%fd115, [%rd94];
	mul.f64 	%fd116, %fd112, %fd115;
	sub.f64 	%fd117, %fd114, %fd116;
	mul.f64 	%fd118, %fd112, %fd113;
	fma.rn.f64 	%fd119, %fd111, %fd115, %fd118;
	st.global.f64 	[%rd92], %fd117;
	st.global.f64 	[%rd94], %fd119;
	ld.shared.f64 	%fd120, [%r99+8];
	ld.shared.f64 	%fd121, [%r100+8];
	add.s32 	%r103, %r102, %r58;
	cvt.s64.s32 	%rd95, %r103;
	add.s64 	%rd96, %rd95, %rd5;
	add.s64 	%rd97, %rd96, %rd2;
	shl.b64 	%rd98, %rd97, 3;
	add.s64 	%rd99, %rd1, %rd98;
	ld.global.f64 	%fd122, [%rd99];
	mul.f64 	%fd123, %fd120, %fd122;
	add.s64 	%rd100, %rd99, %rd93;
	ld.global.f64 	%fd124, [%rd100];
	mul.f64 	%fd125, %fd121, %fd124;
	sub.f64 	%fd126, %fd123, %fd125;
	mul.f64 	%fd127, %fd121, %fd122;
	fma.rn.f64 	%fd128, %fd120, %fd124, %fd127;
	st.global.f64 	[%rd99], %fd126;
	st.global.f64 	[%rd100], %fd128;
	add.s32 	%r124, %r124, 2;
$L__BB12_16:
	and.b16  	%rs8, %rs9, 1;
	setp.eq.b16 	%p11, %rs8, 1;
	@%p11 bra 	$L__BB12_18;
	shl.b32 	%r104, %r124, 3;
	mov.u32 	%r105, phi_row_data;
	add.s32 	%r106, %r105, %r104;
	ld.shared.f64 	%fd129, [%r106];
	add.s32 	%r107, %r3, %r104;
	ld.shared.f64 	%fd130, [%r107];
	add.s32 	%r108, %r18, %r124;
	mul.lo.s32 	%r109, %r108, %r58;
	cvt.s64.s32 	%rd101, %r109;
	add.s64 	%rd102, %rd101, %rd5;
	add.s64 	%rd103, %rd102, %rd2;
	shl.b64 	%rd104, %rd103, 3;
	add.s64 	%rd105, %rd1, %rd104;
	ld.global.f64 	%fd131, [%rd105];
	mul.f64 	%fd132, %fd129, %fd131;
	add.s64 	%rd107, %rd105, %rd106;
	ld.global.f64 	%fd133, [%rd107];
	mul.f64 	%fd134, %fd130, %fd133;
	sub.f64 	%fd135, %fd132, %fd134;
	mul.f64 	%fd136, %fd130, %fd131;
	fma.rn.f64 	%fd137, %fd129, %fd133, %fd136;
	st.global.f64 	[%rd105], %fd135;
	st.global.f64 	[%rd107], %fd137;
$L__BB12_18:
	not.b32 	%r111, %r16;
	setp.ne.s32 	%p12, %r16, %r5;
	add.s16 	%rs9, %rs9, 1;
	@%p12 bra 	$L__BB12_4;
$L__BB12_19:
	add.s32 	%r110, %r110, %r6;
	setp.lt.s32 	%p13, %r110, %r57;
	@%p13 bra 	$L__BB12_2;
$L__BB12_20:
	ret;

}
	// .globl	_Z22unitaryReconstructReckIdEviiPT_PKS0_S3_
.visible .entry _Z22unitaryReconstructReckIdEviiPT_PKS0_S3_(
	.param .u32 _Z22unitaryReconstructReckIdEviiPT_PKS0_S3__param_0,
	.param .u32 _Z22unitaryReconstructReckIdEviiPT_PKS0_S3__param_1,
	.param .u64 .ptr .align 1 _Z22unitaryReconstructReckIdEviiPT_PKS0_S3__param_2,
	.param .u64 .ptr .align 1 _Z22unitaryReconstructReckIdEviiPT_PKS0_S3__param_3,
	.param .u64 .ptr .align 1 _Z22unitaryReconstructReckIdEviiPT_PKS0_S3__param_4
)
{
	.reg .pred 	%p<14>;
	.reg .b16 	%rs<11>;
	.reg .b32 	%r<76>;
	.reg .b64 	%rd<119>;
	.reg .b64 	%fd<127>;

	ld.param.u32 	%r45, [_Z22unitaryReconstructReckIdEviiPT_PKS0_S3__param_0];
	ld.param.u32 	%r46, [_Z22unitaryReconstructReckIdEviiPT_PKS0_S3__param_1];
	ld.param.u64 	%rd23, [_Z22unitaryReconstructReckIdEviiPT_PKS0_S3__param_3];
	ld.param.u64 	%rd24, [_Z22unitaryReconstructReckIdEviiPT_PKS0_S3__param_4];
	cvta.to.global.u64 	%rd1, %rd24;
	cvta.to.global.u64 	%rd2, %rd23;
	mov.u32 	%r47, %ctaid.x;
	mov.u32 	%r48, %ntid.x;
	mov.u32 	%r49, %tid.x;
	mad.lo.s32 	%r1, %r47, %r48, %r49;
	mov.u32 	%r62, %ctaid.y;
	setp.ge.s32 	%p1, %r62, %r45;
	@%p1 bra 	$L__BB13_12;
	setp.lt.s32 	%p2, %r46, 2;
	add.s32 	%r3, %r46, -2;
	@%p2 bra 	$L__BB13_12;
	mul.wide.s32 	%rd3, %r1, 8;
	mul.wide.u32 	%rd4, %r46, 64;
	add.s64 	%rd5, %rd4, %rd3;
	mul.wide.u32 	%rd25, %r46, 56;
	add.s64 	%rd6, %rd25, %rd3;
	mul.wide.u32 	%rd26, %r46, 48;
	add.s64 	%rd7, %rd26, %rd3;
	mul.wide.u32 	%rd27, %r46, 40;
	add.s64 	%rd8, %rd27, %rd3;
	mul.wide.u32 	%rd28, %r46, 32;
	add.s64 	%rd9, %rd28, %rd3;
	mul.wide.u32 	%rd29, %r46, 24;
	add.s64 	%rd10, %rd29, %rd3;
	mul.wide.u32 	%rd30, %r46, 16;
	add.s64 	%rd11, %rd30, %rd3;
	mul.wide.u32 	%rd12, %r46, 8;
	mul.lo.s32 	%r4, %r46, %r46;
$L__BB13_3:
	setp.ge.s32 	%p3, %r1, %r46;
	mul.lo.s32 	%r50, %r4, %r62;
	cvt.s64.s32 	%rd13, %r50;
	@%p3 bra 	$L__BB13_11;
	mov.b32 	%r63, 0;
	mov.b16 	%rs9, 0;
	mov.u16 	%rs10, %rs9;
$L__BB13_5:
	mov.u32 	%r6, %r63;
	add.s32 	%r7, %r6, 1;
	add.s16 	%rs10, %rs10, 1;
	sub.s32 	%r8, %r3, %r6;
	setp.lt.s32 	%p4, %r1, %r8;
	@%p4 bra 	$L__BB13_10;
	ld.param.u64 	%rd114, [_Z22unitaryReconstructReckIdEviiPT_PKS0_S3__param_2];
	mul.lo.s32 	%r9, %r8, %r46;
	cvt.s64.s32 	%rd31, %r9;
	add.s64 	%rd32, %rd31, %rd13;
	cvta.to.global.u64 	%rd33, %rd114;
	shl.b64 	%rd34, %rd32, 3;
	add.s64 	%rd116, %rd33, %rd34;
	setp.lt.u32 	%p5, %r6, 7;
	mov.b32 	%r74, 0;
	@%p5 bra 	$L__BB13_9;
	and.b32  	%r74, %r7, -8;
	mul.wide.s32 	%rd35, %r1, 8;
	add.s64 	%rd36, %rd116, %rd35;
	ld.global.f64 	%fd126, [%rd36];
	neg.s32 	%r72, %r74;
	add.s32 	%r71, %r9, 1;
	add.s32 	%r70, %r9, 2;
	add.s32 	%r69, %r9, 3;
	add.s32 	%r68, %r9, 4;
	add.s32 	%r67, %r9, 5;
	add.s32 	%r66, %r9, 6;
	add.s32 	%r65, %r9, 7;
	mov.u32 	%r64, %r9;
$L__BB13_8:
	.pragma "nounroll";
	mul.wide.s32 	%rd37, %r71, 8;
	shl.b64 	%rd38, %rd13, 3;
	add.s64 	%rd39, %rd38, %rd37;
	mul.wide.s32 	%rd40, %r70, 8;
	add.s64 	%rd41, %rd38, %rd40;
	mul.wide.s32 	%rd42, %r69, 8;
	add.s64 	%rd43, %rd38, %rd42;
	mul.wide.s32 	%rd44, %r68, 8;
	add.s64 	%rd45, %rd38, %rd44;
	mul.wide.s32 	%rd46, %r67, 8;
	add.s64 	%rd47, %rd38, %rd46;
	mul.wide.s32 	%rd48, %r66, 8;
	add.s64 	%rd49, %rd38, %rd48;
	mul.wide.s32 	%rd50, %r65, 8;
	add.s64 	%rd51, %rd38, %rd50;
	mul.wide.s32 	%rd52, %r64, 8;
	add.s64 	%rd53, %rd38, %rd52;
	add.s64 	%rd54, %rd2, %rd53;
	ld.global.nc.f64 	%fd4, [%rd54];
	add.s64 	%rd55, %rd1, %rd53;
	ld.global.nc.f64 	%fd5, [%rd55];
	add.s64 	%rd56, %rd116, %rd3;
	mul.f64 	%fd6, %fd4, %fd126;
	add.s64 	%rd57, %rd3, %rd12;
	add.s64 	%rd58, %rd116, %rd57;
	ld.global.f64 	%fd7, [%rd58];
	mul.f64 	%fd8, %fd5, %fd7;
	sub.f64 	%fd9, %fd6, %fd8;
	mul.f64 	%fd10, %fd4, %fd7;
	fma.rn.f64 	%fd11, %fd5, %fd126, %fd10;
	st.global.f64 	[%rd56], %fd9;
	add.s64 	%rd59, %rd2, %rd39;
	ld.global.nc.f64 	%fd12, [%rd59];
	add.s64 	%rd60, %rd1, %rd39;
	ld.global.nc.f64 	%fd13, [%rd60];
	mul.f64 	%fd14, %fd12, %fd11;
	add.s64 	%rd61, %rd116, %rd11;
	ld.global.f64 	%fd15, [%rd61];
	mul.f64 	%fd16, %fd13, %fd15;
	sub.f64 	%fd17, %fd14, %fd16;
	mul.f64 	%fd18, %fd12, %fd15;
	fma.rn.f64 	%fd19, %fd13, %fd11, %fd18;
	st.global.f64 	[%rd58], %fd17;
	add.s64 	%rd62, %rd2, %rd41;
	ld.global.nc.f64 	%fd20, [%rd62];
	add.s64 	%rd63, %rd1, %rd41;
	ld.global.nc.f64 	%fd21, [%rd63];
	mul.f64 	%fd22, %fd20, %fd19;
	add.s64 	%rd64, %rd116, %rd10;
	ld.global.f64 	%fd23, [%rd64];
	mul.f64 	%fd24, %fd21, %fd23;
	sub.f64 	%fd25, %fd22, %fd24;
	mul.f64 	%fd26, %fd20, %fd23;
	fma.rn.f64 	%fd27, %fd21, %fd19, %fd26;
	st.global.f64 	[%rd61], %fd25;
	add.s64 	%rd65, %rd2, %rd43;
	ld.global.nc.f64 	%fd28, [%rd65];
	add.s64 	%rd66, %rd1, %rd43;
	ld.global.nc.f64 	%fd29, [%rd66];
	mul.f64 	%fd30, %fd28, %fd27;
	add.s64 	%rd67, %rd116, %rd9;
	ld.global.f64 	%fd31, [%rd67];
	mul.f64 	%fd32, %fd29, %fd31;
	sub.f64 	%fd33, %fd30, %fd32;
	mul.f64 	%fd34, %fd28, %fd31;
	fma.rn.f64 	%fd35, %fd29, %fd27, %fd34;
	st.global.f64 	[%rd64], %fd33;
	add.s64 	%rd68, %rd2, %rd45;
	ld.global.nc.f64 	%fd36, [%rd68];
	add.s64 	%rd69, %rd1, %rd45;
	ld.global.nc.f64 	%fd37, [%rd69];
	mul.f64 	%fd38, %fd36, %fd35;
	add.s64 	%rd70, %rd116, %rd8;
	ld.global.f64 	%fd39, [%rd70];
	mul.f64 	%fd40, %fd37, %fd39;
	sub.f64 	%fd41, %fd38, %fd40;
	mul.f64 	%fd42, %fd36, %fd39;
	fma.rn.f64 	%fd43, %fd37, %fd35, %fd42;
	st.global.f64 	[%rd67], %fd41;
	add.s64 	%rd71, %rd2, %rd47;
	ld.global.nc.f64 	%fd44, [%rd71];
	add.s64 	%rd72, %rd1, %rd47;
	ld.global.nc.f64 	%fd45, [%rd72];
	mul.f64 	%fd46, %fd44, %fd43;
	add.s64 	%rd73, %rd116, %rd7;
	ld.global.f64 	%fd47, [%rd73];
	mul.f64 	%fd48, %fd45, %fd47;
	sub.f64 	%fd49, %fd46, %fd48;
	mul.f64 	%fd50, %fd44, %fd47;
	fma.rn.f64 	%fd51, %fd45, %fd43, %fd50;
	st.global.f64 	[%rd70], %fd49;
	add.s64 	%rd74, %rd2, %rd49;
	ld.global.nc.f64 	%fd52, [%rd74];
	add.s64 	%rd75, %rd1, %rd49;
	ld.global.nc.f64 	%fd53, [%rd75];
	mul.f64 	%fd54, %fd52, %fd51;
	add.s64 	%rd76, %rd116, %rd6;
	ld.global.f64 	%fd55, [%rd76];
	mul.f64 	%fd56, %fd53, %fd55;
	sub.f64 	%fd57, %fd54, %fd56;
	mul.f64 	%fd58, %fd52, %fd55;
	fma.rn.f64 	%fd59, %fd53, %fd51, %fd58;
	st.global.f64 	[%rd73], %fd57;
	add.s64 	%rd77, %rd2, %rd51;
	ld.global.nc.f64 	%fd60, [%rd77];
	add.s64 	%rd78, %rd1, %rd51;
	ld.global.nc.f64 	%fd61, [%rd78];
	mul.f64 	%fd62, %fd60, %fd59;
	add.s64 	%rd79, %rd116, %rd5;
	ld.global.f64 	%fd63, [%rd79];
	mul.f64 	%fd64, %fd61, %fd63;
	sub.f64 	%fd65, %fd62, %fd64;
	mul.f64 	%fd66, %fd60, %fd63;
	fma.rn.f64 	%fd126, %fd61, %fd59, %fd66;
	st.global.f64 	[%rd76], %fd65;
	st.global.f64 	[%rd79], %fd126;
	add.s64 	%rd116, %rd116, %rd4;
	add.s32 	%r72, %r72, 8;
	add.s32 	%r71, %r71, 8;
	add.s32 	%r70, %r70, 8;
	add.s32 	%r69, %r69, 8;
	add.s32 	%r68, %r68, 8;
	add.s32 	%r67, %r67, 8;
	add.s32 	%r66, %r66, 8;
	add.s32 	%r65, %r65, 8;
	add.s32 	%r64, %r64, 8;
	setp.eq.s32 	%p6, %r72, 0;
	@%p6 bra 	$L__BB13_9;
	bra.uni 	$L__BB13_8;
$L__BB13_9:
	add.s32 	%r53, %r6, 1;
	and.b32  	%r54, %r53, 7;
	setp.eq.s32 	%p7, %r54, 0;
	@%p7 bra 	$L__BB13_10;
	bra.uni 	$L__BB13_13;
$L__BB13_10:
	add.s32 	%r63, %r6, 1;
	setp.ne.s32 	%p12, %r3, %r6;
	add.s16 	%rs9, %rs9, 1;
	@%p12 bra 	$L__BB13_5;
$L__BB13_11:
	mov.u32 	%r61, %nctaid.y;
	add.s32 	%r62, %r62, %r61;
	setp.lt.s32 	%p13, %r62, %r45;
	@%p13 bra 	$L__BB13_3;
$L__BB13_12:
	ret;
$L__BB13_13:
	cvt.u32.u16 	%r55, %rs10;
	and.b32  	%r40, %r55, 7;
	add.s32 	%r56, %r40, -1;
	setp.lt.u32 	%p8, %r56, 3;
	@%p8 bra 	$L__BB13_15;
	mul.wide.u32 	%rd80, %r46, 8;
	add.s64 	%rd81, %rd116, %rd80;
	add.s32 	%r57, %r74, %r9;
	cvt.s64.s32 	%rd82, %r57;
	add.s64 	%rd83, %rd82, %rd13;
	shl.b64 	%rd84, %rd83, 3;
	add.s64 	%rd85, %rd2, %rd84;
	ld.global.nc.f64 	%fd67, [%rd85];
	add.s64 	%rd86, %rd1, %rd84;
	ld.global.nc.f64 	%fd68, [%rd86];
	mul.wide.s32 	%rd87, %r1, 8;
	add.s64 	%rd88, %rd116, %rd87;
	ld.global.f64 	%fd69, [%rd88];
	mul.f64 	%fd70, %fd67, %fd69;
	add.s64 	%rd89, %rd81, %rd87;
	ld.global.f64 	%fd71, [%rd89];
	mul.f64 	%fd72, %fd68, %fd71;
	sub.f64 	%fd73, %fd70, %fd72;
	mul.f64 	%fd74, %fd67, %fd71;
	fma.rn.f64 	%fd75, %fd68, %fd69, %fd74;
	st.global.f64 	[%rd88], %fd73;
	add.s64 	%rd90, %rd81, %rd80;
	ld.global.nc.f64 	%fd76, [%rd85+8];
	ld.global.nc.f64 	%fd77, [%rd86+8];
	mul.f64 	%fd78, %fd76, %fd75;
	add.s64 	%rd91, %rd90, %rd87;
	ld.global.f64 	%fd79, [%rd91];
	mul.f64 	%fd80, %fd77, %fd79;
	sub.f64 	%fd81, %fd78, %fd80;
	mul.f64 	%fd82, %fd76, %fd79;
	fma.rn.f64 	%fd83, %fd77, %fd75, %fd82;
	st.global.f64 	[%rd89], %fd81;
	add.s64 	%rd92, %rd90, %rd80;
	ld.global.nc.f64 	%fd84, [%rd85+16];
	ld.global.nc.f64 	%fd85, [%rd86+16];
	mul.f64 	%fd86, %fd84, %fd83;
	add.s64 	%rd93, %rd92, %rd87;
	ld.global.f64 	%fd87, [%rd93];
	mul.f64 	%fd88, %fd85, %fd87;
	sub.f64 	%fd89, %fd86, %fd88;
	mul.f64 	%fd90, %fd84, %fd87;
	fma.rn.f64 	%fd91, %fd85, %fd83, %fd90;
	st.global.f64 	[%rd91], %fd89;
	add.s64 	%rd116, %rd92, %rd80;
	ld.global.nc.f64 	%fd92, [%rd85+24];
	ld.global.nc.f64 	%fd93, [%rd86+24];
	mul.f64 	%fd94, %fd92, %fd91;
	add.s64 	%rd94, %rd116, %rd87;
	ld.global.f64 	%fd95, [%rd94];
	mul.f64 	%fd96, %fd93, %fd95;
	sub.f64 	%fd97, %fd94, %fd96;
	mul.f64 	%fd98, %fd92, %fd95;
	fma.rn.f64 	%fd99, %fd93, %fd91, %fd98;
	st.global.f64 	[%rd93], %fd97;
	st.global.f64 	[%rd94], %fd99;
	add.s32 	%r74, %r74, 4;
$L__BB13_15:
	and.b32  	%r58, %r40, 3;
	setp.eq.s32 	%p9, %r58, 0;
	@%p9 bra 	$L__BB13_10;
	and.b16  	%rs7, %rs9, 3;
	setp.eq.s16 	%p10, %rs7, 0;
	@%p10 bra 	$L__BB13_18;
	mul.wide.u32 	%rd95, %r46, 8;
	add.s64 	%rd96, %rd116, %rd95;
	add.s32 	%r59, %r74, %r9;
	cvt.s64.s32 	%rd97, %r59;
	add.s64 	%rd98, %rd97, %rd13;
	shl.b64 	%rd99, %rd98, 3;
	add.s64 	%rd100, %rd2, %rd99;
	ld.global.nc.f64 	%fd100, [%rd100];
	add.s64 	%rd101, %rd1, %rd99;
	ld.global.nc.f64 	%fd101, [%rd101];
	mul.wide.s32 	%rd102, %r1, 8;
	add.s64 	%rd103, %rd116, %rd102;
	ld.global.f64 	%fd102, [%rd103];
	mul.f64 	%fd103, %fd100, %fd102;
	add.s64 	%rd104, %rd96, %rd102;
	ld.global.f64 	%fd104, [%rd104];
	mul.f64 	%fd105, %fd101, %fd104;
	sub.f64 	%fd106, %fd103, %fd105;
	mul.f64 	%fd107, %fd100, %fd104;
	fma.rn.f64 	%fd108, %fd101, %fd102, %fd107;
	st.global.f64 	[%rd103], %fd106;
	add.s64 	%rd116, %rd96, %rd95;
	ld.global.nc.f64 	%fd109, [%rd100+8];
	ld.global.nc.f64 	%fd110, [%rd101+8];
	mul.f64 	%fd111, %fd109, %fd108;
	add.s64 	%rd105, %rd116, %rd102;
	ld.global.f64 	%fd112, [%rd105];
	mul.f64 	%fd113, %fd110, %fd112;
	sub.f64 	%fd114, %fd111, %fd113;
	mul.f64 	%fd115, %fd109, %fd112;
	fma.rn.f64 	%fd116, %fd110, %fd108, %fd115;
	st.global.f64 	[%rd104], %fd114;
	st.global.f64 	[%rd105], %fd116;
	add.s32 	%r74, %r74, 2;
$L__BB13_18:
	and.b16  	%rs8, %rs9, 1;
	setp.eq.b16 	%p11, %rs8, 1;
	@%p11 bra 	$L__BB13_10;
	add.s32 	%r60, %r74, %r9;
	cvt.s64.s32 	%rd106, %r60;
	add.s64 	%rd107, %rd106, %rd13;
	shl.b64 	%rd108, %rd107, 3;
	add.s64 	%rd109, %rd2, %rd108;
	ld.global.nc.f64 	%fd117, [%rd109];
	add.s64 	%rd110, %rd1, %rd108;
	ld.global.nc.f64 	%fd118, [%rd110];
	mul.wide.s32 	%rd111, %r1, 8;
	add.s64 	%rd112, %rd116, %rd111;
	ld.global.f64 	%fd119, [%rd112];
	mul.f64 	%fd120, %fd117, %fd119;
	add.s64 	%rd113, %rd112, %rd12;
	ld.global.f64 	%fd121, [%rd113];
	mul.f64 	%fd122, %fd118, %fd121;
	sub.f64 	%fd123, %fd120, %fd122;
	mul.f64 	%fd124, %fd117, %fd121;
	fma.rn.f64 	%fd125, %fd118, %fd119, %fd124;
	st.global.f64 	[%rd112], %fd123;
	st.global.f64 	[%rd113], %fd125;
	bra.uni 	$L__BB13_10;

}
	// .globl	_Z23unitaryDecomposeFrancisIfEviiPT_S1_S1_
.visible .entry _Z23unitaryDecomposeFrancisIfEviiPT_S1_S1_(
	.param .u32 _Z23unitaryDecomposeFrancisIfEviiPT_S1_S1__param_0,
	.param .u32 _Z23unitaryDecomposeFrancisIfEviiPT_S1_S1__param_1,
	.param .u64 .ptr .align 1 _Z23unitaryDecomposeFrancisIfEviiPT_S1_S1__param_2,
	.param .u64 .ptr .align 1 _Z23unitaryDecomposeFrancisIfEviiPT_S1_S1__param_3,
	.param .u64 .ptr .align 1 _Z23unitaryDecomposeFrancisIfEviiPT_S1_S1__param_4
)
{
	.local .align 4 .b8 	__local_depot14[28];
	.reg .b64 	%SP;
	.reg .b64 	%SPL;
	.reg .pred 	%p<35>;
	.reg .b32 	%r<83>;
	.reg .b32 	%f<92>;
	.reg .b64 	%rd<50>;
	.reg .b64 	%fd<9>;
	// demoted variable
	.shared .align 4 .f32 _ZZ23unitaryDecomposeFrancisIfEviiPT_S1_S1_E11cos_sin_phi_$_0;
	// demoted variable
	.shared .align 4 .f32 _ZZ23unitaryDecomposeFrancisIfEviiPT_S1_S1_E11cos_sin_phi_$_1;
	mov.u64 	%SPL, __local_depot14;
	ld.param.u32 	%r35, [_Z23unitaryDecomposeFrancisIfEviiPT_S1_S1__param_0];
	ld.param.u32 	%r36, [_Z23unitaryDecomposeFrancisIfEviiPT_S1_S1__param_1];
	ld.param.u64 	%rd16, [_Z23unitaryDecomposeFrancisIfEviiPT_S1_S1__param_3];
	ld.param.u64 	%rd17, [_Z23unitaryDecomposeFrancisIfEviiPT_S1_S1__param_4];
	add.u64 	%rd1, %SPL, 0;
	mov.u32 	%r1, %tid.x;
	mov.u32 	%r74, %ctaid.x;
	setp.ge.s32 	%p1, %r74, %r35;
	@%p1 bra 	$L__BB14_35;
	add.s32 	%r3, %r36, -1;
	mov.u32 	%r4, %ntid.x;
	cvta.to.global.u64 	%rd2, %rd16;
	cvta.to.global.u64 	%rd3, %rd17;
$L__BB14_2:
	ld.param.u64 	%rd46, [_Z23unitaryDecomposeFrancisIfEviiPT_S1_S1__param_2];
	setp.lt.s32 	%p2, %r36, 2;
	mul.lo.s32 	%r6, %r74, %r36;
	mul.lo.s32 	%r37, %r6, %r36;
	cvt.s64.s32 	%rd4, %r37;
	cvta.to.global.u64 	%rd19, %rd46;
	mul.wide.s32 	%rd20, %r37, 4;
	add.s64 	%rd5, %rd19, %rd20;
	@%p2 bra 	$L__BB14_31;
	mov.b32 	%r75, 0;
$L__BB14_4:
	add.s32 	%r8, %r75, %r36;
	mul.lo.s32 	%r9, %r75, %r36;
	add.s32 	%r39, %r9, %r75;
	mul.wide.u32 	%rd21, %r39, 4;
	add.s64 	%rd6, %rd5, %rd21;
	sub.s32 	%r10, %r9, %r75;
	add.s32 	%r11, %r75, %r1;
	mov.u32 	%r76, %r75;
$L__BB14_5:
	setp.ne.s32 	%p3, %r1, 0;
	not.b32 	%r40, %r76;
	add.s32 	%r13, %r8, %r40;
	mov.f32 	%f88, 0f00000000;
	@%p3 bra 	$L__BB14_24;
	ld.global.f32 	%f1, [%rd6];
	add.s32 	%r42, %r13, %r9;
	mul.wide.s32 	%rd22, %r42, 4;
	add.s64 	%rd23, %rd5, %rd22;
	ld.global.f32 	%f2, [%rd23];
	setp.ge.f32 	%p4, %f1, 0f00000000;
	neg.f32 	%f22, %f1;
	selp.f32 	%f23, %f1, %f22, %p4;
	setp.ge.f32 	%p5, %f2, 0f00000000;
	neg.f32 	%f3, %f2;
	selp.f32 	%f24, %f2, %f3, %p5;
	cvt.f64.f32 	%fd1, %f23;
	setp.ge.f64 	%p6, %fd1, 0d3EB0C6F7A0B5ED8D;
	selp.b32 	%r43, 2, 0, %p6;
	cvt.f64.f32 	%fd2, %f24;
	setp.ge.f64 	%p7, %fd2, 0d3EB0C6F7A0B5ED8D;
	selp.u32 	%r44, 1, 0, %p7;
	or.b32  	%r41, %r43, %r44;
	mov.f32 	%f88, 0f00000000;
	setp.gt.s32 	%p8, %r41, 1;
	@%p8 bra 	$L__BB14_10;
	setp.eq.s32 	%p10, %r41, 0;
	@%p10 bra 	$L__BB14_12;
	cvt.f64.f32 	%fd5, %f2;
	setp.gt.f64 	%p12, %fd5, 0d3EB0C6F7A0B5ED8D;
	selp.f64 	%fd6, 0dBFF921FB54442D18, 0d3FF921FB54442D18, %p12;
	cvt.rn.f32.f64 	%f88, %fd6;
	bra.uni 	$L__BB14_12;
$L__BB14_9:
	cvt.f64.f32 	%fd3, %f1;
	setp.gt.f64 	%p11, %fd3, 0d3EB0C6F7A0B5ED8D;
	selp.f64 	%fd4, 0d0000000000000000, 0dC00921FB54442D18, %p11;
	cvt.rn.f32.f64 	%f88, %fd4;
	bra.uni 	$L__BB14_12;
$L__BB14_10:
	setp.eq.s32 	%p9, %r41, 2;
	@%p9 bra 	$L__BB14_9;
	abs.f32 	%f25, %f1;
	abs.f32 	%f26, %f3;
	setp.gt.f32 	%p13, %f26, %f25;
	selp.f32 	%f27, %f26, %f25, %p13;
	selp.f32 	%f28, %f25, %f26, %p13;
	div.rn.f32 	%f29, %f28, %f27;
	mul.f32 	%f30, %f29, %f29;
	fma.rn.f32 	%f31, %f30, 0f3B33710B, 0fBC807748;
	fma.rn.f32 	%f32, %f31, %f30, 0f3D2CDAB2;
	fma.rn.f32 	%f33, %f32, %f30, 0fBD992D10;
	fma.rn.f32 	%f34, %f33, %f30, 0f3DD9EA6C;
	fma.rn.f32 	%f35, %f34, %f30, 0fBE117CB1;
	fma.rn.f32 	%f36, %f35, %f30, 0f3E4CBCE0;
	fma.rn.f32 	%f37, %f36, %f30, 0fBEAAAA7D;
	mul.f32 	%f38, %f30, %f37;
	fma.rn.f32 	%f39, %f38, %f29, %f29;
	neg.f32 	%f40, %f39;
	fma.rn.f32 	%f41, 0f3F6EE581, 0f3FD774EB, %f40;
	selp.f32 	%f42, %f41, %f39, %p13;
	selp.f32 	%f43, 0f3F6EE581, 0f3FEEE581, %p13;
	selp.f32 	%f44, %f39, %f40, %p13;
	mov.b32 	%r45, %f1;
	fma.rn.f32 	%f45, %f43, 0f3FD774EB, %f44;
	setp.lt.s32 	%p14, %r45, 0;
	selp.f32 	%f46, %f45, %f42, %p14;
	add.f32 	%f47, %f25, %f26;
	setp.eq.f32 	%p15, %f27, 0f00000000;
	selp.f32 	%f48, 0f40490FDB, 0f00000000, %p14;
	setp.eq.f32 	%p16, %f25, %f26;
	selp.f32 	%f49, 0f4016CBE4, 0f3F490FDB, %p14;
	selp.f32 	%f50, %f49, %f46, %p16;
	selp.f32 	%f51, %f48, %f50, %p15;
	abs.f32 	%f52, %f47;
	setp.nan.f32 	%p17, %f52, %f52;
	copysign.f32 	%f53, %f3, %f51;
	selp.f32 	%f88, %f47, %f53, %p17;
$L__BB14_12:
	mul.f32 	%f54, %f88, 0f3F22F983;
	cvt.rni.s32.f32 	%r80, %f54;
	cvt.rn.f32.s32 	%f55, %r80;
	fma.rn.f32 	%f56, %f55, 0fBFC90FDA, %f88;
	fma.rn.f32 	%f57, %f55, 0fB3A22168, %f56;
	fma.rn.f32 	%f89, %f55, 0fA7C234C5, %f57;
	abs.f32 	%f9, %f88;
	setp.ltu.f32 	%p18, %f9, 0f47CE4780;
	@%p18 bra 	$L__BB14_20;
	setp.neu.f32 	%p19, %f9, 0f7F800000;
	@%p19 bra 	$L__BB14_15;
	mov.f32 	%f60, 0f00000000;
	mul.rn.f32 	%f89, %f88, %f60;
	mov.b32 	%r80, 0;
	bra.uni 	$L__BB14_20;
$L__BB14_15:
	mov.b32 	%r15, %f88;
	shl.b32 	%r47, %r15, 8;
	or.b32  	%r16, %r47, -2147483648;
	mov.b64 	%rd49, 0;
	mov.b32 	%r77, 0;
	mov.u64 	%rd47, __cudart_i2opi_f;
	mov.u64 	%rd48, %rd1;
$L__BB14_16:
	.pragma "nounroll";
	ld.global.nc.u32 	%r48, [%rd47];
	mad.wide.u32 	%rd26, %r48, %r16, %rd49;
	shr.u64 	%rd49, %rd26, 32;
	st.local.u32 	[%rd48], %rd26;
	add.s32 	%r77, %r77, 1;
	add.s64 	%rd48, %rd48, 4;
	add.s64 	%rd47, %rd47, 4;
	setp.ne.s32 	%p20, %r77, 6;
	@%p20 bra 	$L__BB14_16;
	shr.u32 	%r49, %r15, 23;
	st.local.u32 	[%rd1+24], %rd49;
	and.b32  	%r19, %r49, 31;
	and.b32  	%r50, %r49, 224;
	add.s32 	%r51, %r50, -128;
	shr.u32 	%r52, %r51, 5;
	mul.wide.u32 	%rd27, %r52, 4;
	sub.s64 	%rd13, %rd1, %rd27;
	ld.local.u32 	%r78, [%rd13+24];
	ld.local.u32 	%r79, [%rd13+20];
	setp.eq.s32 	%p21, %r19, 0;
	@%p21 bra 	$L__BB14_19;
	shf.l.wrap.b32 	%r78, %r79, %r78, %r19;
	ld.local.u32 	%r53, [%rd13+16];
	shf.l.wrap.b32 	%r79, %r53, %r79, %r19;
$L__BB14_19:
	shr.u32 	%r54, %r78, 30;
	shf.l.wrap.b32 	%r55, %r79, %r78, 2;
	shl.b32 	%r56, %r79, 2;
	shr.u32 	%r57, %r55, 31;
	add.s32 	%r58, %r57, %r54;
	neg.s32 	%r59, %r58;
	setp.lt.s32 	%p22, %r15, 0;
	selp.b32 	%r80, %r59, %r58, %p22;
	xor.b32  	%r60, %r55, %r15;
	shr.s32 	%r61, %r55, 31;
	xor.b32  	%r62, %r61, %r55;
	xor.b32  	%r63, %r61, %r56;
	cvt.u64.u32 	%rd28, %r62;
	shl.b64 	%rd29, %rd28, 32;
	cvt.u64.u32 	%rd30, %r63;
	or.b64  	%rd31, %rd29, %rd30;
	cvt.rn.f64.s64 	%fd7, %rd31;
	mul.f64 	%fd8, %fd7, 0d3BF921FB54442D19;
	cvt.rn.f32.f64 	%f58, %fd8;
	neg.f32 	%f59, %f58;
	setp.lt.s32 	%p23, %r60, 0;
	selp.f32 	%f89, %f59, %f58, %p23;
$L__BB14_20:
	add.s32 	%r65, %r80, 1;
	mul.rn.f32 	%f61, %f89, %f89;
	and.b32  	%r66, %r80, 1;
	setp.eq.b32 	%p24, %r66, 1;
	selp.f32 	%f62, %f89, 0f3F800000, %p24;
	fma.rn.f32 	%f63, %f61, %f62, 0f00000000;
	fma.rn.f32 	%f64, %f61, 0f37CBAC00, 0fBAB607ED;
	selp.f32 	%f65, 0fB94D4153, %f64, %p24;
	selp.f32 	%f66, 0f3C0885E4, 0f3D2AAABB, %p24;
	fma.rn.f32 	%f67, %f65, %f61, %f66;
	selp.f32 	%f68, 0fBE2AAAA8, 0fBEFFFFFF, %p24;
	fma.rn.f32 	%f69, %f67, %f61, %f68;
	fma.rn.f32 	%f70, %f69, %f63, %f62;
	and.b32  	%r67, %r65, 2;
	setp.eq.s32 	%p25, %r67, 0;
	mov.f32 	%f71, 0f00000000;
	sub.f32 	%f72, %f71, %f70;
	selp.f32 	%f13, %f70, %f72, %p25;
	st.shared.f32 	[_ZZ23unitaryDecomposeFrancisIfEviiPT_S1_S1_E11cos_sin_phi_$_0], %f13;
	setp.gtu.f32 	%p26, %f88, 0f00000000;
	@%p26 bra 	$L__BB14_22;
	mul.f32 	%f73, %f13, %f13;
	mov.f32 	%f74, 0f3F800000;
	sub.f32 	%f75, %f74, %f73;
	sqrt.rn.f32 	%f76, %f75;
	neg.f32 	%f90, %f76;
	bra.uni 	$L__BB14_23;
$L__BB14_22:
	mul.f32 	%f77, %f13, %f13;
	mov.f32 	%f78, 0f3F800000;
	sub.f32 	%f79, %f78, %f77;
	sqrt.rn.f32 	%f90, %f79;
$L__BB14_23:
	st.shared.f32 	[_ZZ23unitaryDecomposeFrancisIfEviiPT_S1_S1_E11cos_sin_phi_$_1], %f90;
$L__BB14_24:
	bar.sync 	0;
	@%p3 bra 	$L__BB14_26;
	add.s32 	%r68, %r10, %r76;
	cvt.s64.s32 	%rd32, %r68;
	add.s64 	%rd33, %rd32, %rd4;
	shl.b64 	%rd34, %rd33, 2;
	add.s64 	%rd35, %rd3, %rd34;
	st.global.f32 	[%rd35], %f88;
$L__BB14_26:
	setp.ge.s32 	%p28, %r11, %r36;
	@%p28 bra 	$L__BB14_29;
	ld.shared.f32 	%f18, [_ZZ23unitaryDecomposeFrancisIfEviiPT_S1_S1_E11cos_sin_phi_$_0];
	ld.shared.f32 	%f19, [_ZZ23unitaryDecomposeFrancisIfEviiPT_S1_S1_E11cos_sin_phi_$_1];
	mov.u32 	%r81, %r11;
$L__BB14_28:
	mul.lo.s32 	%r69, %r81, %r36;
	add.s32 	%r70, %r69, %r75;
	mul.wide.s32 	%rd36, %r70, 4;
	add.s64 	%rd37, %rd5, %rd36;
	ld.global.f32 	%f80, [%rd37];
	add.s32 	%r71, %r69, %r13;
	mul.wide.s32 	%rd38, %r71, 4;
	add.s64 	%rd39, %rd5, %rd38;
	ld.global.f32 	%f81, [%rd39];
	mul.f32 	%f82, %f80, %f18;
	mul.f32 	%f83, %f80, %f19;
	mul.f32 	%f84, %f81, %f19;
	sub.f32 	%f85, %f82, %f84;
	st.global.f32 	[%rd37], %f85;
	fma.rn.f32 	%f86, %f81, %f18, %f83;
	st.global.f32 	[%rd39], %f86;
	add.s32 	%r81, %r81, %r4;
	setp.lt.s32 	%p29, %r81, %r36;
	@%p29 bra 	$L__BB14_28;
$L__BB14_29:
	bar.sync 	0;
	add.s32 	%r76, %r76, 1;
	setp.lt.s32 	%p30, %r76, %r3;
	@%p30 bra 	$L__BB14_5;
	add.s32 	%r75, %r75, 1;
	setp.ne.s32 	%p31, %r75, %r3;
	@%p31 bra 	$L__BB14_4;
$L__BB14_31:
	setp.ge.s32 	%p32, %r1, %r36;
	bar.sync 	0;
	@%p32 bra 	$L__BB14_34;
	cvt.s64.s32 	%rd14, %r6;
	mov.u32 	%r82, %r1;
$L__BB14_33:
	mad.lo.s32 	%r72, %r82, %r36, %r82;
	mul.wide.s32 	%rd40, %r72, 4;
	add.s64 	%rd41, %rd5, %rd40;
	ld.global.f32 	%f87, [%rd41];
	cvt.s64.s32 	%rd42, %r82;
	add.s64 	%rd43, %rd42, %rd14;
	shl.b64 	%rd44, %rd43, 2;
	add.s64 	%rd45, %rd2, %rd44;
	st.global.f32 	[%rd45], %f87;
	add.s32 	%r82, %r82, %r4;
	setp.lt.s32 	%p33, %r82, %r36;
	@%p33 bra 	$L__BB14_33;
$L__BB14_34:
	bar.sync 	0;
	mov.u32 	%r73, %nctaid.x;
	add.s32 	%r74, %r74, %r73;
	setp.lt.s32 	%p34, %r74, %r35;
	@%p34 bra 	$L__BB14_2;
$L__BB14_35:
	ret;

}
	// .globl	_Z23unitaryDecomposeFrancisIdEviiPT_S1_S1_
.visible .entry _Z23unitaryDecomposeFrancisIdEviiPT_S1_S1_(
	.param .u32 _Z23unitaryDecomposeFrancisIdEviiPT_S1_S1__param_0,
	.param .u32 _Z23unitaryDecomposeFrancisIdEviiPT_S1_S1__param_1,
	.param .u64 .ptr .align 1 _Z23unitaryDecomposeFrancisIdEviiPT_S1_S1__param_2,
	.param .u64 .ptr .align 1 _Z23unitaryDecomposeFrancisIdEviiPT_S1_S1__param_3,
	.param .u64 .ptr .align 1 _Z23unitaryDecomposeFrancisIdEviiPT_S1_S1__param_4
)
{
	.reg .pred 	%p<35>;
	.reg .b32 	%r<68>;
	.reg .b64 	%rd<34>;
	.reg .b64 	%fd<113>;
	// demoted variable
	.shared .align 8 .f64 _ZZ23unitaryDecomposeFrancisIdEviiPT_S1_S1_E11cos_sin_phi_$_0;
	// demoted variable
	.shared .align 8 .f64 _ZZ23unitaryDecomposeFrancisIdEviiPT_S1_S1_E11cos_sin_phi_$_1;
	ld.param.u32 	%r33, [_Z23unitaryDecomposeFrancisIdEviiPT_S1_S1__param_0];
	ld.param.u32 	%r34, [_Z23unitaryDecomposeFrancisIdEviiPT_S1_S1__param_1];
	ld.param.u64 	%rd8, [_Z23unitaryDecomposeFrancisIdEviiPT_S1_S1__param_3];
	ld.param.u64 	%rd9, [_Z23unitaryDecomposeFrancisIdEviiPT_S1_S1__param_4];
	mov.u32 	%r1, %tid.x;
	mov.u32 	%r59, %ctaid.x;
	setp.ge.s32 	%p1, %r59, %r33;
	@%p1 bra 	$L__BB15_39;
	add.s32 	%r3, %r34, -1;
	mov.u32 	%r4, %ntid.x;
	mul.lo.s32 	%r5, %r4, %r34;
	cvta.to.global.u64 	%rd1, %rd8;
	cvta.to.global.u64 	%rd2, %rd9;
	mov.u64 	%rd17, __cudart_sin_cos_coeffs;
$L__BB15_2:
	ld.param.u64 	%rd33, [_Z23unitaryDecomposeFrancisIdEviiPT_S1_S1__param_2];
	setp.lt.s32 	%p2, %r34, 2;
	mul.lo.s32 	%r7, %r59, %r34;
	mul.lo.s32 	%r35, %r7, %r34;
	cvt.s64.s32 	%rd3, %r35;
	cvta.to.global.u64 	%rd10, %rd33;
	mul.wide.s32 	%rd11, %r35, 8;
	add.s64 	%rd4, %rd10, %rd11;
	@%p2 bra 	$L__BB15_35;
	mov.b32 	%r60, 0;
$L__BB15_4:
	add.s32 	%r9, %r60, %r34;
	mul.lo.s32 	%r10, %r60, %r34;
	add.s32 	%r37, %r10, %r60;
	mul.wide.u32 	%rd12, %r37, 8;
	add.s64 	%rd5, %rd4, %rd12;
	sub.s32 	%r11, %r10, %r60;
	add.s32 	%r12, %r60, %r1;
	mul.lo.s32 	%r38, %r34, %r12;
	add.s32 	%r39, %r38, %r34;
	add.s32 	%r13, %r60, %r39;
	add.s32 	%r14, %r60, %r38;
	mov.u32 	%r61, %r60;
$L__BB15_5:
	setp.ne.s32 	%p3, %r1, 0;
	mov.f64 	%fd108, 0d0000000000000000;
	@%p3 bra 	$L__BB15_28;
	ld.global.f64 	%fd1, [%rd5];
	not.b32 	%r41, %r61;
	add.s32 	%r42, %r9, %r41;
	add.s32 	%r43, %r42, %r10;
	mul.wide.s32 	%rd13, %r43, 8;
	add.s64 	%rd14, %rd4, %rd13;
	ld.global.f64 	%fd2, [%rd14];
	setp.ge.f64 	%p4, %fd1, 0d0000000000000000;
	neg.f64 	%fd32, %fd1;
	selp.f64 	%fd33, %fd1, %fd32, %p4;
	setp.ge.f64 	%p5, %fd2, 0d0000000000000000;
	neg.f64 	%fd3, %fd2;
	selp.f64 	%fd34, %fd2, %fd3, %p5;
	setp.ge.f64 	%p6, %fd33, 0d3EB0C6F7A0B5ED8D;
	selp.b32 	%r44, 2, 0, %p6;
	setp.ge.f64 	%p7, %fd34, 0d3EB0C6F7A0B5ED8D;
	selp.u32 	%r45, 1, 0, %p7;
	or.b32  	%r40, %r44, %r45;
	mov.f64 	%fd108, 0d0000000000000000;
	setp.gt.s32 	%p8, %r40, 1;
	@%p8 bra 	$L__BB15_11;
	setp.eq.s32 	%p10, %r40, 0;
	@%p10 bra 	$L__BB15_19;
	setp.gt.f64 	%p12, %fd2, 0d3EB0C6F7A0B5ED8D;
	mov.f64 	%fd108, 0d3FF921FB54442D18;
	@%p12 bra 	$L__BB15_9;
	bra.uni 	$L__BB15_19;
$L__BB15_9:
	mov.f64 	%fd108, 0dBFF921FB54442D18;
	bra.uni 	$L__BB15_19;
$L__BB15_10:
	setp.gt.f64 	%p11, %fd1, 0d3EB0C6F7A0B5ED8D;
	selp.f64 	%fd108, 0d0000000000000000, 0dC00921FB54442D18, %p11;
	bra.uni 	$L__BB15_19;
$L__BB15_11:
	setp.eq.s32 	%p9, %r40, 2;
	@%p9 bra 	$L__BB15_10;
	abs.f64 	%fd5, %fd1;
	abs.f64 	%fd6, %fd2;
	setp.leu.f64 	%p13, %fd6, %fd5;
	setp.gt.f64 	%p14, %fd6, %fd5;
	selp.f64 	%fd7, %fd6, %fd5, %p14;
	selp.f64 	%fd37, %fd5, %fd6, %p14;
	div.rn.f64 	%fd38, %fd37, %fd7;
	mul.f64 	%fd39, %fd38, %fd38;
	fma.rn.f64 	%fd40, %fd39, 0dBEF53E1D2A25FF7E, 0d3F2D3B63DBB65B49;
	fma.rn.f64 	%fd41, %fd40, %fd39, 0dBF5312788DDE082E;
	fma.rn.f64 	%fd42, %fd41, %fd39, 0d3F6F9690C8249315;
	fma.rn.f64 	%fd43, %fd42, %fd39, 0dBF82CF5AABC7CF0D;
	fma.rn.f64 	%fd44, %fd43, %fd39, 0d3F9162B0B2A3BFDE;
	fma.rn.f64 	%fd45, %fd44, %fd39, 0dBF9A7256FEB6FC6B;
	fma.rn.f64 	%fd46, %fd45, %fd39, 0d3FA171560CE4A489;
	fma.rn.f64 	%fd47, %fd46, %fd39, 0dBFA4F44D841450E4;
	fma.rn.f64 	%fd48, %fd47, %fd39, 0d3FA7EE3D3F36BB95;
	fma.rn.f64 	%fd49, %fd48, %fd39, 0dBFAAD32AE04A9FD1;
	fma.rn.f64 	%fd50, %fd49, %fd39, 0d3FAE17813D66954F;
	fma.rn.f64 	%fd51, %fd50, %fd39, 0dBFB11089CA9A5BCD;
	fma.rn.f64 	%fd52, %fd51, %fd39, 0d3FB3B12B2DB51738;
	fma.rn.f64 	%fd53, %fd52, %fd39, 0dBFB745D022F8DC5C;
	fma.rn.f64 	%fd54, %fd53, %fd39, 0d3FBC71C709DFE927;
	fma.rn.f64 	%fd55, %fd54, %fd39, 0dBFC2492491FA1744;
	fma.rn.f64 	%fd56, %fd55, %fd39, 0d3FC99999999840D2;
	fma.rn.f64 	%fd57, %fd56, %fd39, 0dBFD555555555544C;
	mul.f64 	%fd58, %fd39, %fd57;
	fma.rn.f64 	%fd8, %fd58, %fd38, %fd38;
	@%p13 bra 	$L__BB15_14;
	{
	.reg .b32 %temp; 
	mov.b64 	{%temp, %r47}, %fd1;
	}
	setp.lt.s32 	%p16, %r47, 0;
	neg.f64 	%fd61, %fd8;
	selp.f64 	%fd62, %fd8, %fd61, %p16;
	add.f64 	%fd106, %fd62, 0d3FF921FB54442D18;
	bra.uni 	$L__BB15_15;
$L__BB15_14:
	{
	.reg .b32 %temp; 
	mov.b64 	{%temp, %r46}, %fd1;
	}
	setp.lt.s32 	%p15, %r46, 0;
	mov.f64 	%fd59, 0d400921FB54442D18;
	sub.f64 	%fd60, %fd59, %fd8;
	selp.f64 	%fd106, %fd60, %fd8, %p15;
$L__BB15_15:
	setp.neu.f64 	%p17, %fd7, 0d0000000000000000;
	@%p17 bra 	$L__BB15_17;
	{
	.reg .b32 %temp; 
	mov.b64 	{%temp, %r49}, %fd1;
	}
	setp.lt.s32 	%p20, %r49, 0;
	selp.f64 	%fd107, 0d400921FB54442D18, 0d0000000000000000, %p20;
	bra.uni 	$L__BB15_18;
$L__BB15_17:
	setp.eq.f64 	%p18, %fd5, %fd6;
	{
	.reg .b32 %temp; 
	mov.b64 	{%temp, %r48}, %fd1;
	}
	setp.lt.s32 	%p19, %r48, 0;
	selp.f64 	%fd63, 0d4002D97C7F3321D2, 0d3FE921FB54442D18, %p19;
	selp.f64 	%fd107, %fd63, %fd106, %p18;
$L__BB15_18:
	add.rn.f64 	%fd64, %fd5, %fd6;
	setp.nan.f64 	%p21, %fd64, %fd64;
	copysign.f64 	%fd65, %fd3, %fd107;
	selp.f64 	%fd108, %fd64, %fd65, %p21;
$L__BB15_19:
	abs.f64 	%fd17, %fd108;
	setp.neu.f64 	%p22, %fd17, 0d7FF0000000000000;
	@%p22 bra 	$L__BB15_21;
	mov.f64 	%fd71, 0d0000000000000000;
	mul.rn.f64 	%fd110, %fd108, %fd71;
	mov.b32 	%r63, 1;
	bra.uni 	$L__BB15_24;
$L__BB15_21:
	mul.f64 	%fd66, %fd108, 0d3FE45F306DC9C883;
	cvt.rni.s32.f64 	%r62, %fd66;
	cvt.rn.f64.s32 	%fd67, %r62;
	fma.rn.f64 	%fd68, %fd67, 0dBFF921FB54442D18, %fd108;
	fma.rn.f64 	%fd69, %fd67, 0dBC91A62633145C00, %fd68;
	fma.rn.f64 	%fd110, %fd67, 0dB97B839A252049C0, %fd69;
	setp.ltu.f64 	%p23, %fd17, 0d41E0000000000000;
	@%p23 bra 	$L__BB15_23;
	{ // callseq 0, 0
	.param .b64 param0;
	st.param.f64 	[param0], %fd108;
	.param .align 16 .b8 retval0[16];
	call.uni (retval0), 
	__internal_trig_reduction_slowpathd, 
	(
	param0
	);
	ld.param.f64 	%fd110, [retval0];
	ld.param.b32 	%r62, [retval0+8];
	} // callseq 0
$L__BB15_23:
	add.s32 	%r63, %r62, 1;
$L__BB15_24:
	shl.b32 	%r52, %r63, 6;
	cvt.u64.u32 	%rd15, %r52;
	and.b64  	%rd16, %rd15, 64;
	add.s64 	%rd18, %rd17, %rd16;
	mul.rn.f64 	%fd72, %fd110, %fd110;
	and.b32  	%r53, %r63, 1;
	setp.eq.b32 	%p24, %r53, 1;
	selp.f64 	%fd73, 0dBDA8FF8320FD8164, 0d3DE5DB65F9785EBA, %p24;
	ld.global.nc.v2.f64 	{%fd74, %fd75}, [%rd18];
	fma.rn.f64 	%fd76, %fd73, %fd72, %fd74;
	fma.rn.f64 	%fd77, %fd76, %fd72, %fd75;
	ld.global.nc.v2.f64 	{%fd78, %fd79}, [%rd18+16];
	fma.rn.f64 	%fd80, %fd77, %fd72, %fd78;
	fma.rn.f64 	%fd81, %fd80, %fd72, %fd79;
	ld.global.nc.v2.f64 	{%fd82, %fd83}, [%rd18+32];
	fma.rn.f64 	%fd84, %fd81, %fd72, %fd82;
	fma.rn.f64 	%fd85, %fd84, %fd72, %fd83;
	fma.rn.f64 	%fd86, %fd85, %fd110, %fd110;
	fma.rn.f64 	%fd87, %fd85, %fd72, 0d3FF0000000000000;
	selp.f64 	%fd88, %fd87, %fd86, %p24;
	and.b32  	%r54, %r63, 2;
	setp.eq.s32 	%p25, %r54, 0;
	mov.f64 	%fd89, 0d0000000000000000;
	sub.f64 	%fd90, %fd89, %fd88;
	selp.f64 	%fd23, %fd88, %fd90, %p25;
	st.shared.f64 	[_ZZ23unitaryDecomposeFrancisIdEviiPT_S1_S1_E11cos_sin_phi_$_0], %fd23;
	setp.gtu.f64 	%p26, %fd108, 0d0000000000000000;
	@%p26 bra 	$L__BB15_26;
	mul.f64 	%fd91, %fd23, %fd23;
	mov.f64 	%fd92, 0d3FF0000000000000;
	sub.f64 	%fd93, %fd92, %fd91;
	sqrt.rn.f64 	%fd94, %fd93;
	neg.f64 	%fd111, %fd94;
	bra.uni 	$L__BB15_27;
$L__BB15_26:
	mul.f64 	%fd95, %fd23, %fd23;
	mov.f64 	%fd96, 0d3FF0000000000000;
	sub.f64 	%fd97, %fd96, %fd95;
	sqrt.rn.f64 	%fd111, %fd97;
$L__BB15_27:
	st.shared.f64 	[_ZZ23unitaryDecomposeFrancisIdEviiPT_S1_S1_E11cos_sin_phi_$_1], %fd111;
$L__BB15_28:
	setp.ne.s32 	%p27, %r1, 0;
	bar.sync 	0;
	@%p27 bra 	$L__BB15_30;
	add.s32 	%r55, %r11, %r61;
	cvt.s64.s32 	%rd19, %r55;
	add.s64 	%rd20, %rd19, %rd3;
	shl.b64 	%rd21, %rd20, 3;
	add.s64 	%rd22, %rd2, %rd21;
	st.global.f64 	[%rd22], %fd108;
$L__BB15_30:
	setp.ge.s32 	%p28, %r12, %r34;
	@%p28 bra 	$L__BB15_33;
	ld.shared.f64 	%fd28, [_ZZ23unitaryDecomposeFrancisIdEviiPT_S1_S1_E11cos_sin_phi_$_0];
	ld.shared.f64 	%fd29, [_ZZ23unitaryDecomposeFrancisIdEviiPT_S1_S1_E11cos_sin_phi_$_1];
	sub.s32 	%r65, %r13, %r61;
	mov.u32 	%r64, %r14;
	mov.u32 	%r66, %r12;
$L__BB15_32:
	mul.wide.s32 	%rd23, %r64, 8;
	add.s64 	%rd24, %rd4, %rd23;
	ld.global.f64 	%fd98, [%rd24];
	add.s32 	%r56, %r65, -1;
	mul.wide.s32 	%rd25, %r56, 8;
	add.s64 	%rd26, %rd4, %rd25;
	ld.global.f64 	%fd99, [%rd26];
	mul.f64 	%fd100, %fd98, %fd28;
	mul.f64 	%fd101, %fd98, %fd29;
	mul.f64 	%fd102, %fd99, %fd29;
	sub.f64 	%fd103, %fd100, %fd102;
	st.global.f64 	[%rd24], %fd103;
	fma.rn.f64 	%fd104, %fd99, %fd28, %fd101;
	st.global.f64 	[%rd26], %fd104;
	add.s32 	%r66, %r66, %r4;
	add.s32 	%r65, %r65, %r5;
	add.s32 	%r64, %r64, %r5;
	setp.lt.s32 	%p29, %r66, %r34;
	@%p29 bra 	$L__BB15_32;
$L__BB15_33:
	bar.sync 	0;
	add.s32 	%r61, %r61, 1;
	setp.lt.s32 	%p30, %r61, %r3;
	@%p30 bra 	$L__BB15_5;
	add.s32 	%r60, %r60, 1;
	setp.ne.s32 	%p31, %r60, %r3;
	@%p31 bra 	$L__BB15_4;
$L__BB15_35:
	setp.ge.s32 	%p32, %r1, %r34;
	bar.sync 	0;
	@%p32 bra 	$L__BB15_38;
	cvt.s64.s32 	%rd6, %r7;
	mov.u32 	%r67, %r1;
$L__BB15_37:
	mad.lo.s32 	%r57, %r67, %r34, %r67;
	mul.wide.s32 	%rd27, %r57, 8;
	add.s64 	%rd28, %rd4, %rd27;
	ld.global.f64 	%fd105, [%rd28];
	cvt.s64.s32 	%rd29, %r67;
	add.s64 	%rd30, %rd29, %rd6;
	shl.b64 	%rd31, %rd30, 3;
	add.s64 	%rd32, %rd1, %rd31;
	st.global.f64 	[%rd32], %fd105;
	add.s32 	%r67, %r67, %r4;
	setp.lt.s32 	%p33, %r67, %r34;
	@%p33 bra 	$L__BB15_37;
$L__BB15_38:
	bar.sync 	0;
	mov.u32 	%r58, %nctaid.x;
	add.s32 	%r59, %r59, %r58;
	setp.lt.s32 	%p34, %r59, %r33;
	@%p34 bra 	$L__BB15_2;
$L__BB15_39:
	ret;

}
	// .globl	_Z24unitaryDecomposeClementsIfEviiPT_S1_S1_
.visible .entry _Z24unitaryDecomposeClementsIfEviiPT_S1_S1_(
	.param .u32 _Z24unitaryDecomposeClementsIfEviiPT_S1_S1__param_0,
	.param .u32 _Z24unitaryDecomposeClementsIfEviiPT_S1_S1__param_1,
	.param .u64 .ptr .align 1 _Z24unitaryDecomposeClementsIfEviiPT_S1_S1__param_2,
	.param .u64 .ptr .align 1 _Z24unitaryDecomposeClementsIfEviiPT_S1_S1__param_3,
	.param .u64 .ptr .align 1 _Z24unitaryDecomposeClementsIfEviiPT_S1_S1__param_4
)
{
	.local .align 4 .b8 	__local_depot16[28];
	.reg .b64 	%SP;
	.reg .b64 	%SPL;
	.reg .pred 	%p<64>;
	.reg .b32 	%r<142>;
	.reg .b32 	%f<184>;
	.reg .b64 	%rd<75>;
	.reg .b64 	%fd<17>;
	// demoted variable
	.shared .align 4 .f32 _ZZ24unitaryDecomposeClementsIfEviiPT_S1_S1_E11cos_sin_phi_$_0;
	// demoted variable
	.shared .align 4 .f32 _ZZ24unitaryDecomposeClementsIfEviiPT_S1_S1_E11cos_sin_phi_$_1;
	mov.u64 	%SPL, __local_depot16;
	ld.param.u32 	%r54, [_Z24unitaryDecomposeClementsIfEviiPT_S1_S1__param_0];
	ld.param.u32 	%r55, [_Z24unitaryDecomposeClementsIfEviiPT_S1_S1__param_1];
	add.u64 	%rd1, %SPL, 0;
	add.u64 	%rd2, %SPL, 0;
	mov.u32 	%r1, %tid.x;
	mov.u32 	%r127, %ctaid.x;
	setp.ge.s32 	%p1, %r127, %r54;
	@%p1 bra 	$L__BB16_62;
	mov.u32 	%r3, %ntid.x;
	add.s32 	%r4, %r55, -2;
$L__BB16_2:
	ld.param.u64 	%rd68, [_Z24unitaryDecomposeClementsIfEviiPT_S1_S1__param_2];
	setp.lt.s32 	%p2, %r55, 2;
	mul.lo.s32 	%r6, %r127, %r55;
	mul.lo.s32 	%r56, %r6, %r55;
	cvt.s64.s32 	%rd3, %r56;
	cvta.to.global.u64 	%rd22, %rd68;
	mul.wide.s32 	%rd23, %r56, 4;
	add.s64 	%rd4, %rd22, %rd23;
	@%p2 bra 	$L__BB16_58;
	ld.param.u64 	%rd70, [_Z24unitaryDecomposeClementsIfEviiPT_S1_S1__param_4];
	cvta.to.global.u64 	%rd24, %rd70;
	shl.b64 	%rd25, %rd3, 2;
	add.s64 	%rd5, %rd24, %rd25;
	mov.b32 	%r128, 0;
$L__BB16_4:
	and.b32  	%r58, %r128, 1;
	setp.eq.b32 	%p3, %r58, 1;
	@%p3 bra 	$L__BB16_31;
	mov.b32 	%r129, 0;
$L__BB16_6:
	setp.ne.s32 	%p32, %r1, 0;
	sub.s32 	%r10, %r128, %r129;
	mov.f32 	%f179, 0f00000000;
	@%p32 bra 	$L__BB16_25;
	not.b32 	%r95, %r129;
	add.s32 	%r96, %r55, %r95;
	mad.lo.s32 	%r97, %r96, %r55, %r10;
	mul.wide.s32 	%rd44, %r97, 4;
	add.s64 	%rd45, %rd4, %rd44;
	ld.global.f32 	%f1, [%rd45+4];
	ld.global.f32 	%f2, [%rd45];
	setp.ge.f32 	%p33, %f1, 0f00000000;
	neg.f32 	%f110, %f1;
	selp.f32 	%f111, %f1, %f110, %p33;
	setp.ge.f32 	%p34, %f2, 0f00000000;
	neg.f32 	%f3, %f2;
	selp.f32 	%f112, %f2, %f3, %p34;
	cvt.f64.f32 	%fd9, %f111;
	setp.ge.f64 	%p35, %fd9, 0d3EB0C6F7A0B5ED8D;
	selp.b32 	%r98, 2, 0, %p35;
	cvt.f64.f32 	%fd10, %f112;
	setp.ge.f64 	%p36, %fd10, 0d3EB0C6F7A0B5ED8D;
	selp.u32 	%r99, 1, 0, %p36;
	or.b32  	%r94, %r98, %r99;
	mov.f32 	%f176, 0f00000000;
	setp.gt.s32 	%p37, %r94, 1;
	@%p37 bra 	$L__BB16_11;
	setp.eq.s32 	%p39, %r94, 0;
	@%p39 bra 	$L__BB16_13;
	cvt.f64.f32 	%fd13, %f2;
	setp.gt.f64 	%p41, %fd13, 0d3EB0C6F7A0B5ED8D;
	selp.f64 	%fd14, 0dBFF921FB54442D18, 0d3FF921FB54442D18, %p41;
	cvt.rn.f32.f64 	%f176, %fd14;
	bra.uni 	$L__BB16_13;
$L__BB16_10:
	cvt.f64.f32 	%fd11, %f1;
	setp.gt.f64 	%p40, %fd11, 0d3EB0C6F7A0B5ED8D;
	selp.f64 	%fd12, 0d0000000000000000, 0dC00921FB54442D18, %p40;
	cvt.rn.f32.f64 	%f176, %fd12;
	bra.uni 	$L__BB16_13;
$L__BB16_11:
	setp.eq.s32 	%p38, %r94, 2;
	@%p38 bra 	$L__BB16_10;
	abs.f32 	%f113, %f1;
	abs.f32 	%f114, %f3;
	setp.gt.f32 	%p42, %f114, %f113;
	selp.f32 	%f115, %f114, %f113, %p42;
	selp.f32 	%f116, %f113, %f114, %p42;
	div.rn.f32 	%f117, %f116, %f115;
	mul.f32 	%f118, %f117, %f117;
	fma.rn.f32 	%f119, %f118, 0f3B33710B, 0fBC807748;
	fma.rn.f32 	%f120, %f119, %f118, 0f3D2CDAB2;
	fma.rn.f32 	%f121, %f120, %f118, 0fBD992D10;
	fma.rn.f32 	%f122, %f121, %f118, 0f3DD9EA6C;
	fma.rn.f32 	%f123, %f122, %f118, 0fBE117CB1;
	fma.rn.f32 	%f124, %f123, %f118, 0f3E4CBCE0;
	fma.rn.f32 	%f125, %f124, %f118, 0fBEAAAA7D;
	mul.f32 	%f126, %f118, %f125;
	fma.rn.f32 	%f127, %f126, %f117, %f117;
	neg.f32 	%f128, %f127;
	fma.rn.f32 	%f129, 0f3F6EE581, 0f3FD774EB, %f128;
	selp.f32 	%f130, %f129, %f127, %p42;
	selp.f32 	%f131, 0f3F6EE581, 0f3FEEE581, %p42;
	selp.f32 	%f132, %f127, %f128, %p42;
	mov.b32 	%r100, %f1;
	fma.rn.f32 	%f133, %f131, 0f3FD774EB, %f132;
	setp.lt.s32 	%p43, %r100, 0;
	selp.f32 	%f134, %f133, %f130, %p43;
	add.f32 	%f135, %f113, %f114;
	setp.eq.f32 	%p44, %f115, 0f00000000;
	selp.f32 	%f136, 0f40490FDB, 0f00000000, %p43;
	setp.eq.f32 	%p45, %f113, %f114;
	selp.f32 	%f137, 0f4016CBE4, 0f3F490FDB, %p43;
	selp.f32 	%f138, %f137, %f134, %p45;
	selp.f32 	%f139, %f136, %f138, %p44;
	abs.f32 	%f140, %f135;
	setp.nan.f32 	%p46, %f140, %f140;
	copysign.f32 	%f141, %f3, %f139;
	selp.f32 	%f176, %f135, %f141, %p46;
$L__BB16_13:
	neg.f32 	%f179, %f176;
	mul.f32 	%f142, %f176, 0fBF22F983;
	cvt.rni.s32.f32 	%r133, %f142;
	cvt.rn.f32.s32 	%f143, %r133;
	fma.rn.f32 	%f144, %f143, 0fBFC90FDA, %f179;
	fma.rn.f32 	%f145, %f143, 0fB3A22168, %f144;
	fma.rn.f32 	%f177, %f143, 0fA7C234C5, %f145;
	abs.f32 	%f10, %f179;
	setp.ltu.f32 	%p47, %f10, 0f47CE4780;
	@%p47 bra 	$L__BB16_21;
	setp.neu.f32 	%p48, %f10, 0f7F800000;
	@%p48 bra 	$L__BB16_16;
	mov.f32 	%f148, 0f00000000;
	mul.rn.f32 	%f177, %f179, %f148;
	mov.b32 	%r133, 0;
	bra.uni 	$L__BB16_21;
$L__BB16_16:
	mov.b32 	%r12, %f179;
	shl.b32 	%r102, %r12, 8;
	or.b32  	%r13, %r102, -2147483648;
	mov.b64 	%rd71, 0;
	mov.b32 	%r130, 0;
$L__BB16_17:
	.pragma "nounroll";
	mul.wide.u32 	%rd47, %r130, 4;
	mov.u64 	%rd48, __cudart_i2opi_f;
	add.s64 	%rd49, %rd48, %rd47;
	ld.global.nc.u32 	%r103, [%rd49];
	mad.wide.u32 	%rd50, %r103, %r13, %rd71;
	shr.u64 	%rd71, %rd50, 32;
	add.s64 	%rd51, %rd2, %rd47;
	st.local.u32 	[%rd51], %rd50;
	add.s32 	%r130, %r130, 1;
	setp.ne.s32 	%p49, %r130, 6;
	@%p49 bra 	$L__BB16_17;
	shr.u32 	%r104, %r12, 23;
	st.local.u32 	[%rd2+24], %rd71;
	and.b32  	%r16, %r104, 31;
	and.b32  	%r105, %r104, 224;
	add.s32 	%r106, %r105, -128;
	shr.u32 	%r107, %r106, 5;
	mul.wide.u32 	%rd52, %r107, 4;
	sub.s64 	%rd8, %rd2, %rd52;
	ld.local.u32 	%r131, [%rd8+24];
	ld.local.u32 	%r132, [%rd8+20];
	setp.eq.s32 	%p50, %r16, 0;
	@%p50 bra 	$L__BB16_20;
	shf.l.wrap.b32 	%r131, %r132, %r131, %r16;
	ld.local.u32 	%r108, [%rd8+16];
	shf.l.wrap.b32 	%r132, %r108, %r132, %r16;
$L__BB16_20:
	shr.u32 	%r109, %r131, 30;
	shf.l.wrap.b32 	%r110, %r132, %r131, 2;
	shl.b32 	%r111, %r132, 2;
	shr.u32 	%r112, %r110, 31;
	add.s32 	%r113, %r112, %r109;
	neg.s32 	%r114, %r113;
	setp.lt.s32 	%p51, %r12, 0;
	selp.b32 	%r133, %r114, %r113, %p51;
	xor.b32  	%r115, %r110, %r12;
	shr.s32 	%r116, %r110, 31;
	xor.b32  	%r117, %r116, %r110;
	xor.b32  	%r118, %r116, %r111;
	cvt.u64.u32 	%rd53, %r117;
	shl.b64 	%rd54, %rd53, 32;
	cvt.u64.u32 	%rd55, %r118;
	or.b64  	%rd56, %rd54, %rd55;
	cvt.rn.f64.s64 	%fd15, %rd56;
	mul.f64 	%fd16, %fd15, 0d3BF921FB54442D19;
	cvt.rn.f32.f64 	%f146, %fd16;
	neg.f32 	%f147, %f146;
	setp.lt.s32 	%p52, %r115, 0;
	selp.f32 	%f177, %f147, %f146, %p52;
$L__BB16_21:
	add.s32 	%r120, %r133, 1;
	mul.rn.f32 	%f149, %f177, %f177;
	and.b32  	%r121, %r133, 1;
	setp.eq.b32 	%p53, %r121, 1;
	selp.f32 	%f150, %f177, 0f3F800000, %p53;
	fma.rn.f32 	%f151, %f149, %f150, 0f00000000;
	fma.rn.f32 	%f152, %f149, 0f37CBAC00, 0fBAB607ED;
	selp.f32 	%f153, 0fB94D4153, %f152, %p53;
	selp.f32 	%f154, 0f3C0885E4, 0f3D2AAABB, %p53;
	fma.rn.f32 	%f155, %f153, %f149, %f154;
	selp.f32 	%f156, 0fBE2AAAA8, 0fBEFFFFFF, %p53;
	fma.rn.f32 	%f157, %f155, %f149, %f156;
	fma.rn.f32 	%f158, %f157, %f151, %f150;
	and.b32  	%r122, %r120, 2;
	setp.eq.s32 	%p54, %r122, 0;
	mov.f32 	%f159, 0f00000000;
	sub.f32 	%f160, %f159, %f158;
	selp.f32 	%f14, %f158, %f160, %p54;
	st.shared.f32 	[_ZZ24unitaryDecomposeClementsIfEviiPT_S1_S1_E11cos_sin_phi_$_0], %f14;
	setp.ltu.f32 	%p55, %f176, 0f00000000;
	@%p55 bra 	$L__BB16_23;
	mul.f32 	%f161, %f14, %f14;
	mov.f32 	%f162, 0f3F800000;
	sub.f32 	%f163, %f162, %f161;
	sqrt.rn.f32 	%f164, %f163;
	neg.f32 	%f178, %f164;
	bra.uni 	$L__BB16_24;
$L__BB16_23:
	mul.f32 	%f165, %f14, %f14;
	mov.f32 	%f166, 0f3F800000;
	sub.f32 	%f167, %f166, %f165;
	sqrt.rn.f32 	%f178, %f167;
$L__BB16_24:
	st.shared.f32 	[_ZZ24unitaryDecomposeClementsIfEviiPT_S1_S1_E11cos_sin_phi_$_1], %f178;
$L__BB16_25:
	setp.ne.s32 	%p56, %r1, 0;
	bar.sync 	0;
	@%p56 bra 	$L__BB16_27;
	mad.lo.s32 	%r123, %r10, %r55, %r129;
	mul.wide.u32 	%rd57, %r123, 4;
	add.s64 	%rd58, %rd5, %rd57;
	st.global.f32 	[%rd58], %f179;
$L__BB16_27:
	sub.s32 	%r25, %r55, %r129;
	setp.ge.s32 	%p57, %r1, %r25;
	@%p57 bra 	$L__BB16_30;
	ld.shared.f32 	%f19, [_ZZ24unitaryDecomposeClementsIfEviiPT_S1_S1_E11cos_sin_phi_$_0];
	ld.shared.f32 	%f20, [_ZZ24unitaryDecomposeClementsIfEviiPT_S1_S1_E11cos_sin_phi_$_1];
	mov.u32 	%r134, %r1;
$L__BB16_29:
	mad.lo.s32 	%r124, %r134, %r55, %r10;
	mul.wide.s32 	%rd59, %r124, 4;
	add.s64 	%rd60, %rd4, %rd59;
	ld.global.f32 	%f168, [%rd60+4];
	ld.global.f32 	%f169, [%rd60];
	mul.f32 	%f170, %f168, %f20;
	mul.f32 	%f171, %f169, %f19;
	mul.f32 	%f172, %f169, %f20;
	fma.rn.f32 	%f173, %f168, %f19, %f172;
	st.global.f32 	[%rd60+4], %f173;
	sub.f32 	%f174, %f171, %f170;
	st.global.f32 	[%rd60], %f174;
	add.s32 	%r134, %r134, %r3;
	setp.lt.s32 	%p58, %r134, %r25;
	@%p58 bra 	$L__BB16_29;
$L__BB16_30:
	bar.sync 	0;
	add.s32 	%r28, %r129, 1;
	setp.eq.s32 	%p59, %r128, %r129;
	mov.u32 	%r129, %r28;
	@%p59 bra 	$L__BB16_57;
	bra.uni 	$L__BB16_6;
$L__BB16_31:
	not.b32 	%r60, %r128;
	add.s32 	%r8, %r55, %r60;
	mov.b32 	%r135, 0;
$L__BB16_32:
	setp.ne.s32 	%p4, %r1, 0;
	add.s32 	%r30, %r8, %r135;
	mov.f32 	%f180, 0f00000000;
	@%p4 bra 	$L__BB16_51;
	add.s32 	%r62, %r30, -1;
	mad.lo.s32 	%r63, %r62, %r55, %r135;
	mul.wide.s32 	%rd26, %r63, 4;
	add.s64 	%rd27, %rd4, %rd26;
	ld.global.f32 	%f21, [%rd27];
	mul.wide.u32 	%rd28, %r55, 4;
	add.s64 	%rd29, %rd27, %rd28;
	ld.global.f32 	%f22, [%rd29];
	setp.ge.f32 	%p5, %f21, 0f00000000;
	neg.f32 	%f42, %f21;
	selp.f32 	%f43, %f21, %f42, %p5;
	setp.ge.f32 	%p6, %f22, 0f00000000;
	neg.f32 	%f23, %f22;
	selp.f32 	%f44, %f22, %f23, %p6;
	cvt.f64.f32 	%fd1, %f43;
	setp.ge.f64 	%p7, %fd1, 0d3EB0C6F7A0B5ED8D;
	selp.b32 	%r64, 2, 0, %p7;
	cvt.f64.f32 	%fd2, %f44;
	setp.ge.f64 	%p8, %fd2, 0d3EB0C6F7A0B5ED8D;
	selp.u32 	%r65, 1, 0, %p8;
	or.b32  	%r61, %r64, %r65;
	mov.f32 	%f180, 0f00000000;
	setp.gt.s32 	%p9, %r61, 1;
	@%p9 bra 	$L__BB16_37;
	setp.eq.s32 	%p11, %r61, 0;
	@%p11 bra 	$L__BB16_39;
	cvt.f64.f32 	%fd5, %f22;
	setp.gt.f64 	%p13, %fd5, 0d3EB0C6F7A0B5ED8D;
	selp.f64 	%fd6, 0dBFF921FB54442D18, 0d3FF921FB54442D18, %p13;
	cvt.rn.f32.f64 	%f180, %fd6;
	bra.uni 	$L__BB16_39;
$L__BB16_36:
	cvt.f64.f32 	%fd3, %f21;
	setp.gt.f64 	%p12, %fd3, 0d3EB0C6F7A0B5ED8D;
	selp.f64 	%fd4, 0d0000000000000000, 0dC00921FB54442D18, %p12;
	cvt.rn.f32.f64 	%f180, %fd4;
	bra.uni 	$L__BB16_39;
$L__BB16_37:
	setp.eq.s32 	%p10, %r61, 2;
	@%p10 bra 	$L__BB16_36;
	abs.f32 	%f45, %f21;
	abs.f32 	%f46, %f23;
	setp.gt.f32 	%p14, %f46, %f45;
	selp.f32 	%f47, %f46, %f45, %p14;
	selp.f32 	%f48, %f45, %f46, %p14;
	div.rn.f32 	%f49, %f48, %f47;
	mul.f32 	%f50, %f49, %f49;
	fma.rn.f32 	%f51, %f50, 0f3B33710B, 0fBC807748;
	fma.rn.f32 	%f52, %f51, %f50, 0f3D2CDAB2;
	fma.rn.f32 	%f53, %f52, %f50, 0fBD992D10;
	fma.rn.f32 	%f54, %f53, %f50, 0f3DD9EA6C;
	fma.rn.f32 	%f55, %f54, %f50, 0fBE117CB1;
	fma.rn.f32 	%f56, %f55, %f50, 0f3E4CBCE0;
	fma.rn.f32 	%f57, %f56, %f50, 0fBEAAAA7D;
	mul.f32 	%f58, %f50, %f57;
	fma.rn.f32 	%f59, %f58, %f49, %f49;
	neg.f32 	%f60, %f59;
	fma.rn.f32 	%f61, 0f3F6EE581, 0f3FD774EB, %f60;
	selp.f32 	%f62, %f61, %f59, %p14;
	selp.f32 	%f63, 0f3F6EE581, 0f3FEEE581, %p14;
	selp.f32 	%f64, %f59, %f60, %p14;
	mov.b32 	%r66, %f21;
	fma.rn.f32 	%f65, %f63, 0f3FD774EB, %f64;
	setp.lt.s32 	%p15, %r66, 0;
	selp.f32 	%f66, %f65, %f62, %p15;
	add.f32 	%f67, %f45, %f46;
	setp.eq.f32 	%p16, %f47, 0f00000000;
	selp.f32 	%f68, 0f40490FDB, 0f00000000, %p15;
	setp.eq.f32 	%p17, %f45, %f46;
	selp.f32 	%f69, 0f4016CBE4, 0f3F490FDB, %p15;
	selp.f32 	%f70, %f69, %f66, %p17;
	selp.f32 	%f71, %f68, %f70, %p16;
	abs.f32 	%f72, %f67;
	setp.nan.f32 	%p18, %f72, %f72;
	copysign.f32 	%f73, %f23, %f71;
	selp.f32 	%f180, %f67, %f73, %p18;
$L__BB16_39:
	mul.f32 	%f74, %f180, 0f3F22F983;
	cvt.rni.s32.f32 	%r139, %f74;
	cvt.rn.f32.s32 	%f75, %r139;
	fma.rn.f32 	%f76, %f75, 0fBFC90FDA, %f180;
	fma.rn.f32 	%f77, %f75, 0fB3A22168, %f76;
	fma.rn.f32 	%f181, %f75, 0fA7C234C5, %f77;
	abs.f32 	%f29, %f180;
	setp.ltu.f32 	%p19, %f29, 0f47CE4780;
	@%p19 bra 	$L__BB16_47;
	setp.neu.f32 	%p20, %f29, 0f7F800000;
	@%p20 bra 	$L__BB16_42;
	mov.f32 	%f80, 0f00000000;
	mul.rn.f32 	%f181, %f180, %f80;
	mov.b32 	%r139, 0;
	bra.uni 	$L__BB16_47;
$L__BB16_42:
	mov.b32 	%r32, %f180;
	shl.b32 	%r68, %r32, 8;
	or.b32  	%r33, %r68, -2147483648;
	mov.b64 	%rd74, 0;
	mov.b32 	%r136, 0;
	mov.u64 	%rd72, __cudart_i2opi_f;
	mov.u64 	%rd73, %rd1;
$L__BB16_43:
	.pragma "nounroll";
	ld.global.nc.u32 	%r69, [%rd72];
	mad.wide.u32 	%rd32, %r69, %r33, %rd74;
	shr.u64 	%rd74, %rd32, 32;
	st.local.u32 	[%rd73], %rd32;
	add.s32 	%r136, %r136, 1;
	add.s64 	%rd73, %rd73, 4;
	add.s64 	%rd72, %rd72, 4;
	setp.ne.s32 	%p21, %r136, 6;
	@%p21 bra 	$L__BB16_43;
	shr.u32 	%r70, %r32, 23;
	st.local.u32 	[%rd1+24], %rd74;
	and.b32  	%r36, %r70, 31;
	and.b32  	%r71, %r70, 224;
	add.s32 	%r72, %r71, -128;
	shr.u32 	%r73, %r72, 5;
	mul.wide.u32 	%rd33, %r73, 4;
	sub.s64 	%rd15, %rd1, %rd33;
	ld.local.u32 	%r137, [%rd15+24];
	ld.local.u32 	%r138, [%rd15+20];
	setp.eq.s32 	%p22, %r36, 0;
	@%p22 bra 	$L__BB16_46;
	shf.l.wrap.b32 	%r137, %r138, %r137, %r36;
	ld.local.u32 	%r74, [%rd15+16];
	shf.l.wrap.b32 	%r138, %r74, %r138, %r36;
$L__BB16_46:
	shr.u32 	%r75, %r137, 30;
	shf.l.wrap.b32 	%r76, %r138, %r137, 2;
	shl.b32 	%r77, %r138, 2;
	shr.u32 	%r78, %r76, 31;
	add.s32 	%r79, %r78, %r75;
	neg.s32 	%r80, %r79;
	setp.lt.s32 	%p23, %r32, 0;
	selp.b32 	%r139, %r80, %r79, %p23;
	xor.b32  	%r81, %r76, %r32;
	shr.s32 	%r82, %r76, 31;
	xor.b32  	%r83, %r82, %r76;
	xor.b32  	%r84, %r82, %r77;
	cvt.u64.u32 	%rd34, %r83;
	shl.b64 	%rd35, %rd34, 32;
	cvt.u64.u32 	%rd36, %r84;
	or.b64  	%rd37, %rd35, %rd36;
	cvt.rn.f64.s64 	%fd7, %rd37;
	mul.f64 	%fd8, %fd7, 0d3BF921FB54442D19;
	cvt.rn.f32.f64 	%f78, %fd8;
	neg.f32 	%f79, %f78;
	setp.lt.s32 	%p24, %r81, 0;
	selp.f32 	%f181, %f79, %f78, %p24;
$L__BB16_47:
	add.s32 	%r86, %r139, 1;
	mul.rn.f32 	%f81, %f181, %f181;
	and.b32  	%r87, %r139, 1;
	setp.eq.b32 	%p25, %r87, 1;
	selp.f32 	%f82, %f181, 0f3F800000, %p25;
	fma.rn.f32 	%f83, %f81, %f82, 0f00000000;
	fma.rn.f32 	%f84, %f81, 0f37CBAC00, 0fBAB607ED;
	selp.f32 	%f85, 0fB94D4153, %f84, %p25;
	selp.f32 	%f86, 0f3C0885E4, 0f3D2AAABB, %p25;
	fma.rn.f32 	%f87, %f85, %f81, %f86;
	selp.f32 	%f88, 0fBE2AAAA8, 0fBEFFFFFF, %p25;
	fma.rn.f32 	%f89, %f87, %f81, %f88;
	fma.rn.f32 	%f90, %f89, %f83, %f82;
	and.b32  	%r88, %r86, 2;
	setp.eq.s32 	%p26, %r88, 0;
	mov.f32 	%f91, 0f00000000;
	sub.f32 	%f92, %f91, %f90;
	selp.f32 	%f33, %f90, %f92, %p26;
	st.shared.f32 	[_ZZ24unitaryDecomposeClementsIfEviiPT_S1_S1_E11cos_sin_phi_$_0], %f33;
	setp.gtu.f32 	%p27, %f180, 0f00000000;
	@%p27 bra 	$L__BB16_49;
	mul.f32 	%f93, %f33, %f33;
	mov.f32 	%f94, 0f3F800000;
	sub.f32 	%f95, %f94, %f93;
	sqrt.rn.f32 	%f96, %f95;
	neg.f32 	%f182, %f96;
	bra.uni 	$L__BB16_50;
$L__BB16_49:
	mul.f32 	%f97, %f33, %f33;
	mov.f32 	%f98, 0f3F800000;
	sub.f32 	%f99, %f98, %f97;
	sqrt.rn.f32 	%f182, %f99;
$L__BB16_50:
	st.shared.f32 	[_ZZ24unitaryDecomposeClementsIfEviiPT_S1_S1_E11cos_sin_phi_$_1], %f182;
$L__BB16_51:
	setp.ne.s32 	%p28, %r1, 0;
	bar.sync 	0;
	@%p28 bra 	$L__BB16_53;
	neg.f32 	%f100, %f180;
	not.b32 	%r89, %r135;
	mad.lo.s32 	%r90, %r30, %r55, %r89;
	mul.wide.s32 	%rd38, %r90, 4;
	add.s64 	%rd39, %rd5, %rd38;
	st.global.f32 	[%rd39], %f100;
$L__BB16_53:
	add.s32 	%r140, %r135, %r1;
	setp.ge.s32 	%p29, %r140, %r55;
	@%p29 bra 	$L__BB16_56;
	mul.lo.s32 	%r46, %r30, %r55;
	ld.shared.f32 	%f38, [_ZZ24unitaryDecomposeClementsIfEviiPT_S1_S1_E11cos_sin_phi_$_0];
	ld.shared.f32 	%f39, [_ZZ24unitaryDecomposeClementsIfEviiPT_S1_S1_E11cos_sin_phi_$_1];
$L__BB16_55:
	add.s32 	%r91, %r140, %r46;
	sub.s32 	%r92, %r91, %r55;
	mul.wide.s32 	%rd40, %r92, 4;
	add.s64 	%rd41, %rd4, %rd40;
	ld.global.f32 	%f101, [%rd41];
	mul.wide.u32 	%rd42, %r55, 4;
	add.s64 	%rd43, %rd41, %rd42;
	ld.global.f32 	%f102, [%rd43];
	mul.f32 	%f103, %f101, %f38;
	mul.f32 	%f104, %f101, %f39;
	mul.f32 	%f105, %f102, %f39;
	sub.f32 	%f106, %f103, %f105;
	st.global.f32 	[%rd41], %f106;
	fma.rn.f32 	%f107, %f102, %f38, %f104;
	st.global.f32 	[%rd43], %f107;
	add.s32 	%r140, %r140, %r3;
	setp.lt.s32 	%p30, %r140, %r55;
	@%p30 bra 	$L__BB16_55;
$L__BB16_56:
	bar.sync 	0;
	add.s32 	%r49, %r135, 1;
	setp.ne.s32 	%p31, %r135, %r128;
	mov.u32 	%r135, %r49;
	@%p31 bra 	$L__BB16_32;
$L__BB16_57:
	add.s32 	%r50, %r128, 1;
	setp.ne.s32 	%p60, %r128, %r4;
	mov.u32 	%r128, %r50;
	@%p60 bra 	$L__BB16_4;
$L__BB16_58:
	setp.ge.s32 	%p61, %r1, %r55;
	bar.sync 	0;
	@%p61 bra 	$L__BB16_61;
	cvt.s64.s32 	%rd16, %r6;
	mov.u32 	%r141, %r1;
$L__BB16_60:
	ld.param.u64 	%rd69, [_Z24unitaryDecomposeClementsIfEviiPT_S1_S1__param_3];
	mad.lo.s32 	%r125, %r141, %r55, %r141;
	mul.wide.s32 	%rd61, %r125, 4;
	add.s64 	%rd62, %rd4, %rd61;
	ld.global.f32 	%f175, [%rd62];
	cvt.s64.s32 	%rd63, %r141;
	add.s64 	%rd64, %rd63, %rd16;
	cvta.to.global.u64 	%rd65, %rd69;
	shl.b64 	%rd66, %rd64, 2;
	add.s64 	%rd67, %rd65, %rd66;
	st.global.f32 	[%rd67], %f175;
	add.s32 	%r141, %r141, %r3;
	setp.lt.s32 	%p62, %r141, %r55;
	@%p62 bra 	$L__BB16_60;
$L__BB16_61:
	bar.sync 	0;
	mov.u32 	%r126, %nctaid.x;
	add.s32 	%r127, %r127, %r126;
	setp.lt.s32 	%p63, %r127, %r54;
	@%p63 bra 	$L__BB16_2;
$L__BB16_62:
	ret;

}
	// .globl	_Z24unitaryDecomposeClementsIdEviiPT_S1_S1_
.visible .entry _Z24unitaryDecomposeClementsIdEviiPT_S1_S1_(
	.param .u32 _Z24unitaryDecomposeClementsIdEviiPT_S1_S1__param_0,
	.param .u32 _Z24unitaryDecomposeClementsIdEviiPT_S1_S1__param_1,
	.param .u64 .ptr .align 1 _Z24unitaryDecomposeClementsIdEviiPT_S1_S1__param_2,
	.param .u64 .ptr .align 1 _Z24unitaryDecomposeClementsIdEviiPT_S1_S1__param_3,
	.param .u64 .ptr .align 1 _Z24unitaryDecomposeClementsIdEviiPT_S1_S1__param_4
)
{
	.reg .pred 	%p<64>;
	.reg .b32 	%r<95>;
	.reg .b64 	%rd<44>;
	.reg .b64 	%fd<228>;
	// demoted variable
	.shared .align 8 .f64 _ZZ24unitaryDecomposeClementsIdEviiPT_S1_S1_E11cos_sin_phi_$_0;
	// demoted variable
	.shared .align 8 .f64 _ZZ24unitaryDecomposeClementsIdEviiPT_S1_S1_E11cos_sin_phi_$_1;
	ld.param.u32 	%r39, [_Z24unitaryDecomposeClementsIdEviiPT_S1_S1__param_0];
	ld.param.u32 	%r40, [_Z24unitaryDecomposeClementsIdEviiPT_S1_S1__param_1];
	ld.param.u64 	%rd8, [_Z24unitaryDecomposeClementsIdEviiPT_S1_S1__param_3];
	ld.param.u64 	%rd9, [_Z24unitaryDecomposeClementsIdEviiPT_S1_S1__param_4];
	mov.u32 	%r1, %tid.x;
	mov.u32 	%r83, %ctaid.x;
	setp.ge.s32 	%p1, %r83, %r39;
	@%p1 bra 	$L__BB17_71;
	mov.u32 	%r3, %ntid.x;
	add.s32 	%r4, %r40, -2;
	cvta.to.global.u64 	%rd1, %rd8;
	cvta.to.global.u64 	%rd2, %rd9;
	mov.u64 	%rd31, __cudart_sin_cos_coeffs;
$L__BB17_2:
	ld.param.u64 	%rd43, [_Z24unitaryDecomposeClementsIdEviiPT_S1_S1__param_2];
	setp.lt.s32 	%p2, %r40, 2;
	mul.lo.s32 	%r6, %r83, %r40;
	mul.lo.s32 	%r41, %r6, %r40;
	cvt.s64.s32 	%rd3, %r41;
	cvta.to.global.u64 	%rd10, %rd43;
	mul.wide.s32 	%rd11, %r41, 8;
	add.s64 	%rd4, %rd10, %rd11;
	@%p2 bra 	$L__BB17_67;
	shl.b64 	%rd12, %rd3, 3;
	add.s64 	%rd5, %rd2, %rd12;
	mov.b32 	%r84, 0;
$L__BB17_4:
	and.b32  	%r43, %r84, 1;
	setp.eq.b32 	%p3, %r43, 1;
	@%p3 bra 	$L__BB17_36;
	mov.b32 	%r85, 0;
$L__BB17_6:
	setp.ne.s32 	%p32, %r1, 0;
	sub.s32 	%r11, %r84, %r85;
	mov.f64 	%fd220, 0d0000000000000000;
	mov.f64 	%fd213, 0d0000000000000000;
	@%p32 bra 	$L__BB17_30;
	not.b32 	%r65, %r85;
	add.s32 	%r66, %r40, %r65;
	mad.lo.s32 	%r67, %r66, %r40, %r11;
	mul.wide.s32 	%rd27, %r67, 8;
	add.s64 	%rd28, %rd4, %rd27;
	ld.global.f64 	%fd1, [%rd28+8];
	ld.global.f64 	%fd2, [%rd28];
	setp.ge.f64 	%p33, %fd1, 0d0000000000000000;
	neg.f64 	%fd137, %fd1;
	selp.f64 	%fd138, %fd1, %fd137, %p33;
	setp.ge.f64 	%p34, %fd2, 0d0000000000000000;
	neg.f64 	%fd3, %fd2;
	selp.f64 	%fd139, %fd2, %fd3, %p34;
	setp.ge.f64 	%p35, %fd138, 0d3EB0C6F7A0B5ED8D;
	selp.b32 	%r68, 2, 0, %p35;
	setp.ge.f64 	%p36, %fd139, 0d3EB0C6F7A0B5ED8D;
	selp.u32 	%r69, 1, 0, %p36;
	or.b32  	%r64, %r68, %r69;
	setp.gt.s32 	%p37, %r64, 1;
	@%p37 bra 	$L__BB17_11;
	setp.eq.s32 	%p39, %r64, 0;
	mov.f64 	%fd216, %fd213;
	@%p39 bra 	$L__BB17_21;
	setp.gt.f64 	%p41, %fd2, 0d3EB0C6F7A0B5ED8D;
	mov.f64 	%fd216, 0d3FF921FB54442D18;
	@%p41 bra 	$L__BB17_10;
	bra.uni 	$L__BB17_21;
$L__BB17_10:
	mov.f64 	%fd216, 0dBFF921FB54442D18;
	bra.uni 	$L__BB17_21;
$L__BB17_11:
	setp.eq.s32 	%p38, %r64, 2;
	@%p38 bra 	$L__BB17_19;
	abs.f64 	%fd4, %fd1;
	abs.f64 	%fd5, %fd2;
	setp.leu.f64 	%p42, %fd5, %fd4;
	setp.gt.f64 	%p43, %fd5, %fd4;
	selp.f64 	%fd6, %fd5, %fd4, %p43;
	selp.f64 	%fd144, %fd4, %fd5, %p43;
	div.rn.f64 	%fd145, %fd144, %fd6;
	mul.f64 	%fd146, %fd145, %fd145;
	fma.rn.f64 	%fd147, %fd146, 0dBEF53E1D2A25FF7E, 0d3F2D3B63DBB65B49;
	fma.rn.f64 	%fd148, %fd147, %fd146, 0dBF5312788DDE082E;
	fma.rn.f64 	%fd149, %fd148, %fd146, 0d3F6F9690C8249315;
	fma.rn.f64 	%fd150, %fd149, %fd146, 0dBF82CF5AABC7CF0D;
	fma.rn.f64 	%fd151, %fd150, %fd146, 0d3F9162B0B2A3BFDE;
	fma.rn.f64 	%fd152, %fd151, %fd146, 0dBF9A7256FEB6FC6B;
	fma.rn.f64 	%fd153, %fd152, %fd146, 0d3FA171560CE4A489;
	fma.rn.f64 	%fd154, %fd153, %fd146, 0dBFA4F44D841450E4;
	fma.rn.f64 	%fd155, %fd154, %fd146, 0d3FA7EE3D3F36BB95;
	fma.rn.f64 	%fd156, %fd155, %fd146, 0dBFAAD32AE04A9FD1;
	fma.rn.f64 	%fd157, %fd156, %fd146, 0d3FAE17813D66954F;
	fma.rn.f64 	%fd158, %fd157, %fd146, 0dBFB11089CA9A5BCD;
	fma.rn.f64 	%fd159, %fd158, %fd146, 0d3FB3B12B2DB51738;
	fma.rn.f64 	%fd160, %fd159, %fd146, 0dBFB745D022F8DC5C;
	fma.rn.f64 	%fd161, %fd160, %fd146, 0d3FBC71C709DFE927;
	fma.rn.f64 	%fd162, %fd161, %fd146, 0dBFC2492491FA1744;
	fma.rn.f64 	%fd163, %fd162, %fd146, 0d3FC99999999840D2;
	fma.rn.f64 	%fd164, %fd163, %fd146, 0dBFD555555555544C;
	mul.f64 	%fd165, %fd146, %fd164;
	fma.rn.f64 	%fd7, %fd165, %fd145, %fd145;
	@%p42 bra 	$L__BB17_14;
	{
	.reg .b32 %temp; 
	mov.b64 	{%temp, %r71}, %fd1;
	}
	setp.lt.s32 	%p45, %r71, 0;
	neg.f64 	%fd168, %fd7;
	selp.f64 	%fd169, %fd7, %fd168, %p45;
	add.f64 	%fd214, %fd169, 0d3FF921FB54442D18;
	bra.uni 	$L__BB17_15;
$L__BB17_14:
	{
	.reg .b32 %temp; 
	mov.b64 	{%temp, %r70}, %fd1;
	}
	setp.lt.s32 	%p44, %r70, 0;
	mov.f64 	%fd166, 0d400921FB54442D18;
	sub.f64 	%fd167, %fd166, %fd7;
	selp.f64 	%fd214, %fd167, %fd7, %p44;
$L__BB17_15:
	setp.neu.f64 	%p46, %fd6, 0d0000000000000000;
	@%p46 bra 	$L__BB17_17;
	{
	.reg .b32 %temp; 
	mov.b64 	{%temp, %r73}, %fd1;
	}
	setp.lt.s32 	%p49, %r73, 0;
	selp.f64 	%fd215, 0d400921FB54442D18, 0d0000000000000000, %p49;
	bra.uni 	$L__BB17_18;
$L__BB17_17:
	setp.eq.f64 	%p47, %fd4, %fd5;
	{
	.reg .b32 %temp; 
	mov.b64 	{%temp, %r72}, %fd1;
	}
	setp.lt.s32 	%p48, %r72, 0;
	selp.f64 	%fd170, 0d4002D97C7F3321D2, 0d3FE921FB54442D18, %p48;
	selp.f64 	%fd215, %fd170, %fd214, %p47;
$L__BB17_18:
	add.rn.f64 	%fd171, %fd4, %fd5;
	setp.nan.f64 	%p50, %fd171, %fd171;
	copysign.f64 	%fd172, %fd3, %fd215;
	selp.f64 	%fd216, %fd171, %fd172, %p50;
	bra.uni 	$L__BB17_21;
$L__BB17_19:
	setp.gt.f64 	%p40, %fd1, 0d3EB0C6F7A0B5ED8D;
	mov.f64 	%fd216, 0dC00921FB54442D18;
	@%p40 bra 	$L__BB17_20;
	bra.uni 	$L__BB17_21;
$L__BB17_20:
	mov.f64 	%fd216, %fd213;
$L__BB17_21:
	neg.f64 	%fd220, %fd216;
	abs.f64 	%fd17, %fd216;
	setp.neu.f64 	%p51, %fd17, 0d7FF0000000000000;
	@%p51 bra 	$L__BB17_23;
	mov.f64 	%fd178, 0d0000000000000000;
	mul.rn.f64 	%fd218, %fd220, %fd178;
	mov.b32 	%r87, 1;
	bra.uni 	$L__BB17_26;
$L__BB17_23:
	mul.f64 	%fd173, %fd216, 0dBFE45F306DC9C883;
	cvt.rni.s32.f64 	%r86, %fd173;
	cvt.rn.f64.s32 	%fd174, %r86;
	fma.rn.f64 	%fd175, %fd174, 0dBFF921FB54442D18, %fd220;
	fma.rn.f64 	%fd176, %fd174, 0dBC91A62633145C00, %fd175;
	fma.rn.f64 	%fd218, %fd174, 0dB97B839A252049C0, %fd176;
	setp.ltu.f64 	%p52, %fd17, 0d41E0000000000000;
	@%p52 bra 	$L__BB17_25;
	{ // callseq 2, 0
	.param .b64 param0;
	st.param.f64 	[param0], %fd220;
	.param .align 16 .b8 retval0[16];
	call.uni (retval0), 
	__internal_trig_reduction_slowpathd, 
	(
	param0
	);
	ld.param.f64 	%fd218, [retval0];
	ld.param.b32 	%r86, [retval0+8];
	} // callseq 2
$L__BB17_25:
	add.s32 	%r87, %r86, 1;
$L__BB17_26:
	shl.b32 	%r76, %r87, 6;
	cvt.u64.u32 	%rd29, %r76;
	and.b64  	%rd30, %rd29, 64;
	add.s64 	%rd32, %rd31, %rd30;
	mul.rn.f64 	%fd179, %fd218, %fd218;
	and.b32  	%r77, %r87, 1;
	setp.eq.b32 	%p53, %r77, 1;
	selp.f64 	%fd180, 0dBDA8FF8320FD8164, 0d3DE5DB65F9785EBA, %p53;
	ld.global.nc.v2.f64 	{%fd181, %fd182}, [%rd32];
	fma.rn.f64 	%fd183, %fd180, %fd179, %fd181;
	fma.rn.f64 	%fd184, %fd183, %fd179, %fd182;
	ld.global.nc.v2.f64 	{%fd185, %fd186}, [%rd32+16];
	fma.rn.f64 	%fd187, %fd184, %fd179, %fd185;
	fma.rn.f64 	%fd188, %fd187, %fd179, %fd186;
	ld.global.nc.v2.f64 	{%fd189, %fd190}, [%rd32+32];
	fma.rn.f64 	%fd191, %fd188, %fd179, %fd189;
	fma.rn.f64 	%fd192, %fd191, %fd179, %fd190;
	fma.rn.f64 	%fd193, %fd192, %fd218, %fd218;
	fma.rn.f64 	%fd194, %fd192, %fd179, 0d3FF0000000000000;
	selp.f64 	%fd195, %fd194, %fd193, %p53;
	and.b32  	%r78, %r87, 2;
	setp.eq.s32 	%p54, %r78, 0;
	mov.f64 	%fd196, 0d0000000000000000;
	sub.f64 	%fd197, %fd196, %fd195;
	selp.f64 	%fd23, %fd195, %fd197, %p54;
	st.shared.f64 	[_ZZ24unitaryDecomposeClementsIdEviiPT_S1_S1_E11cos_sin_phi_$_0], %fd23;
	setp.ltu.f64 	%p55, %fd216, 0d0000000000000000;
	@%p55 bra 	$L__BB17_28;
	mul.f64 	%fd198, %fd23, %fd23;
	mov.f64 	%fd199, 0d3FF0000000000000;
	sub.f64 	%fd200, %fd199, %fd198;
	sqrt.rn.f64 	%fd201, %fd200;
	neg.f64 	%fd219, %fd201;
	bra.uni 	$L__BB17_29;
$L__BB17_28:
	mul.f64 	%fd202, %fd23, %fd23;
	mov.f64 	%fd203, 0d3FF0000000000000;
	sub.f64 	%fd204, %fd203, %fd202;
	sqrt.rn.f64 	%fd219, %fd204;
$L__BB17_29:
	st.shared.f64 	[_ZZ24unitaryDecomposeClementsIdEviiPT_S1_S1_E11cos_sin_phi_$_1], %fd219;
$L__BB17_30:
	setp.ne.s32 	%p56, %r1, 0;
	bar.sync 	0;
	@%p56 bra 	$L__BB17_32;
	mad.lo.s32 	%r79, %r11, %r40, %r85;
	mul.wide.u32 	%rd33, %r79, 8;
	add.s64 	%rd34, %rd5, %rd33;
	st.global.f64 	[%rd34], %fd220;
$L__BB17_32:
	sub.s32 	%r17, %r40, %r85;
	setp.ge.s32 	%p57, %r1, %r17;
	@%p57 bra 	$L__BB17_35;
	ld.shared.f64 	%fd28, [_ZZ24unitaryDecomposeClementsIdEviiPT_S1_S1_E11cos_sin_phi_$_0];
	ld.shared.f64 	%fd29, [_ZZ24unitaryDecomposeClementsIdEviiPT_S1_S1_E11cos_sin_phi_$_1];
	mov.u32 	%r88, %r1;
$L__BB17_34:
	mad.lo.s32 	%r80, %r88, %r40, %r11;
	mul.wide.s32 	%rd35, %r80, 8;
	add.s64 	%rd36, %rd4, %rd35;
	ld.global.f64 	%fd205, [%rd36+8];
	ld.global.f64 	%fd206, [%rd36];
	mul.f64 	%fd207, %fd205, %fd29;
	mul.f64 	%fd208, %fd206, %fd28;
	mul.f64 	%fd209, %fd206, %fd29;
	fma.rn.f64 	%fd210, %fd205, %fd28, %fd209;
	st.global.f64 	[%rd36+8], %fd210;
	sub.f64 	%fd211, %fd208, %fd207;
	st.global.f64 	[%rd36], %fd211;
	add.s32 	%r88, %r88, %r3;
	setp.lt.s32 	%p58, %r88, %r17;
	@%p58 bra 	$L__BB17_34;
$L__BB17_35:
	bar.sync 	0;
	add.s32 	%r20, %r85, 1;
	setp.eq.s32 	%p59, %r84, %r85;
	mov.u32 	%r85, %r20;
	@%p59 bra 	$L__BB17_66;
	bra.uni 	$L__BB17_6;
$L__BB17_36:
	not.b32 	%r45, %r84;
	add.s32 	%r8, %r40, %r45;
	sub.s32 	%r9, %r4, %r84;
	mov.b32 	%r89, 0;
$L__BB17_37:
	setp.ne.s32 	%p4, %r1, 0;
	add.s32 	%r22, %r8, %r89;
	mov.f64 	%fd223, 0d0000000000000000;
	@%p4 bra 	$L__BB17_60;
	add.s32 	%r47, %r22, -1;
	mad.lo.s32 	%r48, %r47, %r40, %r89;
	mul.wide.s32 	%rd13, %r48, 8;
	add.s64 	%rd14, %rd4, %rd13;
	ld.global.f64 	%fd30, [%rd14];
	mul.wide.u32 	%rd15, %r40, 8;
	add.s64 	%rd16, %rd14, %rd15;
	ld.global.f64 	%fd31, [%rd16];
	setp.ge.f64 	%p5, %fd30, 0d0000000000000000;
	neg.f64 	%fd61, %fd30;
	selp.f64 	%fd62, %fd30, %fd61, %p5;
	setp.ge.f64 	%p6, %fd31, 0d0000000000000000;
	neg.f64 	%fd32, %fd31;
	selp.f64 	%fd63, %fd31, %fd32, %p6;
	setp.ge.f64 	%p7, %fd62, 0d3EB0C6F7A0B5ED8D;
	selp.b32 	%r49, 2, 0, %p7;
	setp.ge.f64 	%p8, %fd63, 0d3EB0C6F7A0B5ED8D;
	selp.u32 	%r50, 1, 0, %p8;
	or.b32  	%r46, %r49, %r50;
	mov.f64 	%fd223, 0d0000000000000000;
	setp.gt.s32 	%p9, %r46, 1;
	@%p9 bra 	$L__BB17_43;
	setp.eq.s32 	%p11, %r46, 0;
	@%p11 bra 	$L__BB17_51;
	setp.gt.f64 	%p13, %fd31, 0d3EB0C6F7A0B5ED8D;
	mov.f64 	%fd223, 0d3FF921FB54442D18;
	@%p13 bra 	$L__BB17_41;
	bra.uni 	$L__BB17_51;
$L__BB17_41:
	mov.f64 	%fd223, 0dBFF921FB54442D18;
	bra.uni 	$L__BB17_51;
$L__BB17_42:
	setp.gt.f64 	%p12, %fd30, 0d3EB0C6F7A0B5ED8D;
	selp.f64 	%fd223, 0d0000000000000000, 0dC00921FB54442D18, %p12;
	bra.uni 	$L__BB17_51;
$L__BB17_43:
	setp.eq.s32 	%p10, %r46, 2;
	@%p10 bra 	$L__BB17_42;
	abs.f64 	%fd34, %fd30;
	abs.f64 	%fd35, %fd31;
	setp.leu.f64 	%p14, %fd35, %fd34;
	setp.gt.f64 	%p15, %fd35, %fd34;
	selp.f64 	%fd36, %fd35, %fd34, %p15;
	selp.f64 	%fd66, %fd34, %fd35, %p15;
	div.rn.f64 	%fd67, %fd66, %fd36;
	mul.f64 	%fd68, %fd67, %fd67;
	fma.rn.f64 	%fd69, %fd68, 0dBEF53E1D2A25FF7E, 0d3F2D3B63DBB65B49;
	fma.rn.f64 	%fd70, %fd69, %fd68, 0dBF5312788DDE082E;
	fma.rn.f64 	%fd71, %fd70, %fd68, 0d3F6F9690C8249315;
	fma.rn.f64 	%fd72, %fd71, %fd68, 0dBF82CF5AABC7CF0D;
	fma.rn.f64 	%fd73, %fd72, %fd68, 0d3F9162B0B2A3BFDE;
	fma.rn.f64 	%fd74, %fd73, %fd68, 0dBF9A7256FEB6FC6B;
	fma.rn.f64 	%fd75, %fd74, %fd68, 0d3FA171560CE4A489;
	fma.rn.f64 	%fd76, %fd75, %fd68, 0dBFA4F44D841450E4;
	fma.rn.f64 	%fd77, %fd76, %fd68, 0d3FA7EE3D3F36BB95;
	fma.rn.f64 	%fd78, %fd77, %fd68, 0dBFAAD32AE04A9FD1;
	fma.rn.f64 	%fd79, %fd78, %fd68, 0d3FAE17813D66954F;
	fma.rn.f64 	%fd80, %fd79, %fd68, 0dBFB11089CA9A5BCD;
	fma.rn.f64 	%fd81, %fd80, %fd68, 0d3FB3B12B2DB51738;
	fma.rn.f64 	%fd82, %fd81, %fd68, 0dBFB745D022F8DC5C;
	fma.rn.f64 	%fd83, %fd82, %fd68, 0d3FBC71C709DFE927;
	fma.rn.f64 	%fd84, %fd83, %fd68, 0dBFC2492491FA1744;
	fma.rn.f64 	%fd85, %fd84, %fd68, 0d3FC99999999840D2;
	fma.rn.f64 	%fd86, %fd85, %fd68, 0dBFD555555555544C;
	mul.f64 	%fd87, %fd68, %fd86;
	fma.rn.f64 	%fd37, %fd87, %fd67, %fd67;
	@%p14 bra 	$L__BB17_46;
	{
	.reg .b32 %temp; 
	mov.b64 	{%temp, %r52}, %fd30;
	}
	setp.lt.s32 	%p17, %r52, 0;
	neg.f64 	%fd90, %fd37;
	selp.f64 	%fd91, %fd37, %fd90, %p17;
	add.f64 	%fd221, %fd91, 0d3FF921FB54442D18;
	bra.uni 	$L__BB17_47;
$L__BB17_46:
	{
	.reg .b32 %temp; 
	mov.b64 	{%temp, %r51}, %fd30;
	}
	setp.lt.s32 	%p16, %r51, 0;
	mov.f64 	%fd88, 0d400921FB54442D18;
	sub.f64 	%fd89, %fd88, %fd37;
	selp.f64 	%fd221, %fd89, %fd37, %p16;
$L__BB17_47:
	setp.neu.f64 	%p18, %fd36, 0d0000000000000000;
	@%p18 bra 	$L__BB17_49;
	{
	.reg .b32 %temp; 
	mov.b64 	{%temp, %r54}, %fd30;
	}
	setp.lt.s32 	%p21, %r54, 0;
	selp.f64 	%fd222, 0d400921FB54442D18, 0d0000000000000000, %p21;
	bra.uni 	$L__BB17_50;
$L__BB17_49:
	setp.eq.f64 	%p19, %fd34, %fd35;
	{
	.reg .b32 %temp; 
	mov.b64 	{%temp, %r53}, %fd30;
	}
	setp.lt.s32 	%p20, %r53, 0;
	selp.f64 	%fd92, 0d4002D97C7F3321D2, 0d3FE921FB54442D18, %p20;
	selp.f64 	%fd222, %fd92, %fd221, %p19;
$L__BB17_50:
	add.rn.f64 	%fd93, %fd34, %fd35;
	setp.nan.f64 	%p22, %fd93, %fd93;
	copysign.f64 	%fd94, %fd32, %fd222;
	selp.f64 	%fd223, %fd93, %fd94, %p22;
$L__BB17_51:
	abs.f64 	%fd46, %fd223;
	setp.neu.f64 	%p23, %fd46, 0d7FF0000000000000;
	@%p23 bra 	$L__BB17_53;
	mov.f64 	%fd100, 0d0000000000000000;
	mul.rn.f64 	%fd225, %fd223, %fd100;
	mov.b32 	%r91, 1;
	bra.uni 	$L__BB17_56;
$L__BB17_53:
	mul.f64 	%fd95, %fd223, 0d3FE45F306DC9C883;
	cvt.rni.s32.f64 	%r90, %fd95;
	cvt.rn.f64.s32 	%fd96, %r90;
	fma.rn.f64 	%fd97, %fd96, 0dBFF921FB54442D18, %fd223;
	fma.rn.f64 	%fd98, %fd96, 0dBC91A62633145C00, %fd97;
	fma.rn.f64 	%fd225, %fd96, 0dB97B839A252049C0, %fd98;
	setp.ltu.f64 	%p24, %fd46, 0d41E0000000000000;
	@%p24 bra 	$L__BB17_55;
	{ // callseq 1, 0
	.param .b64 param0;
	st.param.f64 	[param0], %fd223;
	.param .align 16 .b8 retval0[16];
	call.uni (retval0), 
	__internal_trig_reduction_slowpathd, 
	(
	param0
	);
	ld.param.f64 	%fd225, [retval0];
	ld.param.b32 	%r90, [retval0+8];
	} // callseq 1
$L__BB17_55:
	add.s32 	%r91, %r90, 1;
$L__BB17_56:
	shl.b32 	%r57, %r91, 6;
	cvt.u64.u32 	%rd17, %r57;
	and.b64  	%rd18, %rd17, 64;
	mov.u64 	%rd19, __cudart_sin_cos_coeffs;
	add.s64 	%rd20, %rd19, %rd18;
	mul.rn.f64 	%fd101, %fd225, %fd225;
	and.b32  	%r58, %r91, 1;
	setp.eq.b32 	%p25, %r58, 1;
	selp.f64 	%fd102, 0dBDA8FF8320FD8164, 0d3DE5DB65F9785EBA, %p25;
	ld.global.nc.v2.f64 	{%fd103, %fd104}, [%rd20];
	fma.rn.f64 	%fd105, %fd102, %fd101, %fd103;
	fma.rn.f64 	%fd106, %fd105, %fd101, %fd104;
	ld.global.nc.v2.f64 	{%fd107, %fd108}, [%rd20+16];
	fma.rn.f64 	%fd109, %fd106, %fd101, %fd107;
	fma.rn.f64 	%fd110, %fd109, %fd101, %fd108;
	ld.global.nc.v2.f64 	{%fd111, %fd112}, [%rd20+32];
	fma.rn.f64 	%fd113, %fd110, %fd101, %fd111;
	fma.rn.f64 	%fd114, %fd113, %fd101, %fd112;
	fma.rn.f64 	%fd115, %fd114, %fd225, %fd225;
	fma.rn.f64 	%fd116, %fd114, %fd101, 0d3FF0000000000000;
	selp.f64 	%fd117, %fd116, %fd115, %p25;
	and.b32  	%r59, %r91, 2;
	setp.eq.s32 	%p26, %r59, 0;
	mov.f64 	%fd118, 0d0000000000000000;
	sub.f64 	%fd119, %fd118, %fd117;
	selp.f64 	%fd52, %fd117, %fd119, %p26;
	st.shared.f64 	[_ZZ24unitaryDecomposeClementsIdEviiPT_S1_S1_E11cos_sin_phi_$_0], %fd52;
	setp.gtu.f64 	%p27, %fd223, 0d0000000000000000;
	@%p27 bra 	$L__BB17_58;
	mul.f64 	%fd120, %fd52, %fd52;
	mov.f64 	%fd121, 0d3FF0000000000000;
	sub.f64 	%fd122, %fd121, %fd120;
	sqrt.rn.f64 	%fd123, %fd122;
	neg.f64 	%fd226, %fd123;
	bra.uni 	$L__BB17_59;
$L__BB17_58:
	mul.f64 	%fd124, %fd52, %fd52;
	mov.f64 	%fd125, 0d3FF0000000000000;
	sub.f64 	%fd126, %fd125, %fd124;
	sqrt.rn.f64 	%fd226, %fd126;
$L__BB17_59:
	st.shared.f64 	[_ZZ24unitaryDecomposeClementsIdEviiPT_S1_S1_E11cos_sin_phi_$_1], %fd226;
$L__BB17_60:
	setp.ne.s32 	%p28, %r1, 0;
	bar.sync 	0;
	@%p28 bra 	$L__BB17_62;
	neg.f64 	%fd127, %fd223;
	not.b32 	%r60, %r89;
	mad.lo.s32 	%r61, %r22, %r40, %r60;
	mul.wide.s32 	%rd21, %r61, 8;
	add.s64 	%rd22, %rd5, %rd21;
	st.global.f64 	[%rd22], %fd127;
$L__BB17_62:
	add.s32 	%r93, %r89, %r1;
	setp.ge.s32 	%p29, %r93, %r40;
	@%p29 bra 	$L__BB17_65;
	ld.shared.f64 	%fd57, [_ZZ24unitaryDecomposeClementsIdEviiPT_S1_S1_E11cos_sin_phi_$_0];
	ld.shared.f64 	%fd58, [_ZZ24unitaryDecomposeClementsIdEviiPT_S1_S1_E11cos_sin_phi_$_1];
	add.s32 	%r62, %r9, %r89;
	mad.lo.s32 	%r92, %r40, %r62, %r93;
$L__BB17_64:
	mul.wide.s32 	%rd23, %r92, 8;
	add.s64 	%rd24, %rd4, %rd23;
	ld.global.f64 	%fd128, [%rd24];
	mul.wide.u32 	%rd25, %r40, 8;
	add.s64 	%rd26, %rd24, %rd25;
	ld.global.f64 	%fd129, [%rd26];
	mul.f64 	%fd130, %fd128, %fd57;
	mul.f64 	%fd131, %fd128, %fd58;
	mul.f64 	%fd132, %fd129, %fd58;
	sub.f64 	%fd133, %fd130, %fd132;
	st.global.f64 	[%rd24], %fd133;
	fma.rn.f64 	%fd134, %fd129, %fd57, %fd131;
	st.global.f64 	[%rd26], %fd134;
	add.s32 	%r93, %r93, %r3;
	add.s32 	%r92, %r92, %r3;
	setp.lt.s32 	%p30, %r93, %r40;
	@%p30 bra 	$L__BB17_64;
$L__BB17_65:
	bar.sync 	0;
	add.s32 	%r34, %r89, 1;
	setp.ne.s32 	%p31, %r89, %r84;
	mov.u32 	%r89, %r34;
	@%p31 bra 	$L__BB17_37;
$L__BB17_66:
	add.s32 	%r35, %r84, 1;
	setp.ne.s32 	%p60, %r4, %r84;
	mov.u32 	%r84, %r35;
	@%p60 bra 	$L__BB17_4;
$L__BB17_67:
	setp.ge.s32 	%p61, %r1, %r40;
	bar.sync 	0;
	@%p61 bra 	$L__BB17_70;
	cvt.s64.s32 	%rd6, %r6;
	mov.u32 	%r94, %r1;
$L__BB17_69:
	mad.lo.s32 	%r81, %r94, %r40, %r94;
	mul.wide.s32 	%rd37, %r81, 8;
	add.s64 	%rd38, %rd4, %rd37;
	ld.global.f64 	%fd212, [%rd38];
	cvt.s64.s32 	%rd39, %r94;
	add.s64 	%rd40, %rd39, %rd6;
	shl.b64 	%rd41, %rd40, 3;
	add.s64 	%rd42, %rd1, %rd41;
	st.global.f64 	[%rd42], %fd212;
	add.s32 	%r94, %r94, %r3;
	setp.lt.s32 	%p62, %r94, %r40;
	@%p62 bra 	$L__BB17_69;
$L__BB17_70:
	bar.sync 	0;
	mov.u32 	%r82, %nctaid.x;
	add.s32 	%r83, %r83, %r82;
	setp.lt.s32 	%p63, %r83, %r39;
	@%p63 bra 	$L__BB17_2;
$L__BB17_71:
	ret;

}
	// .globl	_Z20unitaryDecomposeReckIfEviiPT_S1_S1_
.visible .entry _Z20unitaryDecomposeReckIfEviiPT_S1_S1_(
	.param .u32 _Z20unitaryDecomposeReckIfEviiPT_S1_S1__param_0,
	.param .u32 _Z20unitaryDecomposeReckIfEviiPT_S1_S1__param_1,
	.param .u64 .ptr .align 1 _Z20unitaryDecomposeReckIfEviiPT_S1_S1__param_2,
	.param .u64 .ptr .align 1 _Z20unitaryDecomposeReckIfEviiPT_S1_S1__param_3,
	.param .u64 .ptr .align 1 _Z20unitaryDecomposeReckIfEviiPT_S1_S1__param_4
)
{
	.local .align 4 .b8 	__local_depot18[28];
	.reg .b64 	%SP;
	.reg .b64 	%SPL;
	.reg .pred 	%p<35>;
	.reg .b32 	%r<83>;
	.reg .b32 	%f<92>;
	.reg .b64 	%rd<47>;
	.reg .b64 	%fd<9>;
	// demoted variable
	.shared .align 4 .f32 _ZZ20unitaryDecomposeReckIfEviiPT_S1_S1_E11cos_sin_phi_$_0;
	// demoted variable
	.shared .align 4 .f32 _ZZ20unitaryDecomposeReckIfEviiPT_S1_S1_E11cos_sin_phi_$_1;
	mov.u64 	%SPL, __local_depot18;
	ld.param.u32 	%r33, [_Z20unitaryDecomposeReckIfEviiPT_S1_S1__param_0];
	ld.param.u32 	%r34, [_Z20unitaryDecomposeReckIfEviiPT_S1_S1__param_1];
	ld.param.u64 	%rd15, [_Z20unitaryDecomposeReckIfEviiPT_S1_S1__param_4];
	add.u64 	%rd1, %SPL, 0;
	mov.u32 	%r1, %tid.x;
	mov.u32 	%r74, %ctaid.x;
	setp.ge.s32 	%p1, %r74, %r33;
	@%p1 bra 	$L__BB18_35;
	mov.u32 	%r3, %ntid.x;
	cvta.to.global.u64 	%rd2, %rd15;
	mov.u64 	%rd21, __cudart_i2opi_f;
$L__BB18_2:
	ld.param.u64 	%rd42, [_Z20unitaryDecomposeReckIfEviiPT_S1_S1__param_2];
	setp.lt.s32 	%p2, %r34, 2;
	mul.lo.s32 	%r5, %r74, %r34;
	mul.lo.s32 	%r35, %r5, %r34;
	cvt.s64.s32 	%rd3, %r35;
	cvta.to.global.u64 	%rd17, %rd42;
	mul.wide.s32 	%rd18, %r35, 4;
	add.s64 	%rd4, %rd17, %rd18;
	@%p2 bra 	$L__BB18_31;
	mov.b32 	%r75, 0;
$L__BB18_4:
	not.b32 	%r38, %r75;
	add.s32 	%r7, %r34, %r38;
	sub.s32 	%r39, %r34, %r75;
	add.s32 	%r40, %r39, -2;
	mul.lo.s32 	%r8, %r40, %r34;
	mov.b32 	%r76, 0;
$L__BB18_5:
	setp.ne.s32 	%p3, %r1, 0;
	add.s32 	%r10, %r7, %r76;
	mov.f32 	%f88, 0f00000000;
	@%p3 bra 	$L__BB18_24;
	mad.lo.s32 	%r42, %r76, %r34, %r10;
	mul.wide.s32 	%rd19, %r42, 4;
	add.s64 	%rd20, %rd4, %rd19;
	ld.global.f32 	%f1, [%rd20+-4];
	ld.global.f32 	%f2, [%rd20];
	setp.ge.f32 	%p4, %f1, 0f00000000;
	neg.f32 	%f22, %f1;
	selp.f32 	%f23, %f1, %f22, %p4;
	setp.ge.f32 	%p5, %f2, 0f00000000;
	neg.f32 	%f3, %f2;
	selp.f32 	%f24, %f2, %f3, %p5;
	cvt.f64.f32 	%fd1, %f23;
	setp.ge.f64 	%p6, %fd1, 0d3EB0C6F7A0B5ED8D;
	selp.b32 	%r43, 2, 0, %p6;
	cvt.f64.f32 	%fd2, %f24;
	setp.ge.f64 	%p7, %fd2, 0d3EB0C6F7A0B5ED8D;
	selp.u32 	%r44, 1, 0, %p7;
	or.b32  	%r41, %r43, %r44;
	mov.f32 	%f88, 0f00000000;
	setp.gt.s32 	%p8, %r41, 1;
	@%p8 bra 	$L__BB18_10;
	setp.eq.s32 	%p10, %r41, 0;
	@%p10 bra 	$L__BB18_12;
	cvt.f64.f32 	%fd5, %f2;
	setp.gt.f64 	%p12, %fd5, 0d3EB0C6F7A0B5ED8D;
	selp.f64 	%fd6, 0dBFF921FB54442D18, 0d3FF921FB54442D18, %p12;
	cvt.rn.f32.f64 	%f88, %fd6;
	bra.uni 	$L__BB18_12;
$L__BB18_9:
	cvt.f64.f32 	%fd3, %f1;
	setp.gt.f64 	%p11, %fd3, 0d3EB0C6F7A0B5ED8D;
	selp.f64 	%fd4, 0d0000000000000000, 0dC00921FB54442D18, %p11;
	cvt.rn.f32.f64 	%f88, %fd4;
	bra.uni 	$L__BB18_12;
$L__BB18_10:
	setp.eq.s32 	%p9, %r41, 2;
	@%p9 bra 	$L__BB18_9;
	abs.f32 	%f25, %f1;
	abs.f32 	%f26, %f3;
	setp.gt.f32 	%p13, %f26, %f25;
	selp.f32 	%f27, %f26, %f25, %p13;
	selp.f32 	%f28, %f25, %f26, %p13;
	div.rn.f32 	%f29, %f28, %f27;
	mul.f32 	%f30, %f29, %f29;
	fma.rn.f32 	%f31, %f30, 0f3B33710B, 0fBC807748;
	fma.rn.f32 	%f32, %f31, %f30, 0f3D2CDAB2;
	fma.rn.f32 	%f33, %f32, %f30, 0fBD992D10;
	fma.rn.f32 	%f34, %f33, %f30, 0f3DD9EA6C;
	fma.rn.f32 	%f35, %f34, %f30, 0fBE117CB1;
	fma.rn.f32 	%f36, %f35, %f30, 0f3E4CBCE0;
	fma.rn.f32 	%f37, %f36, %f30, 0fBEAAAA7D;
	mul.f32 	%f38, %f30, %f37;
	fma.rn.f32 	%f39, %f38, %f29, %f29;
	neg.f32 	%f40, %f39;
	fma.rn.f32 	%f41, 0f3F6EE581, 0f3FD774EB, %f40;
	selp.f32 	%f42, %f41, %f39, %p13;
	selp.f32 	%f43, 0f3F6EE581, 0f3FEEE581, %p13;
	selp.f32 	%f44, %f39, %f40, %p13;
	mov.b32 	%r45, %f1;
	fma.rn.f32 	%f45, %f43, 0f3FD774EB, %f44;
	setp.lt.s32 	%p14, %r45, 0;
	selp.f32 	%f46, %f45, %f42, %p14;
	add.f32 	%f47, %f25, %f26;
	setp.eq.f32 	%p15, %f27, 0f00000000;
	selp.f32 	%f48, 0f40490FDB, 0f00000000, %p14;
	setp.eq.f32 	%p16, %f25, %f26;
	selp.f32 	%f49, 0f4016CBE4, 0f3F490FDB, %p14;
	selp.f32 	%f50, %f49, %f46, %p16;
	selp.f32 	%f51, %f48, %f50, %p15;
	abs.f32 	%f52, %f47;
	setp.nan.f32 	%p17, %f52, %f52;
	copysign.f32 	%f53, %f3, %f51;
	selp.f32 	%f88, %f47, %f53, %p17;
$L__BB18_12:
	mul.f32 	%f54, %f88, 0f3F22F983;
	cvt.rni.s32.f32 	%r80, %f54;
	cvt.rn.f32.s32 	%f55, %r80;
	fma.rn.f32 	%f56, %f55, 0fBFC90FDA, %f88;
	fma.rn.f32 	%f57, %f55, 0fB3A22168, %f56;
	fma.rn.f32 	%f89, %f55, 0fA7C234C5, %f57;
	abs.f32 	%f9, %f88;
	setp.ltu.f32 	%p18, %f9, 0f47CE4780;
	@%p18 bra 	$L__BB18_20;
	setp.neu.f32 	%p19, %f9, 0f7F800000;
	@%p19 bra 	$L__BB18_15;
	mov.f32 	%f60, 0f00000000;
	mul.rn.f32 	%f89, %f88, %f60;
	mov.b32 	%r80, 0;
	bra.uni 	$L__BB18_20;
$L__BB18_15:
	mov.b32 	%r12, %f88;
	shl.b32 	%r47, %r12, 8;
	or.b32  	%r13, %r47, -2147483648;
	mov.b64 	%rd46, 0;
	mov.b32 	%r77, 0;
	mov.u64 	%rd44, %rd21;
	mov.u64 	%rd45, %rd1;
$L__BB18_16:
	.pragma "nounroll";
	ld.global.nc.u32 	%r48, [%rd44];
	mad.wide.u32 	%rd23, %r48, %r13, %rd46;
	shr.u64 	%rd46, %rd23, 32;
	st.local.u32 	[%rd45], %rd23;
	add.s32 	%r77, %r77, 1;
	add.s64 	%rd45, %rd45, 4;
	add.s64 	%rd44, %rd44, 4;
	setp.ne.s32 	%p20, %r77, 6;
	@%p20 bra 	$L__BB18_16;
	shr.u32 	%r49, %r12, 23;
	st.local.u32 	[%rd1+24], %rd46;
	and.b32  	%r16, %r49, 31;
	and.b32  	%r50, %r49, 224;
	add.s32 	%r51, %r50, -128;
	shr.u32 	%r52, %r51, 5;
	mul.wide.u32 	%rd24, %r52, 4;
	sub.s64 	%rd11, %rd1, %rd24;
	ld.local.u32 	%r78, [%rd11+24];
	ld.local.u32 	%r79, [%rd11+20];
	setp.eq.s32 	%p21, %r16, 0;
	@%p21 bra 	$L__BB18_19;
	shf.l.wrap.b32 	%r78, %r79, %r78, %r16;
	ld.local.u32 	%r53, [%rd11+16];
	shf.l.wrap.b32 	%r79, %r53, %r79, %r16;
$L__BB18_19:
	shr.u32 	%r54, %r78, 30;
	shf.l.wrap.b32 	%r55, %r79, %r78, 2;
	shl.b32 	%r56, %r79, 2;
	shr.u32 	%r57, %r55, 31;
	add.s32 	%r58, %r57, %r54;
	neg.s32 	%r59, %r58;
	setp.lt.s32 	%p22, %r12, 0;
	selp.b32 	%r80, %r59, %r58, %p22;
	xor.b32  	%r60, %r55, %r12;
	shr.s32 	%r61, %r55, 31;
	xor.b32  	%r62, %r61, %r55;
	xor.b32  	%r63, %r61, %r56;
	cvt.u64.u32 	%rd25, %r62;
	shl.b64 	%rd26, %rd25, 32;
	cvt.u64.u32 	%rd27, %r63;
	or.b64  	%rd28, %rd26, %rd27;
	cvt.rn.f64.s64 	%fd7, %rd28;
	mul.f64 	%fd8, %fd7, 0d3BF921FB54442D19;
	cvt.rn.f32.f64 	%f58, %fd8;
	neg.f32 	%f59, %f58;
	setp.lt.s32 	%p23, %r60, 0;
	selp.f32 	%f89, %f59, %f58, %p23;
$L__BB18_20:
	add.s32 	%r65, %r80, 1;
	mul.rn.f32 	%f61, %f89, %f89;
	and.b32  	%r66, %r80, 1;
	setp.eq.b32 	%p24, %r66, 1;
	selp.f32 	%f62, %f89, 0f3F800000, %p24;
	fma.rn.f32 	%f63, %f61, %f62, 0f00000000;
	fma.rn.f32 	%f64, %f61, 0f37CBAC00, 0fBAB607ED;
	selp.f32 	%f65, 0fB94D4153, %f64, %p24;
	selp.f32 	%f66, 0f3C0885E4, 0f3D2AAABB, %p24;
	fma.rn.f32 	%f67, %f65, %f61, %f66;
	selp.f32 	%f68, 0fBE2AAAA8, 0fBEFFFFFF, %p24;
	fma.rn.f32 	%f69, %f67, %f61, %f68;
	fma.rn.f32 	%f70, %f69, %f63, %f62;
	and.b32  	%r67, %r65, 2;
	setp.eq.s32 	%p25, %r67, 0;
	mov.f32 	%f71, 0f00000000;
	sub.f32 	%f72, %f71, %f70;
	selp.f32 	%f13, %f70, %f72, %p25;
	st.shared.f32 	[_ZZ20unitaryDecomposeReckIfEviiPT_S1_S1_E11cos_sin_phi_$_0], %f13;
	setp.gtu.f32 	%p26, %f88, 0f00000000;
	@%p26 bra 	$L__BB18_22;
	mul.f32 	%f73, %f13, %f13;
	mov.f32 	%f74, 0f3F800000;
	sub.f32 	%f75, %f74, %f73;
	sqrt.rn.f32 	%f76, %f75;
	neg.f32 	%f90, %f76;
	bra.uni 	$L__BB18_23;
$L__BB18_22:
	mul.f32 	%f77, %f13, %f13;
	mov.f32 	%f78, 0f3F800000;
	sub.f32 	%f79, %f78, %f77;
	sqrt.rn.f32 	%f90, %f79;
$L__BB18_23:
	st.shared.f32 	[_ZZ20unitaryDecomposeReckIfEviiPT_S1_S1_E11cos_sin_phi_$_1], %f90;
$L__BB18_24:
	setp.ne.s32 	%p27, %r1, 0;
	bar.sync 	0;
	@%p27 bra 	$L__BB18_26;
	add.s32 	%r68, %r76, %r8;
	cvt.s64.s32 	%rd29, %r68;
	add.s64 	%rd30, %rd29, %rd3;
	shl.b64 	%rd31, %rd30, 2;
	add.s64 	%rd32, %rd2, %rd31;
	st.global.f32 	[%rd32], %f88;
$L__BB18_26:
	sub.s32 	%r25, %r34, %r76;
	setp.ge.s32 	%p28, %r1, %r25;
	@%p28 bra 	$L__BB18_29;
	ld.shared.f32 	%f18, [_ZZ20unitaryDecomposeReckIfEviiPT_S1_S1_E11cos_sin_phi_$_0];
	ld.shared.f32 	%f19, [_ZZ20unitaryDecomposeReckIfEviiPT_S1_S1_E11cos_sin_phi_$_1];
	mov.u32 	%r81, %r1;
$L__BB18_28:
	add.s32 	%r69, %r81, %r76;
	mad.lo.s32 	%r70, %r69, %r34, %r10;
	mul.wide.s32 	%rd33, %r70, 4;
	add.s64 	%rd34, %rd4, %rd33;
	ld.global.f32 	%f80, [%rd34+-4];
	ld.global.f32 	%f81, [%rd34];
	mul.f32 	%f82, %f80, %f18;
	mul.f32 	%f83, %f80, %f19;
	mul.f32 	%f84, %f81, %f19;
	sub.f32 	%f85, %f82, %f84;
	st.global.f32 	[%rd34+-4], %f85;
	fma.rn.f32 	%f86, %f81, %f18, %f83;
	st.global.f32 	[%rd34], %f86;
	add.s32 	%r81, %r81, %r3;
	setp.lt.s32 	%p29, %r81, %r25;
	@%p29 bra 	$L__BB18_28;
$L__BB18_29:
	bar.sync 	0;
	add.s32 	%r28, %r76, 1;
	setp.ne.s32 	%p30, %r76, %r75;
	mov.u32 	%r76, %r28;
	@%p30 bra 	$L__BB18_5;
	add.s32 	%r29, %r75, 1;
	add.s32 	%r71, %r34, -2;
	setp.ne.s32 	%p31, %r71, %r75;
	mov.u32 	%r75, %r29;
	@%p31 bra 	$L__BB18_4;
$L__BB18_31:
	setp.ge.s32 	%p32, %r1, %r34;
	bar.sync 	0;
	@%p32 bra 	$L__BB18_34;
	cvt.s64.s32 	%rd12, %r5;
	mov.u32 	%r82, %r1;
$L__BB18_33:
	ld.param.u64 	%rd43, [_Z20unitaryDecomposeReckIfEviiPT_S1_S1__param_3];
	mad.lo.s32 	%r72, %r82, %r34, %r82;
	mul.wide.s32 	%rd35, %r72, 4;
	add.s64 	%rd36, %rd4, %rd35;
	ld.global.f32 	%f87, [%rd36];
	cvt.s64.s32 	%rd37, %r82;
	add.s64 	%rd38, %rd37, %rd12;
	cvta.to.global.u64 	%rd39, %rd43;
	shl.b64 	%rd40, %rd38, 2;
	add.s64 	%rd41, %rd39, %rd40;
	st.global.f32 	[%rd41], %f87;
	add.s32 	%r82, %r82, %r3;
	setp.lt.s32 	%p33, %r82, %r34;
	@%p33 bra 	$L__BB18_33;
$L__BB18_34:
	bar.sync 	0;
	mov.u32 	%r73, %nctaid.x;
	add.s32 	%r74, %r74, %r73;
	setp.lt.s32 	%p34, %r74, %r33;
	@%p34 bra 	$L__BB18_2;
$L__BB18_35:
	ret;

}
	// .globl	_Z20unitaryDecomposeReckIdEviiPT_S1_S1_
.visible .entry _Z20unitaryDecomposeReckIdEviiPT_S1_S1_(
	.param .u32 _Z20unitaryDecomposeReckIdEviiPT_S1_S1__param_0,
	.param .u32 _Z20unitaryDecomposeReckIdEviiPT_S1_S1__param_1,
	.param .u64 .ptr .align 1 _Z20unitaryDecomposeReckIdEviiPT_S1_S1__param_2,
	.param .u64 .ptr .align 1 _Z20unitaryDecomposeReckIdEviiPT_S1_S1__param_3,
	.param .u64 .ptr .align 1 _Z20unitaryDecomposeReckIdEviiPT_S1_S1__param_4
)
{
	.reg .pred 	%p<35>;
	.reg .b32 	%r<66>;
	.reg .b64 	%rd<31>;
	.reg .b64 	%fd<113>;
	// demoted variable
	.shared .align 8 .f64 _ZZ20unitaryDecomposeReckIdEviiPT_S1_S1_E11cos_sin_phi_$_0;
	// demoted variable
	.shared .align 8 .f64 _ZZ20unitaryDecomposeReckIdEviiPT_S1_S1_E11cos_sin_phi_$_1;
	ld.param.u32 	%r29, [_Z20unitaryDecomposeReckIdEviiPT_S1_S1__param_0];
	ld.param.u32 	%r30, [_Z20unitaryDecomposeReckIdEviiPT_S1_S1__param_1];
	ld.param.u64 	%rd7, [_Z20unitaryDecomposeReckIdEviiPT_S1_S1__param_4];
	mov.u32 	%r1, %tid.x;
	mov.u32 	%r58, %ctaid.x;
	setp.ge.s32 	%p1, %r58, %r29;
	@%p1 bra 	$L__BB19_39;
	mov.u32 	%r3, %ntid.x;
	add.s32 	%r4, %r1, 1;
	mul.lo.s32 	%r5, %r3, %r30;
	cvta.to.global.u64 	%rd1, %rd7;
	mov.u64 	%rd14, __cudart_sin_cos_coeffs;
$L__BB19_2:
	ld.param.u64 	%rd29, [_Z20unitaryDecomposeReckIdEviiPT_S1_S1__param_2];
	setp.lt.s32 	%p2, %r30, 2;
	mul.lo.s32 	%r7, %r58, %r30;
	mul.lo.s32 	%r31, %r7, %r30;
	cvt.s64.s32 	%rd2, %r31;
	cvta.to.global.u64 	%rd8, %rd29;
	mul.wide.s32 	%rd9, %r31, 8;
	add.s64 	%rd3, %rd8, %rd9;
	@%p2 bra 	$L__BB19_35;
	mov.b32 	%r59, 0;
$L__BB19_4:
	not.b32 	%r34, %r59;
	add.s32 	%r9, %r30, %r34;
	sub.s32 	%r35, %r30, %r59;
	add.s32 	%r36, %r35, -2;
	mul.lo.s32 	%r10, %r36, %r30;
	neg.s32 	%r11, %r59;
	mov.b32 	%r60, 0;
$L__BB19_5:
	setp.ne.s32 	%p3, %r1, 0;
	mov.f64 	%fd108, 0d0000000000000000;
	@%p3 bra 	$L__BB19_28;
	add.s32 	%r38, %r9, %r60;
	mad.lo.s32 	%r39, %r60, %r30, %r38;
	mul.wide.s32 	%rd10, %r39, 8;
	add.s64 	%rd11, %rd3, %rd10;
	ld.global.f64 	%fd1, [%rd11+-8];
	ld.global.f64 	%fd2, [%rd11];
	setp.ge.f64 	%p4, %fd1, 0d0000000000000000;
	neg.f64 	%fd32, %fd1;
	selp.f64 	%fd33, %fd1, %fd32, %p4;
	setp.ge.f64 	%p5, %fd2, 0d0000000000000000;
	neg.f64 	%fd3, %fd2;
	selp.f64 	%fd34, %fd2, %fd3, %p5;
	setp.ge.f64 	%p6, %fd33, 0d3EB0C6F7A0B5ED8D;
	selp.b32 	%r40, 2, 0, %p6;
	setp.ge.f64 	%p7, %fd34, 0d3EB0C6F7A0B5ED8D;
	selp.u32 	%r41, 1, 0, %p7;
	or.b32  	%r37, %r40, %r41;
	mov.f64 	%fd108, 0d0000000000000000;
	setp.gt.s32 	%p8, %r37, 1;
	@%p8 bra 	$L__BB19_11;
	setp.eq.s32 	%p10, %r37, 0;
	@%p10 bra 	$L__BB19_19;
	setp.gt.f64 	%p12, %fd2, 0d3EB0C6F7A0B5ED8D;
	mov.f64 	%fd108, 0d3FF921FB54442D18;
	@%p12 bra 	$L__BB19_9;
	bra.uni 	$L__BB19_19;
$L__BB19_9:
	mov.f64 	%fd108, 0dBFF921FB54442D18;
	bra.uni 	$L__BB19_19;
$L__BB19_10:
	setp.gt.f64 	%p11, %fd1, 0d3EB0C6F7A0B5ED8D;
	selp.f64 	%fd108, 0d0000000000000000, 0dC00921FB54442D18, %p11;
	bra.uni 	$L__BB19_19;
$L__BB19_11:
	setp.eq.s32 	%p9, %r37, 2;
	@%p9 bra 	$L__BB19_10;
	abs.f64 	%fd5, %fd1;
	abs.f64 	%fd6, %fd2;
	setp.leu.f64 	%p13, %fd6, %fd5;
	setp.gt.f64 	%p14, %fd6, %fd5;
	selp.f64 	%fd7, %fd6, %fd5, %p14;
	selp.f64 	%fd37, %fd5, %fd6, %p14;
	div.rn.f64 	%fd38, %fd37, %fd7;
	mul.f64 	%fd39, %fd38, %fd38;
	fma.rn.f64 	%fd40, %fd39, 0dBEF53E1D2A25FF7E, 0d3F2D3B63DBB65B49;
	fma.rn.f64 	%fd41, %fd40, %fd39, 0dBF5312788DDE082E;
	fma.rn.f64 	%fd42, %fd41, %fd39, 0d3F6F9690C8249315;
	fma.rn.f64 	%fd43, %fd42, %fd39, 0dBF82CF5AABC7CF0D;
	fma.rn.f64 	%fd44, %fd43, %fd39, 0d3F9162B0B2A3BFDE;
	fma.rn.f64 	%fd45, %fd44, %fd39, 0dBF9A7256FEB6FC6B;
	fma.rn.f64 	%fd46, %fd45, %fd39, 0d3FA171560CE4A489;
	fma.rn.f64 	%fd47, %fd46, %fd39, 0dBFA4F44D841450E4;
	fma.rn.f64 	%fd48, %fd47, %fd39, 0d3FA7EE3D3F36BB95;
	fma.rn.f64 	%fd49, %fd48, %fd39, 0dBFAAD32AE04A9FD1;
	fma.rn.f64 	%fd50, %fd49, %fd39, 0d3FAE17813D66954F;
	fma.rn.f64 	%fd51, %fd50, %fd39, 0dBFB11089CA9A5BCD;
	fma.rn.f64 	%fd52, %fd51, %fd39, 0d3FB3B12B2DB51738;
	fma.rn.f64 	%fd53, %fd52, %fd39, 0dBFB745D022F8DC5C;
	fma.rn.f64 	%fd54, %fd53, %fd39, 0d3FBC71C709DFE927;
	fma.rn.f64 	%fd55, %fd54, %fd39, 0dBFC2492491FA1744;
	fma.rn.f64 	%fd56, %fd55, %fd39, 0d3FC99999999840D2;
	fma.rn.f64 	%fd57, %fd56, %fd39, 0dBFD555555555544C;
	mul.f64 	%fd58, %fd39, %fd57;
	fma.rn.f64 	%fd8, %fd58, %fd38, %fd38;
	@%p13 bra 	$L__BB19_14;
	{
	.reg .b32 %temp; 
	mov.b64 	{%temp, %r43}, %fd1;
	}
	setp.lt.s32 	%p16, %r43, 0;
	neg.f64 	%fd61, %fd8;
	selp.f64 	%fd62, %fd8, %fd61, %p16;
	add.f64 	%fd106, %fd62, 0d3FF921FB54442D18;
	bra.uni 	$L__BB19_15;
$L__BB19_14:
	{
	.reg .b32 %temp; 
	mov.b64 	{%temp, %r42}, %fd1;
	}
	setp.lt.s32 	%p15, %r42, 0;
	mov.f64 	%fd59, 0d400921FB54442D18;
	sub.f64 	%fd60, %fd59, %fd8;
	selp.f64 	%fd106, %fd60, %fd8, %p15;
$L__BB19_15:
	setp.neu.f64 	%p17, %fd7, 0d0000000000000000;
	@%p17 bra 	$L__BB19_17;
	{
	.reg .b32 %temp; 
	mov.b64 	{%temp, %r45}, %fd1;
	}
	setp.lt.s32 	%p20, %r45, 0;
	selp.f64 	%fd107, 0d400921FB54442D18, 0d0000000000000000, %p20;
	bra.uni 	$L__BB19_18;
$L__BB19_17:
	setp.eq.f64 	%p18, %fd5, %fd6;
	{
	.reg .b32 %temp; 
	mov.b64 	{%temp, %r44}, %fd1;
	}
	setp.lt.s32 	%p19, %r44, 0;
	selp.f64 	%fd63, 0d4002D97C7F3321D2, 0d3FE921FB54442D18, %p19;
	selp.f64 	%fd107, %fd63, %fd106, %p18;
$L__BB19_18:
	add.rn.f64 	%fd64, %fd5, %fd6;
	setp.nan.f64 	%p21, %fd64, %fd64;
	copysign.f64 	%fd65, %fd3, %fd107;
	selp.f64 	%fd108, %fd64, %fd65, %p21;
$L__BB19_19:
	abs.f64 	%fd17, %fd108;
	setp.neu.f64 	%p22, %fd17, 0d7FF0000000000000;
	@%p22 bra 	$L__BB19_21;
	mov.f64 	%fd71, 0d0000000000000000;
	mul.rn.f64 	%fd110, %fd108, %fd71;
	mov.b32 	%r62, 1;
	bra.uni 	$L__BB19_24;
$L__BB19_21:
	mul.f64 	%fd66, %fd108, 0d3FE45F306DC9C883;
	cvt.rni.s32.f64 	%r61, %fd66;
	cvt.rn.f64.s32 	%fd67, %r61;
	fma.rn.f64 	%fd68, %fd67, 0dBFF921FB54442D18, %fd108;
	fma.rn.f64 	%fd69, %fd67, 0dBC91A62633145C00, %fd68;
	fma.rn.f64 	%fd110, %fd67, 0dB97B839A252049C0, %fd69;
	setp.ltu.f64 	%p23, %fd17, 0d41E0000000000000;
	@%p23 bra 	$L__BB19_23;
	{ // callseq 3, 0
	.param .b64 param0;
	st.param.f64 	[param0], %fd108;
	.param .align 16 .b8 retval0[16];
	call.uni (retval0), 
	__internal_trig_reduction_slowpathd, 
	(
	param0
	);
	ld.param.f64 	%fd110, [retval0];
	ld.param.b32 	%r61, [retval0+8];
	} // callseq 3
$L__BB19_23:
	add.s32 	%r62, %r61, 1;
$L__BB19_24:
	shl.b32 	%r48, %r62, 6;
	cvt.u64.u32 	%rd12, %r48;
	and.b64  	%rd13, %rd12, 64;
	add.s64 	%rd15, %rd14, %rd13;
	mul.rn.f64 	%fd72, %fd110, %fd110;
	and.b32  	%r49, %r62, 1;
	setp.eq.b32 	%p24, %r49, 1;
	selp.f64 	%fd73, 0dBDA8FF8320FD8164, 0d3DE5DB65F9785EBA, %p24;
	ld.global.nc.v2.f64 	{%fd74, %fd75}, [%rd15];
	fma.rn.f64 	%fd76, %fd73, %fd72, %fd74;
	fma.rn.f64 	%fd77, %fd76, %fd72, %fd75;
	ld.global.nc.v2.f64 	{%fd78, %fd79}, [%rd15+16];
	fma.rn.f64 	%fd80, %fd77, %fd72, %fd78;
	fma.rn.f64 	%fd81, %fd80, %fd72, %fd79;
	ld.global.nc.v2.f64 	{%fd82, %fd83}, [%rd15+32];
	fma.rn.f64 	%fd84, %fd81, %fd72, %fd82;
	fma.rn.f64 	%fd85, %fd84, %fd72, %fd83;
	fma.rn.f64 	%fd86, %fd85, %fd110, %fd110;
	fma.rn.f64 	%fd87, %fd85, %fd72, 0d3FF0000000000000;
	selp.f64 	%fd88, %fd87, %fd86, %p24;
	and.b32  	%r50, %r62, 2;
	setp.eq.s32 	%p25, %r50, 0;
	mov.f64 	%fd89, 0d0000000000000000;
	sub.f64 	%fd90, %fd89, %fd88;
	selp.f64 	%fd23, %fd88, %fd90, %p25;
	st.shared.f64 	[_ZZ20unitaryDecomposeReckIdEviiPT_S1_S1_E11cos_sin_phi_$_0], %fd23;
	setp.gtu.f64 	%p26, %fd108, 0d0000000000000000;
	@%p26 bra 	$L__BB19_26;
	mul.f64 	%fd91, %fd23, %fd23;
	mov.f64 	%fd92, 0d3FF0000000000000;
	sub.f64 	%fd93, %fd92, %fd91;
	sqrt.rn.f64 	%fd94, %fd93;
	neg.f64 	%fd111, %fd94;
	bra.uni 	$L__BB19_27;
$L__BB19_26:
	mul.f64 	%fd95, %fd23, %fd23;
	mov.f64 	%fd96, 0d3FF0000000000000;
	sub.f64 	%fd97, %fd96, %fd95;
	sqrt.rn.f64 	%fd111, %fd97;
$L__BB19_27:
	st.shared.f64 	[_ZZ20unitaryDecomposeReckIdEviiPT_S1_S1_E11cos_sin_phi_$_1], %fd111;
$L__BB19_28:
	setp.ne.s32 	%p27, %r1, 0;
	bar.sync 	0;
	@%p27 bra 	$L__BB19_30;
	add.s32 	%r51, %r60, %r10;
	cvt.s64.s32 	%rd16, %r51;
	add.s64 	%rd17, %rd16, %rd2;
	shl.b64 	%rd18, %rd17, 3;
	add.s64 	%rd19, %rd1, %rd18;
	st.global.f64 	[%rd19], %fd108;
$L__BB19_30:
	sub.s32 	%r18, %r30, %r60;
	setp.ge.s32 	%p28, %r1, %r18;
	@%p28 bra 	$L__BB19_33;
	ld.shared.f64 	%fd28, [_ZZ20unitaryDecomposeReckIdEviiPT_S1_S1_E11cos_sin_phi_$_0];
	ld.shared.f64 	%fd29, [_ZZ20unitaryDecomposeReckIdEviiPT_S1_S1_E11cos_sin_phi_$_1];
	add.s32 	%r52, %r11, %r60;
	add.s32 	%r53, %r4, %r60;
	mad.lo.s32 	%r63, %r30, %r53, %r52;
	mov.u32 	%r64, %r1;
$L__BB19_32:
	add.s32 	%r54, %r63, -1;
	mul.wide.s32 	%rd20, %r54, 8;
	add.s64 	%rd21, %rd3, %rd20;
	ld.global.f64 	%fd98, [%rd21+-8];
	ld.global.f64 	%fd99, [%rd21];
	mul.f64 	%fd100, %fd98, %fd28;
	mul.f64 	%fd101, %fd98, %fd29;
	mul.f64 	%fd102, %fd99, %fd29;
	sub.f64 	%fd103, %fd100, %fd102;
	st.global.f64 	[%rd21+-8], %fd103;
	fma.rn.f64 	%fd104, %fd99, %fd28, %fd101;
	st.global.f64 	[%rd21], %fd104;
	add.s32 	%r64, %r64, %r3;
	add.s32 	%r63, %r63, %r5;
	setp.lt.s32 	%p29, %r64, %r18;
	@%p29 bra 	$L__BB19_32;
$L__BB19_33:
	bar.sync 	0;
	add.s32 	%r24, %r60, 1;
	setp.ne.s32 	%p30, %r60, %r59;
	mov.u32 	%r60, %r24;
	@%p30 bra 	$L__BB19_5;
	add.s32 	%r25, %r59, 1;
	add.s32 	%r55, %r30, -2;
	setp.ne.s32 	%p31, %r55, %r59;
	mov.u32 	%r59, %r25;
	@%p31 bra 	$L__BB19_4;
$L__BB19_35:
	setp.ge.s32 	%p32, %r1, %r30;
	bar.sync 	0;
	@%p32 bra 	$L__BB19_38;
	cvt.s64.s32 	%rd4, %r7;
	mov.u32 	%r65, %r1;
$L__BB19_37:
	ld.param.u64 	%rd30, [_Z20unitaryDecomposeReckIdEviiPT_S1_S1__param_3];
	mad.lo.s32 	%r56, %r65, %r30, %r65;
	mul.wide.s32 	%rd22, %r56, 8;
	add.s64 	%rd23, %rd3, %rd22;
	ld.global.f64 	%fd105, [%rd23];
	cvt.s64.s32 	%rd24, %r65;
	add.s64 	%rd25, %rd24, %rd4;
	cvta.to.global.u64 	%rd26, %rd30;
	shl.b64 	%rd27, %rd25, 3;
	add.s64 	%rd28, %rd26, %rd27;
	st.global.f64 	[%rd28], %fd105;
	add.s32 	%r65, %r65, %r3;
	setp.lt.s32 	%p33, %r65, %r30;
	@%p33 bra 	$L__BB19_37;
$L__BB19_38:
	bar.sync 	0;
	mov.u32 	%r57, %nctaid.x;
	add.s32 	%r58, %r58, %r57;
	setp.lt.s32 	%p34, %r58, %r29;
	@%p34 bra 	$L__BB19_2;
$L__BB19_39:
	ret;

}
.func  (.param .align 16 .b8 func_retval0[16]) __internal_trig_reduction_slowpathd(
	.param .b64 __internal_trig_reduction_slowpathd_param_0
)
{
	.local .align 8 .b8 	__local_depot20[40];
	.reg .b64 	%SP;
	.reg .b64 	%SPL;
	.reg .pred 	%p<10>;
	.reg .b32 	%r<47>;
	.reg .b64 	%rd<74>;
	.reg .b64 	%fd<5>;

	mov.u64 	%SPL, __local_depot20;
	ld.param.f64 	%fd4, [__internal_trig_reduction_slowpathd_param_0];
	add.u64 	%rd1, %SPL, 0;
	{
	.reg .b32 %temp; 
	mov.b64 	{%temp, %r1}, %fd4;
	}
	shr.u32 	%r2, %r1, 20;
	and.b32  	%r3, %r2, 2047;
	setp.eq.s32 	%p1, %r3, 2047;
	mov.b32 	%r46, 0;
	@%p1 bra 	$L__BB20_9;
	add.s32 	%r20, %r3, -1024;
	mov.b64 	%rd20, %fd4;
	shl.b64 	%rd2, %rd20, 11;
	shr.u32 	%r4, %r20, 6;
	sub.s32 	%r45, 15, %r4;
	sub.s32 	%r21, 19, %r4;
	setp.lt.u32 	%p2, %r20, 128;
	selp.b32 	%r6, 18, %r21, %p2;
	setp.ge.s32 	%p3, %r45, %r6;
	mov.b64 	%rd70, 0;
	@%p3 bra 	$L__BB20_4;
	add.s32 	%r23, %r6, %r4;
	neg.s32 	%r43, %r23;
	or.b64  	%rd3, %rd2, -9223372036854775808;
	mov.b64 	%rd70, 0;
	mov.b32 	%r42, 0;
	mov.u64 	%rd25, __cudart_i2opi_d;
	mov.u32 	%r44, %r45;
$L__BB20_3:
	.pragma "nounroll";
	mul.wide.s32 	%rd22, %r42, 8;
	add.s64 	%rd23, %rd1, %rd22;
	mul.wide.s32 	%rd24, %r44, 8;
	add.s64 	%rd26, %rd25, %rd24;
	ld.global.nc.u64 	%rd27, [%rd26];
	{
	.reg .u32 %r0, %r1, %r2, %r3, %alo, %ahi, %blo, %bhi, %clo, %chi;
	mov.b64 	{%alo,%ahi}, %rd27;
	mov.b64 	{%blo,%bhi}, %rd3;
	mov.b64 	{%clo,%chi}, %rd70;
	mad.lo.cc.u32 	%r0, %alo, %blo, %clo;
	madc.hi.cc.u32 	%r1, %alo, %blo, %chi;
	madc.hi.u32 	%r2, %alo, %bhi, 0;
	mad.lo.cc.u32 	%r1, %alo, %bhi, %r1;
	madc.hi.cc.u32 	%r2, %ahi, %blo, %r2;
	madc.hi.u32 	%r3, %ahi, %bhi, 0;
	mad.lo.cc.u32 	%r1, %ahi, %blo, %r1;
	madc.lo.cc.u32 	%r2, %ahi, %bhi, %r2;
	addc.u32 	%r3, %r3, 0;
	mov.b64 	%rd28, {%r0,%r1};
	mov.b64 	%rd70, {%r2,%r3};
	}
	st.local.u64 	[%rd23], %rd28;
	add.s32 	%r44, %r44, 1;
	add.s32 	%r43, %r43, 1;
	add.s32 	%r42, %r42, 1;
	setp.ne.s32 	%p4, %r43, -15;
	mov.u32 	%r45, %r6;
	@%p4 bra 	$L__BB20_3;
$L__BB20_4:
	cvt.s64.s32 	%rd29, %r45;
	cvt.u64.u32 	%rd30, %r4;
	add.s64 	%rd31, %rd30, %rd29;
	shl.b64 	%rd32, %rd31, 3;
	add.s64 	%rd33, %rd1, %rd32;
	st.local.u64 	[%rd33+-120], %rd70;
	and.b32  	%r15, %r2, 63;
	ld.local.u64 	%rd72, [%rd1+16];
	ld.local.u64 	%rd71, [%rd1+24];
	setp.eq.s32 	%p5, %r15, 0;
	@%p5 bra 	$L__BB20_6;
	shl.b64 	%rd34, %rd71, %r15;
	shr.u64 	%rd35, %rd72, 1;
	xor.b32  	%r24, %r15, 63;
	shr.u64 	%rd36, %rd35, %r24;
	or.b64  	%rd71, %rd34, %rd36;
	ld.local.u64 	%rd37, [%rd1+8];
	shl.b64 	%rd38, %rd72, %r15;
	shr.u64 	%rd39, %rd37, 1;
	shr.u64 	%rd40, %rd39, %r24;
	or.b64  	%rd72, %rd38, %rd40;
$L__BB20_6:
	and.b32  	%r25, %r1, -2147483648;
	shr.u64 	%rd41, %rd71, 62;
	cvt.u32.u64 	%r26, %rd41;
	mov.b64 	{%r27, %r28}, %rd71;
	mov.b64 	{%r29, %r30}, %rd72;
	shf.l.wrap.b32 	%r31, %r30, %r27, 2;
	shf.l.wrap.b32 	%r32, %r27, %r28, 2;
	mov.b64 	%rd42, {%r31, %r32};
	shl.b64 	%rd43, %rd72, 2;
	shr.u64 	%rd44, %rd42, 63;
	cvt.u32.u64 	%r33, %rd44;
	add.s32 	%r34, %r33, %r26;
	setp.eq.s32 	%p6, %r25, 0;
	neg.s32 	%r35, %r34;
	selp.b32 	%r46, %r34, %r35, %p6;
	setp.gt.s64 	%p7, %rd42, -1;
	mov.b64 	%rd45, 0;
	{
	.reg .u32 %r0, %r1, %r2, %r3, %a0, %a1, %a2, %a3, %b0, %b1, %b2, %b3;
	mov.b64 	{%a0,%a1}, %rd45;
	mov.b64 	{%a2,%a3}, %rd45;
	mov.b64 	{%b0,%b1}, %rd43;
	mov.b64 	{%b2,%b3}, %rd42;
	sub.cc.u32 	%r0, %a0, %b0;
	subc.cc.u32 	%r1, %a1, %b1;
	subc.cc.u32 	%r2, %a2, %b2;
	subc.u32 	%r3, %a3, %b3;
	mov.b64 	%rd46, {%r0,%r1};
	mov.b64 	%rd47, {%r2,%r3};
	}
	xor.b32  	%r36, %r25, -2147483648;
	selp.b64 	%rd73, %rd42, %rd47, %p7;
	selp.b64 	%rd14, %rd43, %rd46, %p7;
	selp.b32 	%r17, %r25, %r36, %p7;
	clz.b64 	%r37, %rd73;
	cvt.u64.u32 	%rd15, %r37;
	setp.eq.s32 	%p8, %r37, 0;
	@%p8 bra 	$L__BB20_8;
	cvt.u32.u64 	%r38, %rd15;
	and.b32  	%r39, %r38, 63;
	shl.b64 	%rd48, %rd73, %r39;
	shr.u64 	%rd49, %rd14, 1;
	not.b32 	%r40, %r38;
	and.b32  	%r41, %r40, 63;
	shr.u64 	%rd50, %rd49, %r41;
	or.b64  	%rd73, %rd48, %rd50;
$L__BB20_8:
	mov.b64 	%rd51, -3958705157555305931;
	{
	.reg .u32 %r0, %r1, %r2, %r3, %alo, %ahi, %blo, %bhi;
	mov.b64 	{%alo,%ahi}, %rd73;
	mov.b64 	{%blo,%bhi}, %rd51;
	mul.lo.u32 	%r0, %alo, %blo;
	mul.hi.u32 	%r1, %alo, %blo;
	mad.lo.cc.u32 	%r1, %alo, %bhi, %r1;
	madc.hi.u32 	%r2, %alo, %bhi, 0;
	mad.lo.cc.u32 	%r1, %ahi, %blo, %r1;
	madc.hi.cc.u32 	%r2, %ahi, %blo, %r2;
	madc.hi.u32 	%r3, %ahi, %bhi, 0;
	mad.lo.cc.u32 	%r2, %ahi, %bhi, %r2;
	addc.u32 	%r3, %r3, 0;
	mov.b64 	%rd52, {%r0,%r1};
	mov.b64 	%rd53, {%r2,%r3};
	}
	setp.gt.s64 	%p9, %rd53, 0;
	{
	.reg .u32 %r0, %r1, %r2, %r3, %a0, %a1, %a2, %a3, %b0, %b1, %b2, %b3;
	mov.b64 	{%a0,%a1}, %rd52;
	mov.b64 	{%a2,%a3}, %rd53;
	mov.b64 	{%b0,%b1}, %rd52;
	mov.b64 	{%b2,%b3}, %rd53;
	add.cc.u32 	%r0, %a0, %b0;
	addc.cc.u32 	%r1, %a1, %b1;
	addc.cc.u32 	%r2, %a2, %b2;
	addc.u32 	%r3, %a3, %b3;
	mov.b64 	%rd54, {%r0,%r1};
	mov.b64 	%rd55, {%r2,%r3};
	}
	selp.b64 	%rd56, %rd55, %rd53, %p9;
	selp.s64 	%rd57, -1, 0, %p9;
	sub.s64 	%rd58, %rd57, %rd15;
	cvt.u64.u32 	%rd59, %r17;
	shl.b64 	%rd60, %rd59, 32;
	add.s64 	%rd61, %rd56, 1;
	shr.u64 	%rd62, %rd61, 10;
	add.s64 	%rd63, %rd62, 1;
	shr.u64 	%rd64, %rd63, 1;
	shl.b64 	%rd65, %rd58, 52;
	add.s64 	%rd66, %rd65, %rd64;
	add.s64 	%rd67, %rd66, 4602678819172646912;
	or.b64  	%rd68, %rd67, %rd60;
	mov.b64 	%fd4, %rd68;
$L__BB20_9:
	st.param.f64 	[func_retval0], %fd4;
	st.param.b32 	[func_retval0+8], %r46;
	ret;

}


// ===== COMPILED SASS (sm_100) =====

	.target	sm_100

	.elftype	@"ET_EXEC"


//--------------------- .note.nv.tkinfo           --------------------------
	.section	.note.nv.tkinfo,"",@"SHT_NOTE"
	.sectionflags	@"SHF_NOTE_NV_TKINFO"
	.tkinfo
        /*0018*/ 	.word	0x00000002
        /*0030*/ 	.string	""
        /*0030*/ 	.string	"ptxas"
        /*0030*/ 	.string	"Cuda compilation tools, release 13.0, V13.0.88"
        /*0030*/ 	.string	"Build cuda_13.0.r13.0/compiler.36424714_0"
        /*0030*/ 	.string	"-arch sm_100 -m 64 "



//--------------------- .note.nv.cuinfo           --------------------------
	.section	.note.nv.cuinfo,"",@"SHT_NOTE"
	.sectionflags	@"SHF_NOTE_NV_CUINFO"
        /*0018*/ 	.short	0x0002
        /*001a*/ 	.short	0x0064
        /*001c*/ 	.short	0x0082
	.zero		2


//--------------------- .nv.info                  --------------------------
	.section	.nv.info,"",@"SHT_CUDA_INFO"
	.align	4


	//----- nvinfo : EIATTR_REGCOUNT
	.align		4
        /*0000*/ 	.byte	0x04, 0x2f
        /*0002*/ 	.short	(.L_4 - .L_3)
	.align		4
.L_3:
        /*0004*/ 	.word	index@(_Z31unitaryReconstructFrancisSharedIfEviiPT_PKS0_S3_)
        /*0008*/ 	.word	0x00000020


	//----- nvinfo : EIATTR_FRAME_SIZE
	.align		4
.L_4:
        /*000c*/ 	.byte	0x04, 0x11
        /*000e*/ 	.short	(.L_6 - .L_5)
	.align		4
.L_5:
        /*0010*/ 	.word	index@(_Z31unitaryReconstructFrancisSharedIfEviiPT_PKS0_S3_)
        /*0014*/ 	.word	0x00000000


	//----- nvinfo : EIATTR_REGCOUNT
	.align		4
.L_6:
        /*0018*/ 	.byte	0x04, 0x2f
        /*001a*/ 	.short	(.L_8 - .L_7)
	.align		4
.L_7:
        /*001c*/ 	.word	index@(_Z25unitaryReconstructFrancisIfEviiPT_PKS0_S3_)
        /*0020*/ 	.word	0x00000020


	//----- nvinfo : EIATTR_FRAME_SIZE
	.align		4
.L_8:
        /*0024*/ 	.byte	0x04, 0x11
        /*0026*/ 	.short	(.L_10 - .L_9)
	.align		4
.L_9:
        /*0028*/ 	.word	index@(_Z25unitaryReconstructFrancisIfEviiPT_PKS0_S3_)
        /*002c*/ 	.word	0x00000000


	//----- nvinfo : EIATTR_REGCOUNT
	.align		4
.L_10:
        /*0030*/ 	.byte	0x04, 0x2f
        /*0032*/ 	.short	(.L_12 - .L_11)
	.align		4
.L_11:
        /*0034*/ 	.word	index@(_Z31unitaryReconstructFrancisSharedIdEviiPT_PKS0_S3_)
        /*0038*/ 	.word	0x00000020


	//----- nvinfo : EIATTR_FRAME_SIZE
	.align		4
.L_12:
        /*003c*/ 	.byte	0x04, 0x11
        /*003e*/ 	.short	(.L_14 - .L_13)
	.align		4
.L_13:
        /*0040*/ 	.word	index@(_Z31unitaryReconstructFrancisSharedIdEviiPT_PKS0_S3_)
        /*0044*/ 	.word	0x00000000


	//----- nvinfo : EIATTR_REGCOUNT
	.align		4
.L_14:
        /*0048*/ 	.byte	0x04, 0x2f
        /*004a*/ 	.short	(.L_16 - .L_15)
	.align		4
.L_15:
        /*004c*/ 	.word	index@(_Z25unitaryReconstructFrancisIdEviiPT_PKS0_S3_)
        /*0050*/ 	.word	0x00000020


	//----- nvinfo : EIATTR_FRAME_SIZE
	.align		4
.L_16:
        /*0054*/ 	.byte	0x04, 0x11
        /*0056*/ 	.short	(.L_18 - .L_17)
	.align		4
.L_17:
        /*0058*/ 	.word	index@(_Z25unitaryReconstructFrancisIdEviiPT_PKS0_S3_)
        /*005c*/ 	.word	0x00000000


	//----- nvinfo : EIATTR_REGCOUNT
	.align		4
.L_18:
        /*0060*/ 	.byte	0x04, 0x2f
        /*0062*/ 	.short	(.L_20 - .L_19)
	.align		4
.L_19:
        /*0064*/ 	.word	index@(_Z37unitaryReconstructClementsSmallSharedIfEviiPT_PKS0_S3_S3_S3_)
        /*0068*/ 	.word	0x00000028


	//----- nvinfo : EIATTR_FRAME_SIZE
	.align		4
.L_20:
        /*006c*/ 	.byte	0x04, 0x11
        /*006e*/ 	.short	(.L_22 - .L_21)
	.align		4
.L_21:
        /*0070*/ 	.word	index@(_Z37unitaryReconstructClementsSmallSharedIfEviiPT_PKS0_S3_S3_S3_)
        /*0074*/ 	.word	0x00000000


	//----- nvinfo : EIATTR_REGCOUNT
	.align		4
.L_22:
        /*0078*/ 	.byte	0x04, 0x2f
        /*007a*/ 	.short	(.L_24 - .L_23)
	.align		4
.L_23:
        /*007c*/ 	.word	index@(_Z9negateRowIfEviiPT_PKS0_i)
        /*0080*/ 	.word	0x0000000e


	//----- nvinfo : EIATTR_FRAME_SIZE
	.align		4
.L_24:
        /*0084*/ 	.byte	0x04, 0x11
        /*0086*/ 	.short	(.L_26 - .L_25)
	.align		4
.L_25:
        /*0088*/ 	.word	index@(_Z9negateRowIfEviiPT_PKS0_i)
        /*008c*/ 	.word	0x00000000


	//----- nvinfo : EIATTR_REGCOUNT
	.align		4
.L_26:
        /*0090*/ 	.byte	0x04, 0x2f
        /*0092*/ 	.short	(.L_28 - .L_27)
	.align		4
.L_27:
        /*0094*/ 	.word	index@(_Z26unitaryReconstructClementsIfEviiPT_PKS0_S3_i)
        /*0098*/ 	.word	0x00000018


	//----- nvinfo : EIATTR_FRAME_SIZE
	.align		4
.L_28:
        /*009c*/ 	.byte	0x04, 0x11
        /*009e*/ 	.short	(.L_30 - .L_29)
	.align		4
.L_29:
        /*00a0*/ 	.word	index@(_Z26unitaryReconstructClementsIfEviiPT_PKS0_S3_i)
        /*00a4*/ 	.word	0x00000000


	//----- nvinfo : EIATTR_REGCOUNT
	.align		4
.L_30:
        /*00a8*/ 	.byte	0x04, 0x2f
        /*00aa*/ 	.short	(.L_32 - .L_31)
	.align		4
.L_31:
        /*00ac*/ 	.word	index@(_Z37unitaryReconstructClementsSmallSharedIdEviiPT_PKS0_S3_S3_S3_)
        /*00b0*/ 	.word	0x00000028


	//----- nvinfo : EIATTR_FRAME_SIZE
	.align		4
.L_32:
        /*00b4*/ 	.byte	0x04, 0x11
        /*00b6*/ 	.short	(.L_34 - .L_33)
	.align		4
.L_33:
        /*00b8*/ 	.word	index@(_Z37unitaryReconstructClementsSmallSharedIdEviiPT_PKS0_S3_S3_S3_)
        /*00bc*/ 	.word	0x00000000


	//----- nvinfo : EIATTR_REGCOUNT
	.align		4
.L_34:
        /*00c0*/ 	.byte	0x04, 0x2f
        /*00c2*/ 	.short	(.L_36 - .L_35)
	.align		4
.L_35:
        /*00c4*/ 	.word	index@(_Z9negateRowIdEviiPT_PKS0_i)
        /*00c8*/ 	.word	0x00000010


	//----- nvinfo : EIATTR_FRAME_SIZE
	.align		4
.L_36:
        /*00cc*/ 	.byte	0x04, 0x11
        /*00ce*/ 	.short	(.L_38 - .L_37)
	.align		4
.L_37:
        /*00d0*/ 	.word	index@(_Z9negateRowIdEviiPT_PKS0_i)
        /*00d4*/ 	.word	0x00000000


	//----- nvinfo : EIATTR_REGCOUNT
	.align		4
.L_38:
        /*00d8*/ 	.byte	0x04, 0x2f
        /*00da*/ 	.short	(.L_40 - .L_39)
	.align		4
.L_39:
        /*00dc*/ 	.word	index@(_Z26unitaryReconstructClementsIdEviiPT_PKS0_S3_i)
        /*00e0*/ 	.word	0x0000001a


	//----- nvinfo : EIATTR_FRAME_SIZE
	.align		4
.L_40:
        /*00e4*/ 	.byte	0x04, 0x11
        /*00e6*/ 	.short	(.L_42 - .L_41)
	.align		4
.L_41:
        /*00e8*/ 	.word	index@(_Z26unitaryReconstructClementsIdEviiPT_PKS0_S3_i)
        /*00ec*/ 	.word	0x00000000


	//----- nvinfo : EIATTR_REGCOUNT
	.align		4
.L_42:
        /*00f0*/ 	.byte	0x04, 0x2f
        /*00f2*/ 	.short	(.L_44 - .L_43)
	.align		4
.L_43:
        /*00f4*/ 	.word	index@(_Z28unitaryReconstructReckSharedIfEviiPT_PKS0_S3_)
        /*00f8*/ 	.word	0x00000020


	//----- nvinfo : EIATTR_FRAME_SIZE
	.align		4
.L_44:
        /*00fc*/ 	.byte	0x04, 0x11
        /*00fe*/ 	.short	(.L_46 - .L_45)
	.align		4
.L_45:
        /*0100*/ 	.word	index@(_Z28unitaryReconstructReckSharedIfEviiPT_PKS0_S3_)
        /*0104*/ 	.word	0x00000000


	//----- nvinfo : EIATTR_REGCOUNT
	.align		4
.L_46:
        /*0108*/ 	.byte	0x04, 0x2f
        /*010a*/ 	.short	(.L_48 - .L_47)
	.align		4
.L_47:
        /*010c*/ 	.word	index@(_Z22unitaryReconstructReckIfEviiPT_PKS0_S3_)
        /*0110*/ 	.word	0x00000038


	//----- nvinfo : EIATTR_FRAME_SIZE
	.align		4
.L_48:
        /*0114*/ 	.byte	0x04, 0x11
        /*0116*/ 	.short	(.L_50 - .L_49)
	.align		4
.L_49:
        /*0118*/ 	.word	index@(_Z22unitaryReconstructReckIfEviiPT_PKS0_S3_)
        /*011c*/ 	.word	0x00000000


	//----- nvinfo : EIATTR_REGCOUNT
	.align		4
.L_50:
        /*0120*/ 	.byte	0x04, 0x2f
        /*0122*/ 	.short	(.L_52 - .L_51)
	.align		4
.L_51:
        /*0124*/ 	.word	index@(_Z28unitaryReconstructReckSharedIdEviiPT_PKS0_S3_)
        /*0128*/ 	.word	0x00000020


	//----- nvinfo : EIATTR_FRAME_SIZE
	.align		4
.L_52:
        /*012c*/ 	.byte	0x04, 0x11
        /*012e*/ 	.short	(.L_54 - .L_53)
	.align		4
.L_53:
        /*0130*/ 	.word	index@(_Z28unitaryReconstructReckSharedIdEviiPT_PKS0_S3_)
        /*0134*/ 	.word	0x00000000


	//----- nvinfo : EIATTR_REGCOUNT
	.align		4
.L_54:
        /*0138*/ 	.byte	0x04, 0x2f
        /*013a*/ 	.short	(.L_56 - .L_55)
	.align		4
.L_55:
        /*013c*/ 	.word	index@(_Z22unitaryReconstructReckIdEviiPT_PKS0_S3_)
        /*0140*/ 	.word	0x00000040


	//----- nvinfo : EIATTR_FRAME_SIZE
	.align		4
.L_56:
        /*0144*/ 	.byte	0x04, 0x11
        /*0146*/ 	.short	(.L_58 - .L_57)
	.align		4
.L_57:
        /*0148*/ 	.word	index@(_Z22unitaryReconstructReckIdEviiPT_PKS0_S3_)
        /*014c*/ 	.word	0x00000000


	//----- nvinfo : EIATTR_REGCOUNT
	.align		4
.L_58:
        /*0150*/ 	.byte	0x04, 0x2f
        /*0152*/ 	.short	(.L_60 - .L_59)
	.align		4
.L_59:
        /*0154*/ 	.word	index@(_Z23unitaryDecomposeFrancisIfEviiPT_S1_S1_)
        /*0158*/ 	.word	0x00000020


	//----- nvinfo : EIATTR_FRAME_SIZE
	.align		4
.L_60:
        /*015c*/ 	.byte	0x04, 0x11
        /*015e*/ 	.short	(.L_62 - .L_61)
	.align		4
.L_61:
        /*0160*/ 	.word	index@($__internal_11_$__cuda_sm3x_div_rn_noftz_f32_slowpath)
        /*0164*/ 	.word	0x00000020


	//----- nvinfo : EIATTR_FRAME_SIZE
	.align		4
.L_62:
        /*0168*/ 	.byte	0x04, 0x11
        /*016a*/ 	.short	(.L_64 - .L_63)
	.align		4
.L_63:
        /*016c*/ 	.word	index@($__internal_10_$__cuda_sm20_sqrt_rn_f32_slowpath)
        /*0170*/ 	.word	0x00000020


	//----- nvinfo : EIATTR_FRAME_SIZE
	.align		4
.L_64:
        /*0174*/ 	.byte	0x04, 0x11
        /*0176*/ 	.short	(.L_66 - .L_65)
	.align		4
.L_65:
        /*0178*/ 	.word	index@(_Z23unitaryDecomposeFrancisIfEviiPT_S1_S1_)
        /*017c*/ 	.word	0x00000020


	//----- nvinfo : EIATTR_REGCOUNT
	.align		4
.L_66:
        /*0180*/ 	.byte	0x04, 0x2f
        /*0182*/ 	.short	(.L_68 - .L_67)
	.align		4
.L_67:
        /*0184*/ 	.word	index@(_Z23unitaryDecomposeFrancisIdEviiPT_S1_S1_)
        /*0188*/ 	.word	0x0000001e


	//----- nvinfo : EIATTR_FRAME_SIZE
	.align		4
.L_68:
        /*018c*/ 	.byte	0x04, 0x11
        /*018e*/ 	.short	(.L_70 - .L_69)
	.align		4
.L_69:
        /*0190*/ 	.word	index@($_Z23unitaryDecomposeFrancisIdEviiPT_S1_S1_$__internal_trig_reduction_slowpathd)
        /*0194*/ 	.word	0x00000028


	//----- nvinfo : EIATTR_FRAME_SIZE
	.align		4
.L_70:
        /*0198*/ 	.byte	0x04, 0x11
        /*019a*/ 	.short	(.L_72 - .L_71)
	.align		4
.L_71:
        /*019c*/ 	.word	index@($__internal_9_$__cuda_sm20_dsqrt_rn_f64_mediumpath_v1)
        /*01a0*/ 	.word	0x00000028


	//----- nvinfo : EIATTR_FRAME_SIZE
	.align		4
.L_72:
        /*01a4*/ 	.byte	0x04, 0x11
        /*01a6*/ 	.short	(.L_74 - .L_73)
	.align		4
.L_73:
        /*01a8*/ 	.word	index@($__internal_8_$__cuda_sm20_div_rn_f64_full)
        /*01ac*/ 	.word	0x00000028


	//----- nvinfo : EIATTR_FRAME_SIZE
	.align		4
.L_74:
        /*01b0*/ 	.byte	0x04, 0x11
        /*01b2*/ 	.short	(.L_76 - .L_75)
	.align		4
.L_75:
        /*01b4*/ 	.word	index@(_Z23unitaryDecomposeFrancisIdEviiPT_S1_S1_)
        /*01b8*/ 	.word	0x00000028


	//----- nvinfo : EIATTR_REGCOUNT
	.align		4
.L_76:
        /*01bc*/ 	.byte	0x04, 0x2f
        /*01be*/ 	.short	(.L_78 - .L_77)
	.align		4
.L_77:
        /*01c0*/ 	.word	index@(_Z24unitaryDecomposeClementsIfEviiPT_S1_S1_)
        /*01c4*/ 	.word	0x0000001c


	//----- nvinfo : EIATTR_FRAME_SIZE
	.align		4
.L_78:
        /*01c8*/ 	.byte	0x04, 0x11
        /*01ca*/ 	.short	(.L_80 - .L_79)
	.align		4
.L_79:
        /*01cc*/ 	.word	index@($__internal_7_$__cuda_sm3x_div_rn_noftz_f32_slowpath)
        /*01d0*/ 	.word	0x00000020


	//----- nvinfo : EIATTR_FRAME_SIZE
	.align		4
.L_80:
        /*01d4*/ 	.byte	0x04, 0x11
        /*01d6*/ 	.short	(.L_82 - .L_81)
	.align		4
.L_81:
        /*01d8*/ 	.word	index@($__internal_6_$__cuda_sm20_sqrt_rn_f32_slowpath)
        /*01dc*/ 	.word	0x00000020


	//----- nvinfo : EIATTR_FRAME_SIZE
	.align		4
.L_82:
        /*01e0*/ 	.byte	0x04, 0x11
        /*01e2*/ 	.short	(.L_84 - .L_83)
	.align		4
.L_83:
        /*01e4*/ 	.word	index@(_Z24unitaryDecomposeClementsIfEviiPT_S1_S1_)
        /*01e8*/ 	.word	0x00000020


	//----- nvinfo : EIATTR_REGCOUNT
	.align		4
.L_84:
        /*01ec*/ 	.byte	0x04, 0x2f
        /*01ee*/ 	.short	(.L_86 - .L_85)
	.align		4
.L_85:
        /*01f0*/ 	.word	index@(_Z24unitaryDecomposeClementsIdEviiPT_S1_S1_)
        /*01f4*/ 	.word	0x00000020


	//----- nvinfo : EIATTR_FRAME_SIZE
	.align		4
.L_86:
        /*01f8*/ 	.byte	0x04, 0x11
        /*01fa*/ 	.short	(.L_88 - .L_87)
	.align		4
.L_87:
        /*01fc*/ 	.word	index@($_Z24unitaryDecomposeClementsIdEviiPT_S1_S1_$__internal_trig_reduction_slowpathd)
        /*0200*/ 	.word	0x00000028


	//----- nvinfo : EIATTR_FRAME_SIZE
	.align		4
.L_88:
        /*0204*/ 	.byte	0x04, 0x11
        /*0206*/ 	.short	(.L_90 - .L_89)
	.align		4
.L_89:
        /*0208*/ 	.word	index@($__internal_5_$__cuda_sm20_dsqrt_rn_f64_mediumpath_v1)
        /*020c*/ 	.word	0x00000028


	//----- nvinfo : EIATTR_FRAME_SIZE
	.align		4
.L_90:
        /*0210*/ 	.byte	0x04, 0x11
        /*0212*/ 	.short	(.L_92 - .L_91)
	.align		4
.L_91:
        /*0214*/ 	.word	index@($__internal_4_$__cuda_sm20_div_rn_f64_full)
        /*0218*/ 	.word	0x00000028


	//----- nvinfo : EIATTR_FRAME_SIZE
	.align		4
.L_92:
        /*021c*/ 	.byte	0x04, 0x11
        /*021e*/ 	.short	(.L_94 - .L_93)
	.align		4
.L_93:
        /*0220*/ 	.word	index@(_Z24unitaryDecomposeClementsIdEviiPT_S1_S1_)
        /*0224*/ 	.word	0x00000028


	//----- nvinfo : EIATTR_REGCOUNT
	.align		4
.L_94:
        /*0228*/ 	.byte	0x04, 0x2f
        /*022a*/ 	.short	(.L_96 - .L_95)
	.align		4
.L_95:
        /*022c*/ 	.word	index@(_Z20unitaryDecomposeReckIfEviiPT_S1_S1_)
        /*0230*/ 	.word	0x0000001c


	//----- nvinfo : EIATTR_FRAME_SIZE
	.align		4
.L_96:
        /*0234*/ 	.byte	0x04, 0x11
        /*0236*/ 	.short	(.L_98 - .L_97)
	.align		4
.L_97:
        /*0238*/ 	.word	index@($__internal_3_$__cuda_sm3x_div_rn_noftz_f32_slowpath)
        /*023c*/ 	.word	0x00000020


	//----- nvinfo : EIATTR_FRAME_SIZE
	.align		4
.L_98:
        /*0240*/ 	.byte	0x04, 0x11
        /*0242*/ 	.short	(.L_100 - .L_99)
	.align		4
.L_99:
        /*0244*/ 	.word	index@($__internal_2_$__cuda_sm20_sqrt_rn_f32_slowpath)
        /*0248*/ 	.word	0x00000020


	//----- nvinfo : EIATTR_FRAME_SIZE
	.align		4
.L_100:
        /*024c*/ 	.byte	0x04, 0x11
        /*024e*/ 	.short	(.L_102 - .L_101)
	.align		4
.L_101:
        /*0250*/ 	.word	index@(_Z20unitaryDecomposeReckIfEviiPT_S1_S1_)
        /*0254*/ 	.word	0x00000020


	//----- nvinfo : EIATTR_REGCOUNT
	.align		4
.L_102:
        /*0258*/ 	.byte	0x04, 0x2f
        /*025a*/ 	.short	(.L_104 - .L_103)
	.align		4
.L_103:
        /*025c*/ 	.word	index@(_Z20unitaryDecomposeReckIdEviiPT_S1_S1_)
        /*0260*/ 	.word	0x0000001e


	//----- nvinfo : EIATTR_FRAME_SIZE
	.align		4
.L_104:
        /*0264*/ 	.byte	0x04, 0x11
        /*0266*/ 	.short	(.L_106 - .L_105)
	.align		4
.L_105:
        /*0268*/ 	.word	index@($_Z20unitaryDecomposeReckIdEviiPT_S1_S1_$__internal_trig_reduction_slowpathd)
        /*026c*/ 	.word	0x00000028


	//----- nvinfo : EIATTR_FRAME_SIZE
	.align		4
.L_106:
        /*0270*/ 	.byte	0x04, 0x11
        /*0272*/ 	.short	(.L_108 - .L_107)
	.align		4
.L_107:
        /*0274*/ 	.word	index@($__internal_1_$__cuda_sm20_dsqrt_rn_f64_mediumpath_v1)
        /*0278*/ 	.word	0x00000028


	//----- nvinfo : EIATTR_FRAME_SIZE
	.align		4
.L_108:
        /*027c*/ 	.byte	0x04, 0x11
        /*027e*/ 	.short	(.L_110 - .L_109)
	.align		4
.L_109:
        /*0280*/ 	.word	index@($__internal_0_$__cuda_sm20_div_rn_f64_full)
        /*0284*/ 	.word	0x00000028


	//----- nvinfo : EIATTR_FRAME_SIZE
	.align		4
.L_110:
        /*0288*/ 	.byte	0x04, 0x11
        /*028a*/ 	.short	(.L_112 - .L_111)
	.align		4
.L_111:
        /*028c*/ 	.word	index@(_Z20unitaryDecomposeReckIdEviiPT_S1_S1_)
        /*0290*/ 	.word	0x00000028


	//----- nvinfo : EIATTR_MIN_STACK_SIZE
	.align		4
.L_112:
        /*0294*/ 	.byte	0x04, 0x12
        /*0296*/ 	.short	(.L_114 - .L_113)
	.align		4
.L_113:
        /*0298*/ 	.word	index@(_Z20unitaryDecomposeReckIdEviiPT_S1_S1_)
        /*029c*/ 	.word	0x00000028


	//----- nvinfo : EIATTR_MIN_STACK_SIZE
	.align		4
.L_114:
        /*02a0*/ 	.byte	0x04, 0x12
        /*02a2*/ 	.short	(.L_116 - .L_115)
	.align		4
.L_115:
        /*02a4*/ 	.word	index@(_Z20unitaryDecomposeReckIfEviiPT_S1_S1_)
        /*02a8*/ 	.word	0x00000020


	//----- nvinfo : EIATTR_MIN_STACK_SIZE
	.align		4
.L_116:
        /*02ac*/ 	.byte	0x04, 0x12
        /*02ae*/ 	.short	(.L_118 - .L_117)
	.align		4
.L_117:
        /*02b0*/ 	.word	index@(_Z24unitaryDecomposeClementsIdEviiPT_S1_S1_)
        /*02b4*/ 	.word	0x00000028


	//----- nvinfo : EIATTR_MIN_STACK_SIZE
	.align		4
.L_118:
        /*02b8*/ 	.byte	0x04, 0x12
        /*02ba*/ 	.short	(.L_120 - .L_119)
	.align		4
.L_119:
        /*02bc*/ 	.word	index@(_Z24unitaryDecomposeClementsIfEviiPT_S1_S1_)
        /*02c0*/ 	.word	0x00000020


	//----- nvinfo : EIATTR_MIN_STACK_SIZE
	.align		4
.L_120:
        /*02c4*/ 	.byte	0x04, 0x12
        /*02c6*/ 	.short	(.L_122 - .L_121)
	.align		4
.L_121:
        /*02c8*/ 	.word	index@(_Z23unitaryDecomposeFrancisIdEviiPT_S1_S1_)
        /*02cc*/ 	.word	0x00000028


	//----- nvinfo : EIATTR_MIN_STACK_SIZE
	.align		4
.L_122:
        /*02d0*/ 	.byte	0x04, 0x12
        /*02d2*/ 	.short	(.L_124 - .L_123)
	.align		4
.L_123:
        /*02d4*/ 	.word	index@(_Z23unitaryDecomposeFrancisIfEviiPT_S1_S1_)
        /*02d8*/ 	.word	0x00000020


	//----- nvinfo : EIATTR_MIN_STACK_SIZE
	.align		4
.L_124:
        /*02dc*/ 	.byte	0x04, 0x12
        /*02de*/ 	.short	(.L_126 - .L_125)
	.align		4
.L_125:
        /*02e0*/ 	.word	index@(_Z22unitaryReconstructReckIdEviiPT_PKS0_S3_)
        /*02e4*/ 	.word	0x00000000


	//----- nvinfo : EIATTR_MIN_STACK_SIZE
	.align		4
.L_126:
        /*02e8*/ 	.byte	0x04, 0x12
        /*02ea*/ 	.short	(.L_128 - .L_127)
	.align		4
.L_127:
        /*02ec*/ 	.word	index@(_Z28unitaryReconstructReckSharedIdEviiPT_PKS0_S3_)
        /*02f0*/ 	.word	0x00000000


	//----- nvinfo : EIATTR_MIN_STACK_SIZE
	.align		4
.L_128:
        /*02f4*/ 	.byte	0x04, 0x12
        /*02f6*/ 	.short	(.L_130 - .L_129)
	.align		4
.L_129:
        /*02f8*/ 	.word	index@(_Z22unitaryReconstructReckIfEviiPT_PKS0_S3_)
        /*02fc*/ 	.word	0x00000000


	//----- nvinfo : EIATTR_MIN_STACK_SIZE
	.align		4
.L_130:
        /*0300*/ 	.byte	0x04, 0x12
        /*0302*/ 	.short	(.L_132 - .L_131)
	.align		4
.L_131:
        /*0304*/ 	.word	index@(_Z28unitaryReconstructReckSharedIfEviiPT_PKS0_S3_)
        /*0308*/ 	.word	0x00000000


	//----- nvinfo : EIATTR_MIN_STACK_SIZE
	.align		4
.L_132:
        /*030c*/ 	.byte	0x04, 0x12
        /*030e*/ 	.short	(.L_134 - .L_133)
	.align		4
.L_133:
        /*0310*/ 	.word	index@(_Z26unitaryReconstructClementsIdEviiPT_PKS0_S3_i)
        /*0314*/ 	.word	0x00000000


	//----- nvinfo : EIATTR_MIN_STACK_SIZE
	.align		4
.L_134:
        /*0318*/ 	.byte	0x04, 0x12
        /*031a*/ 	.short	(.L_136 - .L_135)
	.align		4
.L_135:
        /*031c*/ 	.word	index@(_Z9negateRowIdEviiPT_PKS0_i)
        /*0320*/ 	.word	0x00000000


	//----- nvinfo : EIATTR_MIN_STACK_SIZE
	.align		4
.L_136:
        /*0324*/ 	.byte	0x04, 0x12
        /*0326*/ 	.short	(.L_138 - .L_137)
	.align		4
.L_137:
        /*0328*/ 	.word	index@(_Z37unitaryReconstructClementsSmallSharedIdEviiPT_PKS0_S3_S3_S3_)
        /*032c*/ 	.word	0x00000000


	//----- nvinfo : EIATTR_MIN_STACK_SIZE
	.align		4
.L_138:
        /*0330*/ 	.byte	0x04, 0x12
        /*0332*/ 	.short	(.L_140 - .L_139)
	.align		4
.L_139:
        /*0334*/ 	.word	index@(_Z26unitaryReconstructClementsIfEviiPT_PKS0_S3_i)
        /*0338*/ 	.word	0x00000000


	//----- nvinfo : EIATTR_MIN_STACK_SIZE
	.align		4
.L_140:
        /*033c*/ 	.byte	0x04, 0x12
        /*033e*/ 	.short	(.L_142 - .L_141)
	.align		4
.L_141:
        /*0340*/ 	.word	index@(_Z9negateRowIfEviiPT_PKS0_i)
        /*0344*/ 	.word	0x00000000


	//----- nvinfo : EIATTR_MIN_STACK_SIZE
	.align		4
.L_142:
        /*0348*/ 	.byte	0x04, 0x12
        /*034a*/ 	.short	(.L_144 - .L_143)
	.align		4
.L_143:
        /*034c*/ 	.word	index@(_Z37unitaryReconstructClementsSmallSharedIfEviiPT_PKS0_S3_S3_S3_)
        /*0350*/ 	.word	0x00000000


	//----- nvinfo : EIATTR_MIN_STACK_SIZE
	.align		4
.L_144:
        /*0354*/ 	.byte	0x04, 0x12
        /*0356*/ 	.short	(.L_146 - .L_145)
	.align		4
.L_145:
        /*0358*/ 	.word	index@(_Z25unitaryReconstructFrancisIdEviiPT_PKS0_S3_)
        /*035c*/ 	.word	0x00000000


	//----- nvinfo : EIATTR_MIN_STACK_SIZE
	.align		4
.L_146:
        /*0360*/ 	.byte	0x04, 0x12
        /*0362*/ 	.short	(.L_148 - .L_147)
	.align		4
.L_147:
        /*0364*/ 	.word	index@(_Z31unitaryReconstructFrancisSharedIdEviiPT_PKS0_S3_)
        /*0368*/ 	.word	0x00000000


	//----- nvinfo : EIATTR_MIN_STACK_SIZE
	.align		4
.L_148:
        /*036c*/ 	.byte	0x04, 0x12
        /*036e*/ 	.short	(.L_150 - .L_149)
	.align		4
.L_149:
        /*0370*/ 	.word	index@(_Z25unitaryReconstructFrancisIfEviiPT_PKS0_S3_)
        /*0374*/ 	.word	0x00000000


	//----- nvinfo : EIATTR_MIN_STACK_SIZE
	.align		4
.L_150:
        /*0378*/ 	.byte	0x04, 0x12
        /*037a*/ 	.short	(.L_152 - .L_151)
	.align		4
.L_151:
        /*037c*/ 	.word	index@(_Z31unitaryReconstructFrancisSharedIfEviiPT_PKS0_S3_)
        /*0380*/ 	.word	0x00000000
.L_152:


//--------------------- .nv.compat                --------------------------
	.section	.nv.compat,"",@"SHT_CUDA_COMPAT_INFO"
	.align	4
        /*0000*/ 	.byte	0x02, 0x09, 0x00, 0x00, 0x02, 0x02, 0x01, 0x00, 0x02, 0x05, 0x05, 0x00, 0x03, 0x07, 0x01, 0x01
        /*0010*/ 	.byte	0x02, 0x03, 0x00, 0x00, 0x02, 0x06, 0x01, 0x00, 0x04, 0x0b, 0x08, 0x00, 0x01, 0x00, 0x00, 0x00
        /*0020*/ 	.byte	0x00, 0x00, 0x00, 0x00


//--------------------- .nv.info._Z20unitaryDecomposeReckIdEviiPT_S1_S1_ --------------------------
	.section	.nv.info._Z20unitaryDecomposeReckIdEviiPT_S1_S1_,"",@"SHT_CUDA_INFO"
	.sectionflags	@""
	.align	4


	//----- nvinfo : EIATTR_CUDA_API_VERSION
	.align		4
        /*0000*/ 	.byte	0x04, 0x37
        /*0002*/ 	.short	(.L_154 - .L_153)
.L_153:
        /*0004*/ 	.word	0x00000082


	//----- nvinfo : EIATTR_KPARAM_INFO
	.align		4
.L_154:
        /*0008*/ 	.byte	0x04, 0x17
        /*000a*/ 	.short	(.L_156 - .L_155)
.L_155:
        /*000c*/ 	.word	0x00000000
        /*0010*/ 	.short	0x0004
        /*0012*/ 	.short	0x0018
        /*0014*/ 	.byte	0x00, 0xf5, 0x21, 0x00


	//----- nvinfo : EIATTR_KPARAM_INFO
	.align		4
.L_156:
        /*0018*/ 	.byte	0x04, 0x17
        /*001a*/ 	.short	(.L_158 - .L_157)
.L_157:
        /*001c*/ 	.word	0x00000000
        /*0020*/ 	.short	0x0003
        /*0022*/ 	.short	0x0010
        /*0024*/ 	.byte	0x00, 0xf5, 0x21, 0x00


	//----- nvinfo : EIATTR_KPARAM_INFO
	.align		4
.L_158:
        /*0028*/ 	.byte	0x04, 0x17
        /*002a*/ 	.short	(.L_160 - .L_159)
.L_159:
        /*002c*/ 	.word	0x00000000
        /*0030*/ 	.short	0x0002
        /*0032*/ 	.short	0x0008
        /*0034*/ 	.byte	0x00, 0xf5, 0x21, 0x00


	//----- nvinfo : EIATTR_KPARAM_INFO
	.align		4
.L_160:
        /*0038*/ 	.byte	0x04, 0x17
        /*003a*/ 	.short	(.L_162 - .L_161)
.L_161:
        /*003c*/ 	.word	0x00000000
        /*0040*/ 	.short	0x0001
        /*0042*/ 	.short	0x0004
        /*0044*/ 	.byte	0x00, 0xf0, 0x11, 0x00


	//----- nvinfo : EIATTR_KPARAM_INFO
	.align		4
.L_162:
        /*0048*/ 	.byte	0x04, 0x17
        /*004a*/ 	.short	(.L_164 - .L_163)
.L_163:
        /*004c*/ 	.word	0x00000000
        /*0050*/ 	.short	0x0000
        /*0052*/ 	.short	0x0000
        /*0054*/ 	.byte	0x00, 0xf0, 0x11, 0x00


	//----- nvinfo : EIATTR_SPARSE_MMA_MASK
	.align		4
.L_164:
        /*0058*/ 	.byte	0x03, 0x50
        /*005a*/ 	.short	0x0000


	//----- nvinfo : EIATTR_MAXREG_COUNT
	.align		4
        /*005c*/ 	.byte	0x03, 0x1b
        /*005e*/ 	.short	0x00ff


	//----- nvinfo : EIATTR_NUM_BARRIERS
	.align		4
        /*0060*/ 	.byte	0x02, 0x4c
        /*0062*/ 	.byte	0x01
	.zero		1


	//----- nvinfo : EIATTR_MERCURY_ISA_VERSION
	.align		4
        /*0064*/ 	.byte	0x03, 0x5f
        /*0066*/ 	.short	0x0101


	//----- nvinfo : EIATTR_VRC_CTA_INIT_COUNT
	.align		4
        /*0068*/ 	.byte	0x02, 0x4a
	.zero		1
	.zero		1


	//----- nvinfo : EIATTR_EXIT_INSTR_OFFSETS
	.align		4
        /*006c*/ 	.byte	0x04, 0x1c
        /*006e*/ 	.short	(.L_166 - .L_165)


	//   ....[0]....
.L_165:
        /*0070*/ 	.word	0x00000050


	//   ....[1]....
        /*0074*/ 	.word	0x00001820


	//----- nvinfo : EIATTR_CRS_STACK_SIZE
	.align		4
.L_166:
        /*0078*/ 	.byte	0x04, 0x1e
        /*007a*/ 	.short	(.L_168 - .L_167)
.L_167:
        /*007c*/ 	.word	0x00000000


	//----- nvinfo : EIATTR_CBANK_PARAM_SIZE
	.align		4
.L_168:
        /*0080*/ 	.byte	0x03, 0x19
        /*0082*/ 	.short	0x0020


	//----- nvinfo : EIATTR_PARAM_CBANK
	.align		4
        /*0084*/ 	.byte	0x04, 0x0a
        /*0086*/ 	.short	(.L_170 - .L_169)
	.align		4
.L_169:
        /*0088*/ 	.word	index@(.nv.constant0._Z20unitaryDecomposeReckIdEviiPT_S1_S1_)
        /*008c*/ 	.short	0x0380
        /*008e*/ 	.short	0x0020


	//----- nvinfo : EIATTR_SW_WAR
	.align		4
.L_170:
        /*0090*/ 	.byte	0x04, 0x36
        /*0092*/ 	.short	(.L_172 - .L_171)
.L_171:
        /*0094*/ 	.word	0x00000008
.L_172:


//--------------------- .nv.info._Z20unitaryDecomposeReckIfEviiPT_S1_S1_ --------------------------
	.section	.nv.info._Z20unitaryDecomposeReckIfEviiPT_S1_S1_,"",@"SHT_CUDA_INFO"
	.sectionflags	@""
	.align	4


	//----- nvinfo : EIATTR_CUDA_API_VERSION
	.align		4
        /*0000*/ 	.byte	0x04, 0x37
        /*0002*/ 	.short	(.L_174 - .L_173)
.L_173:
        /*0004*/ 	.word	0x00000082


	//----- nvinfo : EIATTR_KPARAM_INFO
	.align		4
.L_174:
        /*0008*/ 	.byte	0x04, 0x17
        /*000a*/ 	.short	(.L_176 - .L_175)
.L_175:
        /*000c*/ 	.word	0x00000000
        /*0010*/ 	.short	0x0004
        /*0012*/ 	.short	0x0018
        /*0014*/ 	.byte	0x00, 0xf5, 0x21, 0x00


	//----- nvinfo : EIATTR_KPARAM_INFO
	.align		4
.L_176:
        /*0018*/ 	.byte	0x04, 0x17
        /*001a*/ 	.short	(.L_178 - .L_177)
.L_177:
        /*001c*/ 	.word	0x00000000
        /*0020*/ 	.short	0x0003
        /*0022*/ 	.short	0x0010
        /*0024*/ 	.byte	0x00, 0xf5, 0x21, 0x00


	//----- nvinfo : EIATTR_KPARAM_INFO
	.align		4
.L_178:
        /*0028*/ 	.byte	0x04, 0x17
        /*002a*/ 	.short	(.L_180 - .L_179)
.L_179:
        /*002c*/ 	.word	0x00000000
        /*0030*/ 	.short	0x0002
        /*0032*/ 	.short	0x0008
        /*0034*/ 	.byte	0x00, 0xf5, 0x21, 0x00


	//----- nvinfo : EIATTR_KPARAM_INFO
	.align		4
.L_180:
        /*0038*/ 	.byte	0x04, 0x17
        /*003a*/ 	.short	(.L_182 - .L_181)
.L_181:
        /*003c*/ 	.word	0x00000000
        /*0040*/ 	.short	0x0001
        /*0042*/ 	.short	0x0004
        /*0044*/ 	.byte	0x00, 0xf0, 0x11, 0x00


	//----- nvinfo : EIATTR_KPARAM_INFO
	.align		4
.L_182:
        /*0048*/ 	.byte	0x04, 0x17
        /*004a*/ 	.short	(.L_184 - .L_183)
.L_183:
        /*004c*/ 	.word	0x00000000
        /*0050*/ 	.short	0x0000
        /*0052*/ 	.short	0x0000
        /*0054*/ 	.byte	0x00, 0xf0, 0x11, 0x00


	//----- nvinfo : EIATTR_SPARSE_MMA_MASK
	.align		4
.L_184:
        /*0058*/ 	.byte	0x03, 0x50
        /*005a*/ 	.short	0x0000


	//----- nvinfo : EIATTR_MAXREG_COUNT
	.align		4
        /*005c*/ 	.byte	0x03, 0x1b
        /*005e*/ 	.short	0x00ff


	//----- nvinfo : EIATTR_NUM_BARRIERS
	.align		4
        /*0060*/ 	.byte	0x02, 0x4c
        /*0062*/ 	.byte	0x01
	.zero		1


	//----- nvinfo : EIATTR_MERCURY_ISA_VERSION
	.align		4
        /*0064*/ 	.byte	0x03, 0x5f
        /*0066*/ 	.short	0x0101


	//----- nvinfo : EIATTR_VRC_CTA_INIT_COUNT
	.align		4
        /*0068*/ 	.byte	0x02, 0x4a
	.zero		1
	.zero		1


	//----- nvinfo : EIATTR_EXIT_INSTR_OFFSETS
	.align		4
        /*006c*/ 	.byte	0x04, 0x1c
        /*006e*/ 	.short	(.L_186 - .L_185)


	//   ....[0]....
.L_185:
        /*0070*/ 	.word	0x00000050


	//   ....[1]....
        /*0074*/ 	.word	0x00001340


	//----- nvinfo : EIATTR_CRS_STACK_SIZE
	.align		4
.L_186:
        /*0078*/ 	.byte	0x04, 0x1e
        /*007a*/ 	.short	(.L_188 - .L_187)
.L_187:
        /*007c*/ 	.word	0x00000000


	//----- nvinfo : EIATTR_CBANK_PARAM_SIZE
	.align		4
.L_188:
        /*0080*/ 	.byte	0x03, 0x19
        /*0082*/ 	.short	0x0020


	//----- nvinfo : EIATTR_PARAM_CBANK
	.align		4
        /*0084*/ 	.byte	0x04, 0x0a
        /*0086*/ 	.short	(.L_190 - .L_189)
	.align		4
.L_189:
        /*0088*/ 	.word	index@(.nv.constant0._Z20unitaryDecomposeReckIfEviiPT_S1_S1_)
        /*008c*/ 	.short	0x0380
        /*008e*/ 	.short	0x0020


	//----- nvinfo : EIATTR_SW_WAR
	.align		4
.L_190:
        /*0090*/ 	.byte	0x04, 0x36
        /*0092*/ 	.short	(.L_192 - .L_191)
.L_191:
        /*0094*/ 	.word	0x00000008
.L_192:


//--------------------- .nv.info._Z24unitaryDecomposeClementsIdEviiPT_S1_S1_ --------------------------
	.section	.nv.info._Z24unitaryDecomposeClementsIdEviiPT_S1_S1_,"",@"SHT_CUDA_INFO"
	.sectionflags	@""
	.align	4


	//----- nvinfo : EIATTR_CUDA_API_VERSION
	.align		4
        /*0000*/ 	.byte	0x04, 0x37
        /*0002*/ 	.short	(.L_194 - .L_193)
.L_193:
        /*0004*/ 	.word	0x00000082


	//----- nvinfo : EIATTR_KPARAM_INFO
	.align		4
.L_194:
        /*0008*/ 	.byte	0x04, 0x17
        /*000a*/ 	.short	(.L_196 - .L_195)
.L_195:
        /*000c*/ 	.word	0x00000000
        /*0010*/ 	.short	0x0004
        /*0012*/ 	.short	0x0018
        /*0014*/ 	.byte	0x00, 0xf5, 0x21, 0x00


	//----- nvinfo : EIATTR_KPARAM_INFO
	.align		4
.L_196:
        /*0018*/ 	.byte	0x04, 0x17
        /*001a*/ 	.short	(.L_198 - .L_197)
.L_197:
        /*001c*/ 	.word	0x00000000
        /*0020*/ 	.short	0x0003
        /*0022*/ 	.short	0x0010
        /*0024*/ 	.byte	0x00, 0xf5, 0x21, 0x00


	//----- nvinfo : EIATTR_KPARAM_INFO
	.align		4
.L_198:
        /*0028*/ 	.byte	0x04, 0x17
        /*002a*/ 	.short	(.L_200 - .L_199)
.L_199:
        /*002c*/ 	.word	0x00000000
        /*0030*/ 	.short	0x0002
        /*0032*/ 	.short	0x0008
        /*0034*/ 	.byte	0x00, 0xf5, 0x21, 0x00


	//----- nvinfo : EIATTR_KPARAM_INFO
	.align		4
.L_200:
        /*0038*/ 	.byte	0x04, 0x17
        /*003a*/ 	.short	(.L_202 - .L_201)
.L_201:
        /*003c*/ 	.word	0x00000000
        /*0040*/ 	.short	0x0001
        /*0042*/ 	.short	0x0004
        /*0044*/ 	.byte	0x00, 0xf0, 0x11, 0x00


	//----- nvinfo : EIATTR_KPARAM_INFO
	.align		4
.L_202:
        /*0048*/ 	.byte	0x04, 0x17
        /*004a*/ 	.short	(.L_204 - .L_203)
.L_203:
        /*004c*/ 	.word	0x00000000
        /*0050*/ 	.short	0x0000
        /*0052*/ 	.short	0x0000
        /*0054*/ 	.byte	0x00, 0xf0, 0x11, 0x00


	//----- nvinfo : EIATTR_SPARSE_MMA_MASK
	.align		4
.L_204:
        /*0058*/ 	.byte	0x03, 0x50
        /*005a*/ 	.short	0x0000


	//----- nvinfo : EIATTR_MAXREG_COUNT
	.align		4
        /*005c*/ 	.byte	0x03, 0x1b
        /*005e*/ 	.short	0x00ff


	//----- nvinfo : EIATTR_NUM_BARRIERS
	.align		4
        /*0060*/ 	.byte	0x02, 0x4c
        /*0062*/ 	.byte	0x01
	.zero		1


	//----- nvinfo : EIATTR_MERCURY_ISA_VERSION
	.align		4
        /*0064*/ 	.byte	0x03, 0x5f
        /*0066*/ 	.short	0x0101


	//----- nvinfo : EIATTR_INT_WARP_WIDE_INSTR_OFFSETS
	.align		4
        /*0068*/ 	.byte	0x04, 0x31
        /*006a*/ 	.short	(.L_206 - .L_205)


	//   ....[0]....
.L_205:
        /*006c*/ 	.word	0x00001490


	//----- nvinfo : EIATTR_VRC_CTA_INIT_COUNT
	.align		4
.L_206:
        /*0070*/ 	.byte	0x02, 0x4a
	.zero		1
	.zero		1


	//----- nvinfo : EIATTR_EXIT_INSTR_OFFSETS
	.align		4
        /*0074*/ 	.byte	0x04, 0x1c
        /*0076*/ 	.short	(.L_208 - .L_207)


	//   ....[0]....
.L_207:
        /*0078*/ 	.word	0x00000050


	//   ....[1]....
        /*007c*/ 	.word	0x00002e10


	//----- nvinfo : EIATTR_CRS_STACK_SIZE
	.align		4
.L_208:
        /*0080*/ 	.byte	0x04, 0x1e
        /*0082*/ 	.short	(.L_210 - .L_209)
.L_209:
        /*0084*/ 	.word	0x00000000


	//----- nvinfo : EIATTR_CBANK_PARAM_SIZE
	.align		4
.L_210:
        /*0088*/ 	.byte	0x03, 0x19
        /*008a*/ 	.short	0x0020


	//----- nvinfo : EIATTR_PARAM_CBANK
	.align		4
        /*008c*/ 	.byte	0x04, 0x0a
        /*008e*/ 	.short	(.L_212 - .L_211)
	.align		4
.L_211:
        /*0090*/ 	.word	index@(.nv.constant0._Z24unitaryDecomposeClementsIdEviiPT_S1_S1_)
        /*0094*/ 	.short	0x0380
        /*0096*/ 	.short	0x0020


	//----- nvinfo : EIATTR_SW_WAR
	.align		4
.L_212:
        /*0098*/ 	.byte	0x04, 0x36
        /*009a*/ 	.short	(.L_214 - .L_213)
.L_213:
        /*009c*/ 	.word	0x00000008
.L_214:


//--------------------- .nv.info._Z24unitaryDecomposeClementsIfEviiPT_S1_S1_ --------------------------
	.section	.nv.info._Z24unitaryDecomposeClementsIfEviiPT_S1_S1_,"",@"SHT_CUDA_INFO"
	.sectionflags	@""
	.align	4


	//----- nvinfo : EIATTR_CUDA_API_VERSION
	.align		4
        /*0000*/ 	.byte	0x04, 0x37
        /*0002*/ 	.short	(.L_216 - .L_215)
.L_215:
        /*0004*/ 	.word	0x00000082


	//----- nvinfo : EIATTR_KPARAM_INFO
	.align		4
.L_216:
        /*0008*/ 	.byte	0x04, 0x17
        /*000a*/ 	.short	(.L_218 - .L_217)
.L_217:
        /*000c*/ 	.word	0x00000000
        /*0010*/ 	.short	0x0004
        /*0012*/ 	.short	0x0018
        /*0014*/ 	.byte	0x00, 0xf5, 0x21, 0x00


	//----- nvinfo : EIATTR_KPARAM_INFO
	.align		4
.L_218:
        /*0018*/ 	.byte	0x04, 0x17
        /*001a*/ 	.short	(.L_220 - .L_219)
.L_219:
        /*001c*/ 	.word	0x00000000
        /*0020*/ 	.short	0x0003
        /*0022*/ 	.short	0x0010
        /*0024*/ 	.byte	0x00, 0xf5, 0x21, 0x00


	//----- nvinfo : EIATTR_KPARAM_INFO
	.align		4
.L_220:
        /*0028*/ 	.byte	0x04, 0x17
        /*002a*/ 	.short	(.L_222 - .L_221)
.L_221:
        /*002c*/ 	.word	0x00000000
        /*0030*/ 	.short	0x0002
        /*0032*/ 	.short	0x0008
        /*0034*/ 	.byte	0x00, 0xf5, 0x21, 0x00


	//----- nvinfo : EIATTR_KPARAM_INFO
	.align		4
.L_222:
        /*0038*/ 	.byte	0x04, 0x17
        /*003a*/ 	.short	(.L_224 - .L_223)
.L_223:
        /*003c*/ 	.word	0x00000000
        /*0040*/ 	.short	0x0001
        /*0042*/ 	.short	0x0004
        /*0044*/ 	.byte	0x00, 0xf0, 0x11, 0x00


	//----- nvinfo : EIATTR_KPARAM_INFO
	.align		4
.L_224:
        /*0048*/ 	.byte	0x04, 0x17
        /*004a*/ 	.short	(.L_226 - .L_225)
.L_225:
        /*004c*/ 	.word	0x00000000
        /*0050*/ 	.short	0x0000
        /*0052*/ 	.short	0x0000
        /*0054*/ 	.byte	0x00, 0xf0, 0x11, 0x00


	//----- nvinfo : EIATTR_SPARSE_MMA_MASK
	.align		4
.L_226:
        /*0058*/ 	.byte	0x03, 0x50
        /*005a*/ 	.short	0x0000


	//----- nvinfo : EIATTR_MAXREG_COUNT
	.align		4
        /*005c*/ 	.byte	0x03, 0x1b
        /*005e*/ 	.short	0x00ff


	//----- nvinfo : EIATTR_NUM_BARRIERS
	.align		4
        /*0060*/ 	.byte	0x02, 0x4c
        /*0062*/ 	.byte	0x01
	.zero		1


	//----- nvinfo : EIATTR_MERCURY_ISA_VERSION
	.align		4
        /*0064*/ 	.byte	0x03, 0x5f
        /*0066*/ 	.short	0x0101


	//----- nvinfo : EIATTR_VRC_CTA_INIT_COUNT
	.align		4
        /*0068*/ 	.byte	0x02, 0x4a
	.zero		1
	.zero		1


	//----- nvinfo : EIATTR_EXIT_INSTR_OFFSETS
	.align		4
        /*006c*/ 	.byte	0x04, 0x1c
        /*006e*/ 	.short	(.L_228 - .L_227)


	//   ....[0]....
.L_227:
        /*0070*/ 	.word	0x00000050


	//   ....[1]....
        /*0074*/ 	.word	0x00002300


	//----- nvinfo : EIATTR_CRS_STACK_SIZE
	.align		4
.L_228:
        /*0078*/ 	.byte	0x04, 0x1e
        /*007a*/ 	.short	(.L_230 - .L_229)
.L_229:
        /*007c*/ 	.word	0x00000000


	//----- nvinfo : EIATTR_CBANK_PARAM_SIZE
	.align		4
.L_230:
        /*0080*/ 	.byte	0x03, 0x19
        /*0082*/ 	.short	0x0020


	//----- nvinfo : EIATTR_PARAM_CBANK
	.align		4
        /*0084*/ 	.byte	0x04, 0x0a
        /*0086*/ 	.short	(.L_232 - .L_231)
	.align		4
.L_231:
        /*0088*/ 	.word	index@(.nv.constant0._Z24unitaryDecomposeClementsIfEviiPT_S1_S1_)
        /*008c*/ 	.short	0x0380
        /*008e*/ 	.short	0x0020


	//----- nvinfo : EIATTR_SW_WAR
	.align		4
.L_232:
        /*0090*/ 	.byte	0x04, 0x36
        /*0092*/ 	.short	(.L_234 - .L_233)
.L_233:
        /*0094*/ 	.word	0x00000008
.L_234:


//--------------------- .nv.info._Z23unitaryDecomposeFrancisIdEviiPT_S1_S1_ --------------------------
	.section	.nv.info._Z23unitaryDecomposeFrancisIdEviiPT_S1_S1_,"",@"SHT_CUDA_INFO"
	.sectionflags	@""
	.align	4


	//----- nvinfo : EIATTR_CUDA_API_VERSION
	.align		4
        /*0000*/ 	.byte	0x04, 0x37
        /*0002*/ 	.short	(.L_236 - .L_235)
.L_235:
        /*0004*/ 	.word	0x00000082


	//----- nvinfo : EIATTR_KPARAM_INFO
	.align		4
.L_236:
        /*0008*/ 	.byte	0x04, 0x17
        /*000a*/ 	.short	(.L_238 - .L_237)
.L_237:
        /*000c*/ 	.word	0x00000000
        /*0010*/ 	.short	0x0004
        /*0012*/ 	.short	0x0018
        /*0014*/ 	.byte	0x00, 0xf5, 0x21, 0x00


	//----- nvinfo : EIATTR_KPARAM_INFO
	.align		4
.L_238:
        /*0018*/ 	.byte	0x04, 0x17
        /*001a*/ 	.short	(.L_240 - .L_239)
.L_239:
        /*001c*/ 	.word	0x00000000
        /*0020*/ 	.short	0x0003
        /*0022*/ 	.short	0x0010
        /*0024*/ 	.byte	0x00, 0xf5, 0x21, 0x00


	//----- nvinfo : EIATTR_KPARAM_INFO
	.align		4
.L_240:
        /*0028*/ 	.byte	0x04, 0x17
        /*002a*/ 	.short	(.L_242 - .L_241)
.L_241:
        /*002c*/ 	.word	0x00000000
        /*0030*/ 	.short	0x0002
        /*0032*/ 	.short	0x0008
        /*0034*/ 	.byte	0x00, 0xf5, 0x21, 0x00


	//----- nvinfo : EIATTR_KPARAM_INFO
	.align		4
.L_242:
        /*0038*/ 	.byte	0x04, 0x17
        /*003a*/ 	.short	(.L_244 - .L_243)
.L_243:
        /*003c*/ 	.word	0x00000000
        /*0040*/ 	.short	0x0001
        /*0042*/ 	.short	0x0004
        /*0044*/ 	.byte	0x00, 0xf0, 0x11, 0x00


	//----- nvinfo : EIATTR_KPARAM_INFO
	.align		4
.L_244:
        /*0048*/ 	.byte	0x04, 0x17
        /*004a*/ 	.short	(.L_246 - .L_245)
.L_245:
        /*004c*/ 	.word	0x00000000
        /*0050*/ 	.short	0x0000
        /*0052*/ 	.short	0x0000
        /*0054*/ 	.byte	0x00, 0xf0, 0x11, 0x00


	//----- nvinfo : EIATTR_SPARSE_MMA_MASK
	.align		4
.L_246:
        /*0058*/ 	.byte	0x03, 0x50
        /*005a*/ 	.short	0x0000


	//----- nvinfo : EIATTR_MAXREG_COUNT
	.align		4
        /*005c*/ 	.byte	0x03, 0x1b
        /*005e*/ 	.short	0x00ff


	//----- nvinfo : EIATTR_NUM_BARRIERS
	.align		4
        /*0060*/ 	.byte	0x02, 0x4c
        /*0062*/ 	.byte	0x01
	.zero		1


	//----- nvinfo : EIATTR_MERCURY_ISA_VERSION
	.align		4
        /*0064*/ 	.byte	0x03, 0x5f
        /*0066*/ 	.short	0x0101


	//----- nvinfo : EIATTR_VRC_CTA_INIT_COUNT
	.align		4
        /*0068*/ 	.byte	0x02, 0x4a
	.zero		1
	.zero		1


	//----- nvinfo : EIATTR_EXIT_INSTR_OFFSETS
	.align		4
        /*006c*/ 	.byte	0x04, 0x1c
        /*006e*/ 	.short	(.L_248 - .L_247)


	//   ....[0]....
.L_247:
        /*0070*/ 	.word	0x00000050


	//   ....[1]....
        /*0074*/ 	.word	0x000018f0


	//----- nvinfo : EIATTR_CRS_STACK_SIZE
	.align		4
.L_248:
        /*0078*/ 	.byte	0x04, 0x1e
        /*007a*/ 	.short	(.L_250 - .L_249)
.L_249:
        /*007c*/ 	.word	0x00000000


	//----- nvinfo : EIATTR_CBANK_PARAM_SIZE
	.align		4
.L_250:
        /*0080*/ 	.byte	0x03, 0x19
        /*0082*/ 	.short	0x0020


	//----- nvinfo : EIATTR_PARAM_CBANK
	.align		4
        /*0084*/ 	.byte	0x04, 0x0a
        /*0086*/ 	.short	(.L_252 - .L_251)
	.align		4
.L_251:
        /*0088*/ 	.word	index@(.nv.constant0._Z23unitaryDecomposeFrancisIdEviiPT_S1_S1_)
        /*008c*/ 	.short	0x0380
        /*008e*/ 	.short	0x0020


	//----- nvinfo : EIATTR_SW_WAR
	.align		4
.L_252:
        /*0090*/ 	.byte	0x04, 0x36
        /*0092*/ 	.short	(.L_254 - .L_253)
.L_253:
        /*0094*/ 	.word	0x00000008
.L_254:


//--------------------- .nv.info._Z23unitaryDecomposeFrancisIfEviiPT_S1_S1_ --------------------------
	.section	.nv.info._Z23unitaryDecomposeFrancisIfEviiPT_S1_S1_,"",@"SHT_CUDA_INFO"
	.sectionflags	@""
	.align	4


	//----- nvinfo : EIATTR_CUDA_API_VERSION
	.align		4
        /*0000*/ 	.byte	0x04, 0x37
        /*0002*/ 	.short	(.L_256 - .L_255)
.L_255:
        /*0004*/ 	.word	0x00000082


	//----- nvinfo : EIATTR_KPARAM_INFO
	.align		4
.L_256:
        /*0008*/ 	.byte	0x04, 0x17
        /*000a*/ 	.short	(.L_258 - .L_257)
.L_257:
        /*000c*/ 	.word	0x00000000
        /*0010*/ 	.short	0x0004
        /*0012*/ 	.short	0x0018
        /*0014*/ 	.byte	0x00, 0xf5, 0x21, 0x00


	//----- nvinfo : EIATTR_KPARAM_INFO
	.align		4
.L_258:
        /*0018*/ 	.byte	0x04, 0x17
        /*001a*/ 	.short	(.L_260 - .L_259)
.L_259:
        /*001c*/ 	.word	0x00000000
        /*0020*/ 	.short	0x0003
        /*0022*/ 	.short	0x0010
        /*0024*/ 	.byte	0x00, 0xf5, 0x21, 0x00


	//----- nvinfo : EIATTR_KPARAM_INFO
	.align		4
.L_260:
        /*0028*/ 	.byte	0x04, 0x17
        /*002a*/ 	.short	(.L_262 - .L_261)
.L_261:
        /*002c*/ 	.word	0x00000000
        /*0030*/ 	.short	0x0002
        /*0032*/ 	.short	0x0008
        /*0034*/ 	.byte	0x00, 0xf5, 0x21, 0x00


	//----- nvinfo : EIATTR_KPARAM_INFO
	.align		4
.L_262:
        /*0038*/ 	.byte	0x04, 0x17
        /*003a*/ 	.short	(.L_264 - .L_263)
.L_263:
        /*003c*/ 	.word	0x00000000
        /*0040*/ 	.short	0x0001
        /*0042*/ 	.short	0x0004
        /*0044*/ 	.byte	0x00, 0xf0, 0x11, 0x00


	//----- nvinfo : EIATTR_KPARAM_INFO
	.align		4
.L_264:
        /*0048*/ 	.byte	0x04, 0x17
        /*004a*/ 	.short	(.L_266 - .L_265)
.L_265:
        /*004c*/ 	.word	0x00000000
        /*0050*/ 	.short	0x0000
        /*0052*/ 	.short	0x0000
        /*0054*/ 	.byte	0x00, 0xf0, 0x11, 0x00


	//----- nvinfo : EIATTR_SPARSE_MMA_MASK
	.align		4
.L_266:
        /*0058*/ 	.byte	0x03, 0x50
        /*005a*/ 	.short	0x0000


	//----- nvinfo : EIATTR_MAXREG_COUNT
	.align		4
        /*005c*/ 	.byte	0x03, 0x1b
        /*005e*/ 	.short	0x00ff


	//----- nvinfo : EIATTR_NUM_BARRIERS
	.align		4
        /*0060*/ 	.byte	0x02, 0x4c
        /*0062*/ 	.byte	0x01
	.zero		1


	//----- nvinfo : EIATTR_MERCURY_ISA_VERSION
	.align		4
        /*0064*/ 	.byte	0x03, 0x5f
        /*0066*/ 	.short	0x0101


	//----- nvinfo : EIATTR_VRC_CTA_INIT_COUNT
	.align		4
        /*0068*/ 	.byte	0x02, 0x4a
	.zero		1
	.zero		1


	//----- nvinfo : EIATTR_EXIT_INSTR_OFFSETS
	.align		4
        /*006c*/ 	.byte	0x04, 0x1c
        /*006e*/ 	.short	(.L_268 - .L_267)


	//   ....[0]....
.L_267:
        /*0070*/ 	.word	0x00000050


	//   ....[1]....
        /*0074*/ 	.word	0x00001330


	//----- nvinfo : EIATTR_CRS_STACK_SIZE
	.align		4
.L_268:
        /*0078*/ 	.byte	0x04, 0x1e
        /*007a*/ 	.short	(.L_270 - .L_269)
.L_269:
        /*007c*/ 	.word	0x00000000


	//----- nvinfo : EIATTR_CBANK_PARAM_SIZE
	.align		4
.L_270:
        /*0080*/ 	.byte	0x03, 0x19
        /*0082*/ 	.short	0x0020


	//----- nvinfo : EIATTR_PARAM_CBANK
	.align		4
        /*0084*/ 	.byte	0x04, 0x0a
        /*0086*/ 	.short	(.L_272 - .L_271)
	.align		4
.L_271:
        /*0088*/ 	.word	index@(.nv.constant0._Z23unitaryDecomposeFrancisIfEviiPT_S1_S1_)
        /*008c*/ 	.short	0x0380
        /*008e*/ 	.short	0x0020


	//----- nvinfo : EIATTR_SW_WAR
	.align		4
.L_272:
        /*0090*/ 	.byte	0x04, 0x36
        /*0092*/ 	.short	(.L_274 - .L_273)
.L_273:
        /*0094*/ 	.word	0x00000008
.L_274:


//--------------------- .nv.info._Z22unitaryReconstructReckIdEviiPT_PKS0_S3_ --------------------------
	.section	.nv.info._Z22unitaryReconstructReckIdEviiPT_PKS0_S3_,"",@"SHT_CUDA_INFO"
	.sectionflags	@""
	.align	4


	//----- nvinfo : EIATTR_CUDA_API_VERSION
	.align		4
        /*0000*/ 	.byte	0x04, 0x37
        /*0002*/ 	.short	(.L_276 - .L_275)
.L_275:
        /*0004*/ 	.word	0x00000082


	//----- nvinfo : EIATTR_KPARAM_INFO
	.align		4
.L_276:
        /*0008*/ 	.byte	0x04, 0x17
        /*000a*/ 	.short	(.L_278 - .L_277)
.L_277:
        /*000c*/ 	.word	0x00000000
        /*0010*/ 	.short	0x0004
        /*0012*/ 	.short	0x0018
        /*0014*/ 	.byte	0x00, 0xf5, 0x21, 0x00


	//----- nvinfo : EIATTR_KPARAM_INFO
	.align		4
.L_278:
        /*0018*/ 	.byte	0x04, 0x17
        /*001a*/ 	.short	(.L_280 - .L_279)
.L_279:
        /*001c*/ 	.word	0x00000000
        /*0020*/ 	.short	0x0003
        /*0022*/ 	.short	0x0010
        /*0024*/ 	.byte	0x00, 0xf5, 0x21, 0x00


	//----- nvinfo : EIATTR_KPARAM_INFO
	.align		4
.L_280:
        /*0028*/ 	.byte	0x04, 0x17
        /*002a*/ 	.short	(.L_282 - .L_281)
.L_281:
        /*002c*/ 	.word	0x00000000
        /*0030*/ 	.short	0x0002
        /*0032*/ 	.short	0x0008
        /*0034*/ 	.byte	0x00, 0xf5, 0x21, 0x00


	//----- nvinfo : EIATTR_KPARAM_INFO
	.align		4
.L_282:
        /*0038*/ 	.byte	0x04, 0x17
        /*003a*/ 	.short	(.L_284 - .L_283)
.L_283:
        /*003c*/ 	.word	0x00000000
        /*0040*/ 	.short	0x0001
        /*0042*/ 	.short	0x0004
        /*0044*/ 	.byte	0x00, 0xf0, 0x11, 0x00


	//----- nvinfo : EIATTR_KPARAM_INFO
	.align		4
.L_284:
        /*0048*/ 	.byte	0x04, 0x17
        /*004a*/ 	.short	(.L_286 - .L_285)
.L_285:
        /*004c*/ 	.word	0x00000000
        /*0050*/ 	.short	0x0000
        /*0052*/ 	.short	0x0000
        /*0054*/ 	.byte	0x00, 0xf0, 0x11, 0x00


	//----- nvinfo : EIATTR_SPARSE_MMA_MASK
	.align		4
.L_286:
        /*0058*/ 	.byte	0x03, 0x50
        /*005a*/ 	.short	0x0000


	//----- nvinfo : EIATTR_MAXREG_COUNT
	.align		4
        /*005c*/ 	.byte	0x03, 0x1b
        /*005e*/ 	.short	0x00ff


	//----- nvinfo : EIATTR_MERCURY_ISA_VERSION
	.align		4
        /*0060*/ 	.byte	0x03, 0x5f
        /*0062*/ 	.short	0x0101


	//----- nvinfo : EIATTR_VRC_CTA_INIT_COUNT
	.align		4
        /*0064*/ 	.byte	0x02, 0x4a
	.zero		1
	.zero		1


	//----- nvinfo : EIATTR_EXIT_INSTR_OFFSETS
	.align		4
        /*0068*/ 	.byte	0x04, 0x1c
        /*006a*/ 	.short	(.L_288 - .L_287)


	//   ....[0]....
.L_287:
        /*006c*/ 	.word	0x00000060


	//   ....[1]....
        /*0070*/ 	.word	0x000000b0


	//   ....[2]....
        /*0074*/ 	.word	0x00001600


	//----- nvinfo : EIATTR_CRS_STACK_SIZE
	.align		4
.L_288:
        /*0078*/ 	.byte	0x04, 0x1e
        /*007a*/ 	.short	(.L_290 - .L_289)
.L_289:
        /*007c*/ 	.word	0x00000000


	//----- nvinfo : EIATTR_CBANK_PARAM_SIZE
	.align		4
.L_290:
        /*0080*/ 	.byte	0x03, 0x19
        /*0082*/ 	.short	0x0020


	//----- nvinfo : EIATTR_PARAM_CBANK
	.align		4
        /*0084*/ 	.byte	0x04, 0x0a
        /*0086*/ 	.short	(.L_292 - .L_291)
	.align		4
.L_291:
        /*0088*/ 	.word	index@(.nv.constant0._Z22unitaryReconstructReckIdEviiPT_PKS0_S3_)
        /*008c*/ 	.short	0x0380
        /*008e*/ 	.short	0x0020


	//----- nvinfo : EIATTR_SW_WAR
	.align		4
.L_292:
        /*0090*/ 	.byte	0x04, 0x36
        /*0092*/ 	.short	(.L_294 - .L_293)
.L_293:
        /*0094*/ 	.word	0x00000008
.L_294:


//--------------------- .nv.info._Z28unitaryReconstructReckSharedIdEviiPT_PKS0_S3_ --------------------------
	.section	.nv.info._Z28unitaryReconstructReckSharedIdEviiPT_PKS0_S3_,"",@"SHT_CUDA_INFO"
	.sectionflags	@""
	.align	4


	//----- nvinfo : EIATTR_CUDA_API_VERSION
	.align		4
        /*0000*/ 	.byte	0x04, 0x37
        /*0002*/ 	.short	(.L_296 - .L_295)
.L_295:
        /*0004*/ 	.word	0x00000082


	//----- nvinfo : EIATTR_KPARAM_INFO
	.align		4
.L_296:
        /*0008*/ 	.byte	0x04, 0x17
        /*000a*/ 	.short	(.L_298 - .L_297)
.L_297:
        /*000c*/ 	.word	0x00000000
        /*0010*/ 	.short	0x0004
        /*0012*/ 	.short	0x0018
        /*0014*/ 	.byte	0x00, 0xf5, 0x21, 0x00


	//----- nvinfo : EIATTR_KPARAM_INFO
	.align		4
.L_298:
        /*0018*/ 	.byte	0x04, 0x17
        /*001a*/ 	.short	(.L_300 - .L_299)
.L_299:
        /*001c*/ 	.word	0x00000000
        /*0020*/ 	.short	0x0003
        /*0022*/ 	.short	0x0010
        /*0024*/ 	.byte	0x00, 0xf5, 0x21, 0x00


	//----- nvinfo : EIATTR_KPARAM_INFO
	.align		4
.L_300:
        /*0028*/ 	.byte	0x04, 0x17
        /*002a*/ 	.short	(.L_302 - .L_301)
.L_301:
        /*002c*/ 	.word	0x00000000
        /*0030*/ 	.short	0x0002
        /*0032*/ 	.short	0x0008
        /*0034*/ 	.byte	0x00, 0xf5, 0x21, 0x00


	//----- nvinfo : EIATTR_KPARAM_INFO
	.align		4
.L_302:
        /*0038*/ 	.byte	0x04, 0x17
        /*003a*/ 	.short	(.L_304 - .L_303)
.L_303:
        /*003c*/ 	.word	0x00000000
        /*0040*/ 	.short	0x0001
        /*0042*/ 	.short	0x0004
        /*0044*/ 	.byte	0x00, 0xf0, 0x11, 0x00


	//----- nvinfo : EIATTR_KPARAM_INFO
	.align		4
.L_304:
        /*0048*/ 	.byte	0x04, 0x17
        /*004a*/ 	.short	(.L_306 - .L_305)
.L_305:
        /*004c*/ 	.word	0x00000000
        /*0050*/ 	.short	0x0000
        /*0052*/ 	.short	0x0000
        /*0054*/ 	.byte	0x00, 0xf0, 0x11, 0x00


	//----- nvinfo : EIATTR_SPARSE_MMA_MASK
	.align		4
.L_306:
        /*0058*/ 	.byte	0x03, 0x50
        /*005a*/ 	.short	0x0000


	//----- nvinfo : EIATTR_MAXREG_COUNT
	.align		4
        /*005c*/ 	.byte	0x03, 0x1b
        /*005e*/ 	.short	0x00ff


	//----- nvinfo : EIATTR_NUM_BARRIERS
	.align		4
        /*0060*/ 	.byte	0x02, 0x4c
        /*0062*/ 	.byte	0x01
	.zero		1


	//----- nvinfo : EIATTR_MERCURY_ISA_VERSION
	.align		4
        /*0064*/ 	.byte	0x03, 0x5f
        /*0066*/ 	.short	0x0101


	//----- nvinfo : EIATTR_VRC_CTA_INIT_COUNT
	.align		4
        /*0068*/ 	.byte	0x02, 0x4a
	.zero		1
	.zero		1


	//----- nvinfo : EIATTR_EXIT_INSTR_OFFSETS
	.align		4
        /*006c*/ 	.byte	0x04, 0x1c
        /*006e*/ 	.short	(.L_308 - .L_307)


	//   ....[0]....
.L_307:
        /*0070*/ 	.word	0x00000050


	//   ....[1]....
        /*0074*/ 	.word	0x00001a10


	//----- nvinfo : EIATTR_CRS_STACK_SIZE
	.align		4
.L_308:
        /*0078*/ 	.byte	0x04, 0x1e
        /*007a*/ 	.short	(.L_310 - .L_309)
.L_309:
        /*007c*/ 	.word	0x00000000


	//----- nvinfo : EIATTR_CBANK_PARAM_SIZE
	.align		4
.L_310:
        /*0080*/ 	.byte	0x03, 0x19
        /*0082*/ 	.short	0x0020


	//----- nvinfo : EIATTR_PARAM_CBANK
	.align		4
        /*0084*/ 	.byte	0x04, 0x0a
        /*0086*/ 	.short	(.L_312 - .L_311)
	.align		4
.L_311:
        /*0088*/ 	.word	index@(.nv.constant0._Z28unitaryReconstructReckSharedIdEviiPT_PKS0_S3_)
        /*008c*/ 	.short	0x0380
        /*008e*/ 	.short	0x0020


	//----- nvinfo : EIATTR_SW_WAR
	.align		4
.L_312:
        /*0090*/ 	.byte	0x04, 0x36
        /*0092*/ 	.short	(.L_314 - .L_313)
.L_313:
        /*0094*/ 	.word	0x00000008
.L_314:


//--------------------- .nv.info._Z22unitaryReconstructReckIfEviiPT_PKS0_S3_ --------------------------
	.section	.nv.info._Z22unitaryReconstructReckIfEviiPT_PKS0_S3_,"",@"SHT_CUDA_INFO"
	.sectionflags	@""
	.align	4


	//----- nvinfo : EIATTR_CUDA_API_VERSION
	.align		4
        /*0000*/ 	.byte	0x04, 0x37
        /*0002*/ 	.short	(.L_316 - .L_315)
.L_315:
        /*0004*/ 	.word	0x00000082


	//----- nvinfo : EIATTR_KPARAM_INFO
	.align		4
.L_316:
        /*0008*/ 	.byte	0x04, 0x17
        /*000a*/ 	.short	(.L_318 - .L_317)
.L_317:
        /*000c*/ 	.word	0x00000000
        /*0010*/ 	.short	0x0004
        /*0012*/ 	.short	0x0018
        /*0014*/ 	.byte	0x00, 0xf5, 0x21, 0x00


	//----- nvinfo : EIATTR_KPARAM_INFO
	.align		4
.L_318:
        /*0018*/ 	.byte	0x04, 0x17
        /*001a*/ 	.short	(.L_320 - .L_319)
.L_319:
        /*001c*/ 	.word	0x00000000
        /*0020*/ 	.short	0x0003
        /*0022*/ 	.short	0x0010
        /*0024*/ 	.byte	0x00, 0xf5, 0x21, 0x00


	//----- nvinfo : EIATTR_KPARAM_INFO
	.align		4
.L_320:
        /*0028*/ 	.byte	0x04, 0x17
        /*002a*/ 	.short	(.L_322 - .L_321)
.L_321:
        /*002c*/ 	.word	0x00000000
        /*0030*/ 	.short	0x0002
        /*0032*/ 	.short	0x0008
        /*0034*/ 	.byte	0x00, 0xf5, 0x21, 0x00


	//----- nvinfo : EIATTR_KPARAM_INFO
	.align		4
.L_322:
        /*0038*/ 	.byte	0x04, 0x17
        /*003a*/ 	.short	(.L_324 - .L_323)
.L_323:
        /*003c*/ 	.word	0x00000000
        /*0040*/ 	.short	0x0001
        /*0042*/ 	.short	0x0004
        /*0044*/ 	.byte	0x00, 0xf0, 0x11, 0x00


	//----- nvinfo : EIATTR_KPARAM_INFO
	.align		4
.L_324:
        /*0048*/ 	.byte	0x04, 0x17
        /*004a*/ 	.short	(.L_326 - .L_325)
.L_325:
        /*004c*/ 	.word	0x00000000
        /*0050*/ 	.short	0x0000
        /*0052*/ 	.short	0x0000
        /*0054*/ 	.byte	0x00, 0xf0, 0x11, 0x00


	//----- nvinfo : EIATTR_SPARSE_MMA_MASK
	.align		4
.L_326:
        /*0058*/ 	.byte	0x03, 0x50
        /*005a*/ 	.short	0x0000


	//----- nvinfo : EIATTR_MAXREG_COUNT
	.align		4
        /*005c*/ 	.byte	0x03, 0x1b
        /*005e*/ 	.short	0x00ff


	//----- nvinfo : EIATTR_MERCURY_ISA_VERSION
	.align		4
        /*0060*/ 	.byte	0x03, 0x5f
        /*0062*/ 	.short	0x0101


	//----- nvinfo : EIATTR_VRC_CTA_INIT_COUNT
	.align		4
        /*0064*/ 	.byte	0x02, 0x4a
	.zero		1
	.zero		1


	//----- nvinfo : EIATTR_EXIT_INSTR_OFFSETS
	.align		4
        /*0068*/ 	.byte	0x04, 0x1c
        /*006a*/ 	.short	(.L_328 - .L_327)


	//   ....[0]....
.L_327:
        /*006c*/ 	.word	0x00000060


	//   ....[1]....
        /*0070*/ 	.word	0x000000b0


	//   ....[2]....
        /*0074*/ 	.word	0x000015d0


	//----- nvinfo : EIATTR_CRS_STACK_SIZE
	.align		4
.L_328:
        /*0078*/ 	.byte	0x04, 0x1e
        /*007a*/ 	.short	(.L_330 - .L_329)
.L_329:
        /*007c*/ 	.word	0x00000000


	//----- nvinfo : EIATTR_CBANK_PARAM_SIZE
	.align		4
.L_330:
        /*0080*/ 	.byte	0x03, 0x19
        /*0082*/ 	.short	0x0020


	//----- nvinfo : EIATTR_PARAM_CBANK
	.align		4
        /*0084*/ 	.byte	0x04, 0x0a
        /*0086*/ 	.short	(.L_332 - .L_331)
	.align		4
.L_331:
        /*0088*/ 	.word	index@(.nv.constant0._Z22unitaryReconstructReckIfEviiPT_PKS0_S3_)
        /*008c*/ 	.short	0x0380
        /*008e*/ 	.short	0x0020


	//----- nvinfo : EIATTR_SW_WAR
	.align		4
.L_332:
        /*0090*/ 	.byte	0x04, 0x36
        /*0092*/ 	.short	(.L_334 - .L_333)
.L_333:
        /*0094*/ 	.word	0x00000008
.L_334:


//--------------------- .nv.info._Z28unitaryReconstructReckSharedIfEviiPT_PKS0_S3_ --------------------------
	.section	.nv.info._Z28unitaryReconstructReckSharedIfEviiPT_PKS0_S3_,"",@"SHT_CUDA_INFO"
	.sectionflags	@""
	.align	4


	//----- nvinfo : EIATTR_CUDA_API_VERSION
	.align		4
        /*0000*/ 	.byte	0x04, 0x37
        /*0002*/ 	.short	(.L_336 - .L_335)
.L_335:
        /*0004*/ 	.word	0x00000082


	//----- nvinfo : EIATTR_KPARAM_INFO
	.align		4
.L_336:
        /*0008*/ 	.byte	0x04, 0x17
        /*000a*/ 	.short	(.L_338 - .L_337)
.L_337:
        /*000c*/ 	.word	0x00000000
        /*0010*/ 	.short	0x0004
        /*0012*/ 	.short	0x0018
        /*0014*/ 	.byte	0x00, 0xf5, 0x21, 0x00


	//----- nvinfo : EIATTR_KPARAM_INFO
	.align		4
.L_338:
        /*0018*/ 	.byte	0x04, 0x17
        /*001a*/ 	.short	(.L_340 - .L_339)
.L_339:
        /*001c*/ 	.word	0x00000000
        /*0020*/ 	.short	0x0003
        /*0022*/ 	.short	0x0010
        /*0024*/ 	.byte	0x00, 0xf5, 0x21, 0x00


	//----- nvinfo : EIATTR_KPARAM_INFO
	.align		4
.L_340:
        /*0028*/ 	.byte	0x04, 0x17
        /*002a*/ 	.short	(.L_342 - .L_341)
.L_341:
        /*002c*/ 	.word	0x00000000
        /*0030*/ 	.short	0x0002
        /*0032*/ 	.short	0x0008
        /*0034*/ 	.byte	0x00, 0xf5, 0x21, 0x00


	//----- nvinfo : EIATTR_KPARAM_INFO
	.align		4
.L_342:
        /*0038*/ 	.byte	0x04, 0x17
        /*003a*/ 	.short	(.L_344 - .L_343)
.L_343:
        /*003c*/ 	.word	0x00000000
        /*0040*/ 	.short	0x0001
        /*0042*/ 	.short	0x0004
        /*0044*/ 	.byte	0x00, 0xf0, 0x11, 0x00


	//----- nvinfo : EIATTR_KPARAM_INFO
	.align		4
.L_344:
        /*0048*/ 	.byte	0x04, 0x17
        /*004a*/ 	.short	(.L_346 - .L_345)
.L_345:
        /*004c*/ 	.word	0x00000000
        /*0050*/ 	.short	0x0000
        /*0052*/ 	.short	0x0000
        /*0054*/ 	.byte	0x00, 0xf0, 0x11, 0x00


	//----- nvinfo : EIATTR_SPARSE_MMA_MASK
	.align		4
.L_346:
        /*0058*/ 	.byte	0x03, 0x50
        /*005a*/ 	.short	0x0000


	//----- nvinfo : EIATTR_MAXREG_COUNT
	.align		4
        /*005c*/ 	.byte	0x03, 0x1b
        /*005e*/ 	.short	0x00ff


	//----- nvinfo : EIATTR_NUM_BARRIERS
	.align		4
        /*0060*/ 	.byte	0x02, 0x4c
        /*0062*/ 	.byte	0x01
	.zero		1


	//----- nvinfo : EIATTR_MERCURY_ISA_VERSION
	.align		4
        /*0064*/ 	.byte	0x03, 0x5f
        /*0066*/ 	.short	0x0101


	//----- nvinfo : EIATTR_VRC_CTA_INIT_COUNT
	.align		4
        /*0068*/ 	.byte	0x02, 0x4a
	.zero		1
	.zero		1


	//----- nvinfo : EIATTR_EXIT_INSTR_OFFSETS
	.align		4
        /*006c*/ 	.byte	0x04, 0x1c
        /*006e*/ 	.short	(.L_348 - .L_347)


	//   ....[0]....
.L_347:
        /*0070*/ 	.word	0x00000070


	//   ....[1]....
        /*0074*/ 	.word	0x000018d0


	//----- nvinfo : EIATTR_CRS_STACK_SIZE
	.align		4
.L_348:
        /*0078*/ 	.byte	0x04, 0x1e
        /*007a*/ 	.short	(.L_350 - .L_349)
.L_349:
        /*007c*/ 	.word	0x00000000


	//----- nvinfo : EIATTR_CBANK_PARAM_SIZE
	.align		4
.L_350:
        /*0080*/ 	.byte	0x03, 0x19
        /*0082*/ 	.short	0x0020


	//----- nvinfo : EIATTR_PARAM_CBANK
	.align		4
        /*0084*/ 	.byte	0x04, 0x0a
        /*0086*/ 	.short	(.L_352 - .L_351)
	.align		4
.L_351:
        /*0088*/ 	.word	index@(.nv.constant0._Z28unitaryReconstructReckSharedIfEviiPT_PKS0_S3_)
        /*008c*/ 	.short	0x0380
        /*008e*/ 	.short	0x0020


	//----- nvinfo : EIATTR_SW_WAR
	.align		4
.L_352:
        /*0090*/ 	.byte	0x04, 0x36
        /*0092*/ 	.short	(.L_354 - .L_353)
.L_353:
        /*0094*/ 	.word	0x00000008
.L_354:


//--------------------- .nv.info._Z26unitaryReconstructClementsIdEviiPT_PKS0_S3_i --------------------------
	.section	.nv.info._Z26unitaryReconstructClementsIdEviiPT_PKS0_S3_i,"",@"SHT_CUDA_INFO"
	.sectionflags	@""
	.align	4


	//----- nvinfo : EIATTR_CUDA_API_VERSION
	.align		4
        /*0000*/ 	.byte	0x04, 0x37
        /*0002*/ 	.short	(.L_356 - .L_355)
.L_355:
        /*0004*/ 	.word	0x00000082


	//----- nvinfo : EIATTR_KPARAM_INFO
	.align		4
.L_356:
        /*0008*/ 	.byte	0x04, 0x17
        /*000a*/ 	.short	(.L_358 - .L_357)
.L_357:
        /*000c*/ 	.word	0x00000000
        /*0010*/ 	.short	0x0005
        /*0012*/ 	.short	0x0020
        /*0014*/ 	.byte	0x00, 0xf0, 0x11, 0x00


	//----- nvinfo : EIATTR_KPARAM_INFO
	.align		4
.L_358:
        /*0018*/ 	.byte	0x04, 0x17
        /*001a*/ 	.short	(.L_360 - .L_359)
.L_359:
        /*001c*/ 	.word	0x00000000
        /*0020*/ 	.short	0x0004
        /*0022*/ 	.short	0x0018
        /*0024*/ 	.byte	0x00, 0xf5, 0x21, 0x00


	//----- nvinfo : EIATTR_KPARAM_INFO
	.align		4
.L_360:
        /*0028*/ 	.byte	0x04, 0x17
        /*002a*/ 	.short	(.L_362 - .L_361)
.L_361:
        /*002c*/ 	.word	0x00000000
        /*0030*/ 	.short	0x0003
        /*0032*/ 	.short	0x0010
        /*0034*/ 	.byte	0x00, 0xf5, 0x21, 0x00


	//----- nvinfo : EIATTR_KPARAM_INFO
	.align		4
.L_362:
        /*0038*/ 	.byte	0x04, 0x17
        /*003a*/ 	.short	(.L_364 - .L_363)
.L_363:
        /*003c*/ 	.word	0x00000000
        /*0040*/ 	.short	0x0002
        /*0042*/ 	.short	0x0008
        /*0044*/ 	.byte	0x00, 0xf5, 0x21, 0x00


	//----- nvinfo : EIATTR_KPARAM_INFO
	.align		4
.L_364:
        /*0048*/ 	.byte	0x04, 0x17
        /*004a*/ 	.short	(.L_366 - .L_365)
.L_365:
        /*004c*/ 	.word	0x00000000
        /*0050*/ 	.short	0x0001
        /*0052*/ 	.short	0x0004
        /*0054*/ 	.byte	0x00, 0xf0, 0x11, 0x00


	//----- nvinfo : EIATTR_KPARAM_INFO
	.align		4
.L_366:
        /*0058*/ 	.byte	0x04, 0x17
        /*005a*/ 	.short	(.L_368 - .L_367)
.L_367:
        /*005c*/ 	.word	0x00000000
        /*0060*/ 	.short	0x0000
        /*0062*/ 	.short	0x0000
        /*0064*/ 	.byte	0x00, 0xf0, 0x11, 0x00


	//----- nvinfo : EIATTR_SPARSE_MMA_MASK
	.align		4
.L_368:
        /*0068*/ 	.byte	0x03, 0x50
        /*006a*/ 	.short	0x0000


	//----- nvinfo : EIATTR_MAXREG_COUNT
	.align		4
        /*006c*/ 	.byte	0x03, 0x1b
        /*006e*/ 	.short	0x00ff


	//----- nvinfo : EIATTR_MERCURY_ISA_VERSION
	.align		4
        /*0070*/ 	.byte	0x03, 0x5f
        /*0072*/ 	.short	0x0101


	//----- nvinfo : EIATTR_VRC_CTA_INIT_COUNT
	.align		4
        /*0074*/ 	.byte	0x02, 0x4a
	.zero		1
	.zero		1


	//----- nvinfo : EIATTR_EXIT_INSTR_OFFSETS
	.align		4
        /*0078*/ 	.byte	0x04, 0x1c
        /*007a*/ 	.short	(.L_370 - .L_369)


	//   ....[0]....
.L_369:
        /*007c*/ 	.word	0x00000060


	//   ....[1]....
        /*0080*/ 	.word	0x00000480


	//----- nvinfo : EIATTR_CRS_STACK_SIZE
	.align		4
.L_370:
        /*0084*/ 	.byte	0x04, 0x1e
        /*0086*/ 	.short	(.L_372 - .L_371)
.L_371:
        /*0088*/ 	.word	0x00000000


	//----- nvinfo : EIATTR_CBANK_PARAM_SIZE
	.align		4
.L_372:
        /*008c*/ 	.byte	0x03, 0x19
        /*008e*/ 	.short	0x0024


	//----- nvinfo : EIATTR_PARAM_CBANK
	.align		4
        /*0090*/ 	.byte	0x04, 0x0a
        /*0092*/ 	.short	(.L_374 - .L_373)
	.align		4
.L_373:
        /*0094*/ 	.word	index@(.nv.constant0._Z26unitaryReconstructClementsIdEviiPT_PKS0_S3_i)
        /*0098*/ 	.short	0x0380
        /*009a*/ 	.short	0x0024


	//----- nvinfo : EIATTR_SW_WAR
	.align		4
.L_374:
        /*009c*/ 	.byte	0x04, 0x36
        /*009e*/ 	.short	(.L_376 - .L_375)
.L_375:
        /*00a0*/ 	.word	0x00000008
.L_376:


//--------------------- .nv.info._Z9negateRowIdEviiPT_PKS0_i --------------------------
	.section	.nv.info._Z9negateRowIdEviiPT_PKS0_i,"",@"SHT_CUDA_INFO"
	.sectionflags	@""
	.align	4


	//----- nvinfo : EIATTR_CUDA_API_VERSION
	.align		4
        /*0000*/ 	.byte	0x04, 0x37
        /*0002*/ 	.short	(.L_378 - .L_377)
.L_377:
        /*0004*/ 	.word	0x00000082


	//----- nvinfo : EIATTR_KPARAM_INFO
	.align		4
.L_378:
        /*0008*/ 	.byte	0x04, 0x17
        /*000a*/ 	.short	(.L_380 - .L_379)
.L_379:
        /*000c*/ 	.word	0x00000000
        /*0010*/ 	.short	0x0004
        /*0012*/ 	.short	0x0018
        /*0014*/ 	.byte	0x00, 0xf0, 0x11, 0x00


	//----- nvinfo : EIATTR_KPARAM_INFO
	.align		4
.L_380:
        /*0018*/ 	.byte	0x04, 0x17
        /*001a*/ 	.short	(.L_382 - .L_381)
.L_381:
        /*001c*/ 	.word	0x00000000
        /*0020*/ 	.short	0x0003
        /*0022*/ 	.short	0x0010
        /*0024*/ 	.byte	0x00, 0xf5, 0x21, 0x00


	//----- nvinfo : EIATTR_KPARAM_INFO
	.align		4
.L_382:
        /*0028*/ 	.byte	0x04, 0x17
        /*002a*/ 	.short	(.L_384 - .L_383)
.L_383:
        /*002c*/ 	.word	0x00000000
        /*0030*/ 	.short	0x0002
        /*0032*/ 	.short	0x0008
        /*0034*/ 	.byte	0x00, 0xf5, 0x21, 0x00


	//----- nvinfo : EIATTR_KPARAM_INFO
	.align		4
.L_384:
        /*0038*/ 	.byte	0x04, 0x17
        /*003a*/ 	.short	(.L_386 - .L_385)
.L_385:
        /*003c*/ 	.word	0x00000000
        /*0040*/ 	.short	0x0001
        /*0042*/ 	.short	0x0004
        /*0044*/ 	.byte	0x00, 0xf0, 0x11, 0x00


	//----- nvinfo : EIATTR_KPARAM_INFO
	.align		4
.L_386:
        /*0048*/ 	.byte	0x04, 0x17
        /*004a*/ 	.short	(.L_388 - .L_387)
.L_387:
        /*004c*/ 	.word	0x00000000
        /*0050*/ 	.short	0x0000
        /*0052*/ 	.short	0x0000
        /*0054*/ 	.byte	0x00, 0xf0, 0x11, 0x00


	//----- nvinfo : EIATTR_SPARSE_MMA_MASK
	.align		4
.L_388:
        /*0058*/ 	.byte	0x03, 0x50
        /*005a*/ 	.short	0x0000


	//----- nvinfo : EIATTR_MAXREG_COUNT
	.align		4
        /*005c*/ 	.byte	0x03, 0x1b
        /*005e*/ 	.short	0x00ff


	//----- nvinfo : EIATTR_MERCURY_ISA_VERSION
	.align		4
        /*0060*/ 	.byte	0x03, 0x5f
        /*0062*/ 	.short	0x0101


	//----- nvinfo : EIATTR_VRC_CTA_INIT_COUNT
	.align		4
        /*0064*/ 	.byte	0x02, 0x4a
	.zero		1
	.zero		1


	//----- nvinfo : EIATTR_EXIT_INSTR_OFFSETS
	.align		4
        /*0068*/ 	.byte	0x04, 0x1c
        /*006a*/ 	.short	(.L_390 - .L_389)


	//   ....[0]....
.L_389:
        /*006c*/ 	.word	0x00000070


	//   ....[1]....
        /*0070*/ 	.word	0x000001f0


	//----- nvinfo : EIATTR_CRS_STACK_SIZE
	.align		4
.L_390:
        /*0074*/ 	.byte	0x04, 0x1e
        /*0076*/ 	.short	(.L_392 - .L_391)
.L_391:
        /*0078*/ 	.word	0x00000000


	//----- nvinfo : EIATTR_CBANK_PARAM_SIZE
	.align		4
.L_392:
        /*007c*/ 	.byte	0x03, 0x19
        /*007e*/ 	.short	0x001c


	//----- nvinfo : EIATTR_PARAM_CBANK
	.align		4
        /*0080*/ 	.byte	0x04, 0x0a
        /*0082*/ 	.short	(.L_394 - .L_393)
	.align		4
.L_393:
        /*0084*/ 	.word	index@(.nv.constant0._Z9negateRowIdEviiPT_PKS0_i)
        /*0088*/ 	.short	0x0380
        /*008a*/ 	.short	0x001c


	//----- nvinfo : EIATTR_SW_WAR
	.align		4
.L_394:
        /*008c*/ 	.byte	0x04, 0x36
        /*008e*/ 	.short	(.L_396 - .L_395)
.L_395:
        /*0090*/ 	.word	0x00000008
.L_396:


//--------------------- .nv.info._Z37unitaryReconstructClementsSmallSharedIdEviiPT_PKS0_S3_S3_S3_ --------------------------
	.section	.nv.info._Z37unitaryReconstructClementsSmallSharedIdEviiPT_PKS0_S3_S3_S3_,"",@"SHT_CUDA_INFO"
	.sectionflags	@""
	.align	4


	//----- nvinfo : EIATTR_CUDA_API_VERSION
	.align		4
        /*0000*/ 	.byte	0x04, 0x37
        /*0002*/ 	.short	(.L_398 - .L_397)
.L_397:
        /*0004*/ 	.word	0x00000082


	//----- nvinfo : EIATTR_KPARAM_INFO
	.align		4
.L_398:
        /*0008*/ 	.byte	0x04, 0x17
        /*000a*/ 	.short	(.L_400 - .L_399)
.L_399:
        /*000c*/ 	.word	0x00000000
        /*0010*/ 	.short	0x0006
        /*0012*/ 	.short	0x0028
        /*0014*/ 	.byte	0x00, 0xf5, 0x21, 0x00


	//----- nvinfo : EIATTR_KPARAM_INFO
	.align		4
.L_400:
        /*0018*/ 	.byte	0x04, 0x17
        /*001a*/ 	.short	(.L_402 - .L_401)
.L_401:
        /*001c*/ 	.word	0x00000000
        /*0020*/ 	.short	0x0005
        /*0022*/ 	.short	0x0020
        /*0024*/ 	.byte	0x00, 0xf5, 0x21, 0x00


	//----- nvinfo : EIATTR_KPARAM_INFO
	.align		4
.L_402:
        /*0028*/ 	.byte	0x04, 0x17
        /*002a*/ 	.short	(.L_404 - .L_403)
.L_403:
        /*002c*/ 	.word	0x00000000
        /*0030*/ 	.short	0x0004
        /*0032*/ 	.short	0x0018
        /*0034*/ 	.byte	0x00, 0xf5, 0x21, 0x00


	//----- nvinfo : EIATTR_KPARAM_INFO
	.align		4
.L_404:
        /*0038*/ 	.byte	0x04, 0x17
        /*003a*/ 	.short	(.L_406 - .L_405)
.L_405:
        /*003c*/ 	.word	0x00000000
        /*0040*/ 	.short	0x0003
        /*0042*/ 	.short	0x0010
        /*0044*/ 	.byte	0x00, 0xf5, 0x21, 0x00


	//----- nvinfo : EIATTR_KPARAM_INFO
	.align		4
.L_406:
        /*0048*/ 	.byte	0x04, 0x17
        /*004a*/ 	.short	(.L_408 - .L_407)
.L_407:
        /*004c*/ 	.word	0x00000000
        /*0050*/ 	.short	0x0002
        /*0052*/ 	.short	0x0008
        /*0054*/ 	.byte	0x00, 0xf5, 0x21, 0x00


	//----- nvinfo : EIATTR_KPARAM_INFO
	.align		4
.L_408:
        /*0058*/ 	.byte	0x04, 0x17
        /*005a*/ 	.short	(.L_410 - .L_409)
.L_409:
        /*005c*/ 	.word	0x00000000
        /*0060*/ 	.short	0x0001
        /*0062*/ 	.short	0x0004
        /*0064*/ 	.byte	0x00, 0xf0, 0x11, 0x00


	//----- nvinfo : EIATTR_KPARAM_INFO
	.align		4
.L_410:
        /*0068*/ 	.byte	0x04, 0x17
        /*006a*/ 	.short	(.L_412 - .L_411)
.L_411:
        /*006c*/ 	.word	0x00000000
        /*0070*/ 	.short	0x0000
        /*0072*/ 	.short	0x0000
        /*0074*/ 	.byte	0x00, 0xf0, 0x11, 0x00


	//----- nvinfo : EIATTR_SPARSE_MMA_MASK
	.align		4
.L_412:
        /*0078*/ 	.byte	0x03, 0x50
        /*007a*/ 	.short	0x0000


	//----- nvinfo : EIATTR_MAXREG_COUNT
	.align		4
        /*007c*/ 	.byte	0x03, 0x1b
        /*007e*/ 	.short	0x00ff


	//----- nvinfo : EIATTR_NUM_BARRIERS
	.align		4
        /*0080*/ 	.byte	0x02, 0x4c
        /*0082*/ 	.byte	0x01
	.zero		1


	//----- nvinfo : EIATTR_MERCURY_ISA_VERSION
	.align		4
        /*0084*/ 	.byte	0x03, 0x5f
        /*0086*/ 	.short	0x0101


	//----- nvinfo : EIATTR_INT_WARP_WIDE_INSTR_OFFSETS
	.align		4
        /*0088*/ 	.byte	0x04, 0x31
        /*008a*/ 	.short	(.L_414 - .L_413)


	//   ....[0]....
.L_413:
        /*008c*/ 	.word	0x00001830


	//----- nvinfo : EIATTR_VRC_CTA_INIT_COUNT
	.align		4
.L_414:
        /*0090*/ 	.byte	0x02, 0x4a
	.zero		1
	.zero		1


	//----- nvinfo : EIATTR_EXIT_INSTR_OFFSETS
	.align		4
        /*0094*/ 	.byte	0x04, 0x1c
        /*0096*/ 	.short	(.L_416 - .L_415)


	//   ....[0]....
.L_415:
        /*0098*/ 	.word	0x00000040


	//   ....[1]....
        /*009c*/ 	.word	0x00001ae0


	//----- nvinfo : EIATTR_CRS_STACK_SIZE
	.align		4
.L_416:
        /*00a0*/ 	.byte	0x04, 0x1e
        /*00a2*/ 	.short	(.L_418 - .L_417)
.L_417:
        /*00a4*/ 	.word	0x00000000


	//----- nvinfo : EIATTR_CBANK_PARAM_SIZE
	.align		4
.L_418:
        /*00a8*/ 	.byte	0x03, 0x19
        /*00aa*/ 	.short	0x0030


	//----- nvinfo : EIATTR_PARAM_CBANK
	.align		4
        /*00ac*/ 	.byte	0x04, 0x0a
        /*00ae*/ 	.short	(.L_420 - .L_419)
	.align		4
.L_419:
        /*00b0*/ 	.word	index@(.nv.constant0._Z37unitaryReconstructClementsSmallSharedIdEviiPT_PKS0_S3_S3_S3_)
        /*00b4*/ 	.short	0x0380
        /*00b6*/ 	.short	0x0030


	//----- nvinfo : EIATTR_SW_WAR
	.align		4
.L_420:
        /*00b8*/ 	.byte	0x04, 0x36
        /*00ba*/ 	.short	(.L_422 - .L_421)
.L_421:
        /*00bc*/ 	.word	0x00000008
.L_422:


//--------------------- .nv.info._Z26unitaryReconstructClementsIfEviiPT_PKS0_S3_i --------------------------
	.section	.nv.info._Z26unitaryReconstructClementsIfEviiPT_PKS0_S3_i,"",@"SHT_CUDA_INFO"
	.sectionflags	@""
	.align	4


	//----- nvinfo : EIATTR_CUDA_API_VERSION
	.align		4
        /*0000*/ 	.byte	0x04, 0x37
        /*0002*/ 	.short	(.L_424 - .L_423)
.L_423:
        /*0004*/ 	.word	0x00000082


	//----- nvinfo : EIATTR_KPARAM_INFO
	.align		4
.L_424:
        /*0008*/ 	.byte	0x04, 0x17
        /*000a*/ 	.short	(.L_426 - .L_425)
.L_425:
        /*000c*/ 	.word	0x00000000
        /*0010*/ 	.short	0x0005
        /*0012*/ 	.short	0x0020
        /*0014*/ 	.byte	0x00, 0xf0, 0x11, 0x00


	//----- nvinfo : EIATTR_KPARAM_INFO
	.align		4
.L_426:
        /*0018*/ 	.byte	0x04, 0x17
        /*001a*/ 	.short	(.L_428 - .L_427)
.L_427:
        /*001c*/ 	.word	0x00000000
        /*0020*/ 	.short	0x0004
        /*0022*/ 	.short	0x0018
        /*0024*/ 	.byte	0x00, 0xf5, 0x21, 0x00


	//----- nvinfo : EIATTR_KPARAM_INFO
	.align		4
.L_428:
        /*0028*/ 	.byte	0x04, 0x17
        /*002a*/ 	.short	(.L_430 - .L_429)
.L_429:
        /*002c*/ 	.word	0x00000000
        /*0030*/ 	.short	0x0003
        /*0032*/ 	.short	0x0010
        /*0034*/ 	.byte	0x00, 0xf5, 0x21, 0x00


	//----- nvinfo : EIATTR_KPARAM_INFO
	.align		4
.L_430:
        /*0038*/ 	.byte	0x04, 0x17
        /*003a*/ 	.short	(.L_432 - .L_431)
.L_431:
        /*003c*/ 	.word	0x00000000
        /*0040*/ 	.short	0x0002
        /*0042*/ 	.short	0x0008
        /*0044*/ 	.byte	0x00, 0xf5, 0x21, 0x00


	//----- nvinfo : EIATTR_KPARAM_INFO
	.align		4
.L_432:
        /*0048*/ 	.byte	0x04, 0x17
        /*004a*/ 	.short	(.L_434 - .L_433)
.L_433:
        /*004c*/ 	.word	0x00000000
        /*0050*/ 	.short	0x0001
        /*0052*/ 	.short	0x0004
        /*0054*/ 	.byte	0x00, 0xf0, 0x11, 0x00


	//----- nvinfo : EIATTR_KPARAM_INFO
	.align		4
.L_434:
        /*0058*/ 	.byte	0x04, 0x17
        /*005a*/ 	.short	(.L_436 - .L_435)
.L_435:
        /*005c*/ 	.word	0x00000000
        /*0060*/ 	.short	0x0000
        /*0062*/ 	.short	0x0000
        /*0064*/ 	.byte	0x00, 0xf0, 0x11, 0x00


	//----- nvinfo : EIATTR_SPARSE_MMA_MASK
	.align		4
.L_436:
        /*0068*/ 	.byte	0x03, 0x50
        /*006a*/ 	.short	0x0000


	//----- nvinfo : EIATTR_MAXREG_COUNT
	.align		4
        /*006c*/ 	.byte	0x03, 0x1b
        /*006e*/ 	.short	0x00ff


	//----- nvinfo : EIATTR_MERCURY_ISA_VERSION
	.align		4
        /*0070*/ 	.byte	0x03, 0x5f
        /*0072*/ 	.short	0x0101


	//----- nvinfo : EIATTR_VRC_CTA_INIT_COUNT
	.align		4
        /*0074*/ 	.byte	0x02, 0x4a
	.zero		1
	.zero		1


	//----- nvinfo : EIATTR_EXIT_INSTR_OFFSETS
	.align		4
        /*0078*/ 	.byte	0x04, 0x1c
        /*007a*/ 	.short	(.L_438 - .L_437)


	//   ....[0]....
.L_437:
        /*007c*/ 	.word	0x00000060


	//   ....[1]....
        /*0080*/ 	.word	0x00000470


	//----- nvinfo : EIATTR_CRS_STACK_SIZE
	.align		4
.L_438:
        /*0084*/ 	.byte	0x04, 0x1e
        /*0086*/ 	.short	(.L_440 - .L_439)
.L_439:
        /*0088*/ 	.word	0x00000000


	//----- nvinfo : EIATTR_CBANK_PARAM_SIZE
	.align		4
.L_440:
        /*008c*/ 	.byte	0x03, 0x19
        /*008e*/ 	.short	0x0024


	//----- nvinfo : EIATTR_PARAM_CBANK
	.align		4
        /*0090*/ 	.byte	0x04, 0x0a
        /*0092*/ 	.short	(.L_442 - .L_441)
	.align		4
.L_441:
        /*0094*/ 	.word	index@(.nv.constant0._Z26unitaryReconstructClementsIfEviiPT_PKS0_S3_i)
        /*0098*/ 	.short	0x0380
        /*009a*/ 	.short	0x0024


	//----- nvinfo : EIATTR_SW_WAR
	.align		4
.L_442:
        /*009c*/ 	.byte	0x04, 0x36
        /*009e*/ 	.short	(.L_444 - .L_443)
.L_443:
        /*00a0*/ 	.word	0x00000008
.L_444:


//--------------------- .nv.info._Z9negateRowIfEviiPT_PKS0_i --------------------------
	.section	.nv.info._Z9negateRowIfEviiPT_PKS0_i,"",@"SHT_CUDA_INFO"
	.sectionflags	@""
	.align	4


	//----- nvinfo : EIATTR_CUDA_API_VERSION
	.align		4
        /*0000*/ 	.byte	0x04, 0x37
        /*0002*/ 	.short	(.L_446 - .L_445)
.L_445:
        /*0004*/ 	.word	0x00000082


	//----- nvinfo : EIATTR_KPARAM_INFO
	.align		4
.L_446:
        /*0008*/ 	.byte	0x04, 0x17
        /*000a*/ 	.short	(.L_448 - .L_447)
.L_447:
        /*000c*/ 	.word	0x00000000
        /*0010*/ 	.short	0x0004
        /*0012*/ 	.short	0x0018
        /*0014*/ 	.byte	0x00, 0xf0, 0x11, 0x00


	//----- nvinfo : EIATTR_KPARAM_INFO
	.align		4
.L_448:
        /*0018*/ 	.byte	0x04, 0x17
        /*001a*/ 	.short	(.L_450 - .L_449)
.L_449:
        /*001c*/ 	.word	0x00000000
        /*0020*/ 	.short	0x0003
        /*0022*/ 	.short	0x0010
        /*0024*/ 	.byte	0x00, 0xf5, 0x21, 0x00


	//----- nvinfo : EIATTR_KPARAM_INFO
	.align		4
.L_450:
        /*0028*/ 	.byte	0x04, 0x17
        /*002a*/ 	.short	(.L_452 - .L_451)
.L_451:
        /*002c*/ 	.word	0x00000000
        /*0030*/ 	.short	0x0002
        /*0032*/ 	.short	0x0008
        /*0034*/ 	.byte	0x00, 0xf5, 0x21, 0x00


	//----- nvinfo : EIATTR_KPARAM_INFO
	.align		4
.L_452:
        /*0038*/ 	.byte	0x04, 0x17
        /*003a*/ 	.short	(.L_454 - .L_453)
.L_453:
        /*003c*/ 	.word	0x00000000
        /*0040*/ 	.short	0x0001
        /*0042*/ 	.short	0x0004
        /*0044*/ 	.byte	0x00, 0xf0, 0x11, 0x00


	//----- nvinfo : EIATTR_KPARAM_INFO
	.align		4
.L_454:
        /*0048*/ 	.byte	0x04, 0x17
        /*004a*/ 	.short	(.L_456 - .L_455)
.L_455:
        /*004c*/ 	.word	0x00000000
        /*0050*/ 	.short	0x0000
        /*0052*/ 	.short	0x0000
        /*0054*/ 	.byte	0x00, 0xf0, 0x11, 0x00


	//----- nvinfo : EIATTR_SPARSE_MMA_MASK
	.align		4
.L_456:
        /*0058*/ 	.byte	0x03, 0x50
        /*005a*/ 	.short	0x0000


	//----- nvinfo : EIATTR_MAXREG_COUNT
	.align		4
        /*005c*/ 	.byte	0x03, 0x1b
        /*005e*/ 	.short	0x00ff


	//----- nvinfo : EIATTR_MERCURY_ISA_VERSION
	.align		4
        /*0060*/ 	.byte	0x03, 0x5f
        /*0062*/ 	.short	0x0101


	//----- nvinfo : EIATTR_VRC_CTA_INIT_COUNT
	.align		4
        /*0064*/ 	.byte	0x02, 0x4a
	.zero		1
	.zero		1


	//----- nvinfo : EIATTR_EXIT_INSTR_OFFSETS
	.align		4
        /*0068*/ 	.byte	0x04, 0x1c
        /*006a*/ 	.short	(.L_458 - .L_457)


	//   ....[0]....
.L_457:
        /*006c*/ 	.word	0x00000070


	//   ....[1]....
        /*0070*/ 	.word	0x000001f0


	//----- nvinfo : EIATTR_CRS_STACK_SIZE
	.align		4
.L_458:
        /*0074*/ 	.byte	0x04, 0x1e
        /*0076*/ 	.short	(.L_460 - .L_459)
.L_459:
        /*0078*/ 	.word	0x00000000


	//----- nvinfo : EIATTR_CBANK_PARAM_SIZE
	.align		4
.L_460:
        /*007c*/ 	.byte	0x03, 0x19
        /*007e*/ 	.short	0x001c


	//----- nvinfo : EIATTR_PARAM_CBANK
	.align		4
        /*0080*/ 	.byte	0x04, 0x0a
        /*0082*/ 	.short	(.L_462 - .L_461)
	.align		4
.L_461:
        /*0084*/ 	.word	index@(.nv.constant0._Z9negateRowIfEviiPT_PKS0_i)
        /*0088*/ 	.short	0x0380
        /*008a*/ 	.short	0x001c


	//----- nvinfo : EIATTR_SW_WAR
	.align		4
.L_462:
        /*008c*/ 	.byte	0x04, 0x36
        /*008e*/ 	.short	(.L_464 - .L_463)
.L_463:
        /*0090*/ 	.word	0x00000008
.L_464:


//--------------------- .nv.info._Z37unitaryReconstructClementsSmallSharedIfEviiPT_PKS0_S3_S3_S3_ --------------------------
	.section	.nv.info._Z37unitaryReconstructClementsSmallSharedIfEviiPT_PKS0_S3_S3_S3_,"",@"SHT_CUDA_INFO"
	.sectionflags	@""
	.align	4


	//----- nvinfo : EIATTR_CUDA_API_VERSION
	.align		4
        /*0000*/ 	.byte	0x04, 0x37
        /*0002*/ 	.short	(.L_466 - .L_465)
.L_465:
        /*0004*/ 	.word	0x00000082


	//----- nvinfo : EIATTR_KPARAM_INFO
	.align		4
.L_466:
        /*0008*/ 	.byte	0x04, 0x17
        /*000a*/ 	.short	(.L_468 - .L_467)
.L_467:
        /*000c*/ 	.word	0x00000000
        /*0010*/ 	.short	0x0006
        /*0012*/ 	.short	0x0028
        /*0014*/ 	.byte	0x00, 0xf5, 0x21, 0x00


	//----- nvinfo : EIATTR_KPARAM_INFO
	.align		4
.L_468:
        /*0018*/ 	.byte	0x04, 0x17
        /*001a*/ 	.short	(.L_470 - .L_469)
.L_469:
        /*001c*/ 	.word	0x00000000
        /*0020*/ 	.short	0x0005
        /*0022*/ 	.short	0x0020
        /*0024*/ 	.byte	0x00, 0xf5, 0x21, 0x00


	//----- nvinfo : EIATTR_KPARAM_INFO
	.align		4
.L_470:
        /*0028*/ 	.byte	0x04, 0x17
        /*002a*/ 	.short	(.L_472 - .L_471)
.L_471:
        /*002c*/ 	.word	0x00000000
        /*0030*/ 	.short	0x0004
        /*0032*/ 	.short	0x0018
        /*0034*/ 	.byte	0x00, 0xf5, 0x21, 0x00


	//----- nvinfo : EIATTR_KPARAM_INFO
	.align		4
.L_472:
        /*0038*/ 	.byte	0x04, 0x17
        /*003a*/ 	.short	(.L_474 - .L_473)
.L_473:
        /*003c*/ 	.word	0x00000000
        /*0040*/ 	.short	0x0003
        /*0042*/ 	.short	0x0010
        /*0044*/ 	.byte	0x00, 0xf5, 0x21, 0x00


	//----- nvinfo : EIATTR_KPARAM_INFO
	.align		4
.L_474:
        /*0048*/ 	.byte	0x04, 0x17
        /*004a*/ 	.short	(.L_476 - .L_475)
.L_475:
        /*004c*/ 	.word	0x00000000
        /*0050*/ 	.short	0x0002
        /*0052*/ 	.short	0x0008
        /*0054*/ 	.byte	0x00, 0xf5, 0x21, 0x00


	//----- nvinfo : EIATTR_KPARAM_INFO
	.align		4
.L_476:
        /*0058*/ 	.byte	0x04, 0x17
        /*005a*/ 	.short	(.L_478 - .L_477)
.L_477:
        /*005c*/ 	.word	0x00000000
        /*0060*/ 	.short	0x0001
        /*0062*/ 	.short	0x0004
        /*0064*/ 	.byte	0x00, 0xf0, 0x11, 0x00


	//----- nvinfo : EIATTR_KPARAM_INFO
	.align		4
.L_478:
        /*0068*/ 	.byte	0x04, 0x17
        /*006a*/ 	.short	(.L_480 - .L_479)
.L_479:
        /*006c*/ 	.word	0x00000000
        /*0070*/ 	.short	0x0000
        /*0072*/ 	.short	0x0000
        /*0074*/ 	.byte	0x00, 0xf0, 0x11, 0x00


	//----- nvinfo : EIATTR_SPARSE_MMA_MASK
	.align		4
.L_480:
        /*0078*/ 	.byte	0x03, 0x50
        /*007a*/ 	.short	0x0000


	//----- nvinfo : EIATTR_MAXREG_COUNT
	.align		4
        /*007c*/ 	.byte	0x03, 0x1b
        /*007e*/ 	.short	0x00ff


	//----- nvinfo : EIATTR_NUM_BARRIERS
	.align		4
        /*0080*/ 	.byte	0x02, 0x4c
        /*0082*/ 	.byte	0x01
	.zero		1


	//----- nvinfo : EIATTR_MERCURY_ISA_VERSION
	.align		4
        /*0084*/ 	.byte	0x03, 0x5f
        /*0086*/ 	.short	0x0101


	//----- nvinfo : EIATTR_VRC_CTA_INIT_COUNT
	.align		4
        /*0088*/ 	.byte	0x02, 0x4a
	.zero		1
	.zero		1


	//----- nvinfo : EIATTR_EXIT_INSTR_OFFSETS
	.align		4
        /*008c*/ 	.byte	0x04, 0x1c
        /*008e*/ 	.short	(.L_482 - .L_481)


	//   ....[0]....
.L_481:
        /*0090*/ 	.word	0x00000040


	//   ....[1]....
        /*0094*/ 	.word	0x00001a70


	//----- nvinfo : EIATTR_CRS_STACK_SIZE
	.align		4
.L_482:
        /*0098*/ 	.byte	0x04, 0x1e
        /*009a*/ 	.short	(.L_484 - .L_483)
.L_483:
        /*009c*/ 	.word	0x00000000


	//----- nvinfo : EIATTR_CBANK_PARAM_SIZE
	.align		4
.L_484:
        /*00a0*/ 	.byte	0x03, 0x19
        /*00a2*/ 	.short	0x0030


	//----- nvinfo : EIATTR_PARAM_CBANK
	.align		4
        /*00a4*/ 	.byte	0x04, 0x0a
        /*00a6*/ 	.short	(.L_486 - .L_485)
	.align		4
.L_485:
        /*00a8*/ 	.word	index@(.nv.constant0._Z37unitaryReconstructClementsSmallSharedIfEviiPT_PKS0_S3_S3_S3_)
        /*00ac*/ 	.short	0x0380
        /*00ae*/ 	.short	0x0030


	//----- nvinfo : EIATTR_SW_WAR
	.align		4
.L_486:
        /*00b0*/ 	.byte	0x04, 0x36
        /*00b2*/ 	.short	(.L_488 - .L_487)
.L_487:
        /*00b4*/ 	.word	0x00000008
.L_488:


//--------------------- .nv.info._Z25unitaryReconstructFrancisIdEviiPT_PKS0_S3_ --------------------------
	.section	.nv.info._Z25unitaryReconstructFrancisIdEviiPT_PKS0_S3_,"",@"SHT_CUDA_INFO"
	.sectionflags	@""
	.align	4


	//----- nvinfo : EIATTR_CUDA_API_VERSION
	.align		4
        /*0000*/ 	.byte	0x04, 0x37
        /*0002*/ 	.short	(.L_490 - .L_489)
.L_489:
        /*0004*/ 	.word	0x00000082


	//----- nvinfo : EIATTR_KPARAM_INFO
	.align		4
.L_490:
        /*0008*/ 	.byte	0x04, 0x17
        /*000a*/ 	.short	(.L_492 - .L_491)
.L_491:
        /*000c*/ 	.word	0x00000000
        /*0010*/ 	.short	0x0004
        /*0012*/ 	.short	0x0018
        /*0014*/ 	.byte	0x00, 0xf5, 0x21, 0x00


	//----- nvinfo : EIATTR_KPARAM_INFO
	.align		4
.L_492:
        /*0018*/ 	.byte	0x04, 0x17
        /*001a*/ 	.short	(.L_494 - .L_493)
.L_493:
        /*001c*/ 	.word	0x00000000
        /*0020*/ 	.short	0x0003
        /*0022*/ 	.short	0x0010
        /*0024*/ 	.byte	0x00, 0xf5, 0x21, 0x00


	//----- nvinfo : EIATTR_KPARAM_INFO
	.align		4
.L_494:
        /*0028*/ 	.byte	0x04, 0x17
        /*002a*/ 	.short	(.L_496 - .L_495)
.L_495:
        /*002c*/ 	.word	0x00000000
        /*0030*/ 	.short	0x0002
        /*0032*/ 	.short	0x0008
        /*0034*/ 	.byte	0x00, 0xf5, 0x21, 0x00


	//----- nvinfo : EIATTR_KPARAM_INFO
	.align		4
.L_496:
        /*0038*/ 	.byte	0x04, 0x17
        /*003a*/ 	.short	(.L_498 - .L_497)
.L_497:
        /*003c*/ 	.word	0x00000000
        /*0040*/ 	.short	0x0001
        /*0042*/ 	.short	0x0004
        /*0044*/ 	.byte	0x00, 0xf0, 0x11, 0x00


	//----- nvinfo : EIATTR_KPARAM_INFO
	.align		4
.L_498:
        /*0048*/ 	.byte	0x04, 0x17
        /*004a*/ 	.short	(.L_500 - .L_499)
.L_499:
        /*004c*/ 	.word	0x00000000
        /*0050*/ 	.short	0x0000
        /*0052*/ 	.short	0x0000
        /*0054*/ 	.byte	0x00, 0xf0, 0x11, 0x00


	//----- nvinfo : EIATTR_SPARSE_MMA_MASK
	.align		4
.L_500:
        /*0058*/ 	.byte	0x03, 0x50
        /*005a*/ 	.short	0x0000


	//----- nvinfo : EIATTR_MAXREG_COUNT
	.align		4
        /*005c*/ 	.byte	0x03, 0x1b
        /*005e*/ 	.short	0x00ff


	//----- nvinfo : EIATTR_MERCURY_ISA_VERSION
	.align		4
        /*0060*/ 	.byte	0x03, 0x5f
        /*0062*/ 	.short	0x0101


	//----- nvinfo : EIATTR_VRC_CTA_INIT_COUNT
	.align		4
        /*0064*/ 	.byte	0x02, 0x4a
	.zero		1
	.zero		1


	//----- nvinfo : EIATTR_EXIT_INSTR_OFFSETS
	.align		4
        /*0068*/ 	.byte	0x04, 0x1c
        /*006a*/ 	.short	(.L_502 - .L_501)


	//   ....[0]....
.L_501:
        /*006c*/ 	.word	0x00000070


	//   ....[1]....
        /*0070*/ 	.word	0x00001940


	//----- nvinfo : EIATTR_CRS_STACK_SIZE
	.align		4
.L_502:
        /*0074*/ 	.byte	0x04, 0x1e
        /*0076*/ 	.short	(.L_504 - .L_503)
.L_503:
        /*0078*/ 	.word	0x00000000


	//----- nvinfo : EIATTR_CBANK_PARAM_SIZE
	.align		4
.L_504:
        /*007c*/ 	.byte	0x03, 0x19
        /*007e*/ 	.short	0x0020


	//----- nvinfo : EIATTR_PARAM_CBANK
	.align		4
        /*0080*/ 	.byte	0x04, 0x0a
        /*0082*/ 	.short	(.L_506 - .L_505)
	.align		4
.L_505:
        /*0084*/ 	.word	index@(.nv.constant0._Z25unitaryReconstructFrancisIdEviiPT_PKS0_S3_)
        /*0088*/ 	.short	0x0380
        /*008a*/ 	.short	0x0020


	//----- nvinfo : EIATTR_SW_WAR
	.align		4
.L_506:
        /*008c*/ 	.byte	0x04, 0x36
        /*008e*/ 	.short	(.L_508 - .L_507)
.L_507:
        /*0090*/ 	.word	0x00000008
.L_508:


//--------------------- .nv.info._Z31unitaryReconstructFrancisSharedIdEviiPT_PKS0_S3_ --------------------------
	.section	.nv.info._Z31unitaryReconstructFrancisSharedIdEviiPT_PKS0_S3_,"",@"SHT_CUDA_INFO"
	.sectionflags	@""
	.align	4


	//----- nvinfo : EIATTR_CUDA_API_VERSION
	.align		4
        /*0000*/ 	.byte	0x04, 0x37
        /*0002*/ 	.short	(.L_510 - .L_509)
.L_509:
        /*0004*/ 	.word	0x00000082


	//----- nvinfo : EIATTR_KPARAM_INFO
	.align		4
.L_510:
        /*0008*/ 	.byte	0x04, 0x17
        /*000a*/ 	.short	(.L_512 - .L_511)
.L_511:
        /*000c*/ 	.word	0x00000000
        /*0010*/ 	.short	0x0004
        /*0012*/ 	.short	0x0018
        /*0014*/ 	.byte	0x00, 0xf5, 0x21, 0x00


	//----- nvinfo : EIATTR_KPARAM_INFO
	.align		4
.L_512:
        /*0018*/ 	.byte	0x04, 0x17
        /*001a*/ 	.short	(.L_514 - .L_513)
.L_513:
        /*001c*/ 	.word	0x00000000
        /*0020*/ 	.short	0x0003
        /*0022*/ 	.short	0x0010
        /*0024*/ 	.byte	0x00, 0xf5, 0x21, 0x00


	//----- nvinfo : EIATTR_KPARAM_INFO
	.align		4
.L_514:
        /*0028*/ 	.byte	0x04, 0x17
        /*002a*/ 	.short	(.L_516 - .L_515)
.L_515:
        /*002c*/ 	.word	0x00000000
        /*0030*/ 	.short	0x0002
        /*0032*/ 	.short	0x0008
        /*0034*/ 	.byte	0x00, 0xf5, 0x21, 0x00


	//----- nvinfo : EIATTR_KPARAM_INFO
	.align		4
.L_516:
        /*0038*/ 	.byte	0x04, 0x17
        /*003a*/ 	.short	(.L_518 - .L_517)
.L_517:
        /*003c*/ 	.word	0x00000000
        /*0040*/ 	.short	0x0001
        /*0042*/ 	.short	0x0004
        /*0044*/ 	.byte	0x00, 0xf0, 0x11, 0x00


	//----- nvinfo : EIATTR_KPARAM_INFO
	.align		4
.L_518:
        /*0048*/ 	.byte	0x04, 0x17
        /*004a*/ 	.short	(.L_520 - .L_519)
.L_519:
        /*004c*/ 	.word	0x00000000
        /*0050*/ 	.short	0x0000
        /*0052*/ 	.short	0x0000
        /*0054*/ 	.byte	0x00, 0xf0, 0x11, 0x00


	//----- nvinfo : EIATTR_SPARSE_MMA_MASK
	.align		4
.L_520:
        /*0058*/ 	.byte	0x03, 0x50
        /*005a*/ 	.short	0x0000


	//----- nvinfo : EIATTR_MAXREG_COUNT
	.align		4
        /*005c*/ 	.byte	0x03, 0x1b
        /*005e*/ 	.short	0x00ff


	//----- nvinfo : EIATTR_NUM_BARRIERS
	.align		4
        /*0060*/ 	.byte	0x02, 0x4c
        /*0062*/ 	.byte	0x01
	.zero		1


	//----- nvinfo : EIATTR_MERCURY_ISA_VERSION
	.align		4
        /*0064*/ 	.byte	0x03, 0x5f
        /*0066*/ 	.short	0x0101


	//----- nvinfo : EIATTR_VRC_CTA_INIT_COUNT
	.align		4
        /*0068*/ 	.byte	0x02, 0x4a
	.zero		1
	.zero		1


	//----- nvinfo : EIATTR_EXIT_INSTR_OFFSETS
	.align		4
        /*006c*/ 	.byte	0x04, 0x1c
        /*006e*/ 	.short	(.L_522 - .L_521)


	//   ....[0]....
.L_521:
        /*0070*/ 	.word	0x00000050


	//   ....[1]....
        /*0074*/ 	.word	0x000014c0


	//----- nvinfo : EIATTR_CRS_STACK_SIZE
	.align		4
.L_522:
        /*0078*/ 	.byte	0x04, 0x1e
        /*007a*/ 	.short	(.L_524 - .L_523)
.L_523:
        /*007c*/ 	.word	0x00000000


	//----- nvinfo : EIATTR_CBANK_PARAM_SIZE
	.align		4
.L_524:
        /*0080*/ 	.byte	0x03, 0x19
        /*0082*/ 	.short	0x0020


	//----- nvinfo : EIATTR_PARAM_CBANK
	.align		4
        /*0084*/ 	.byte	0x04, 0x0a
        /*0086*/ 	.short	(.L_526 - .L_525)
	.align		4
.L_525:
        /*0088*/ 	.word	index@(.nv.constant0._Z31unitaryReconstructFrancisSharedIdEviiPT_PKS0_S3_)
        /*008c*/ 	.short	0x0380
        /*008e*/ 	.short	0x0020


	//----- nvinfo : EIATTR_SW_WAR
	.align		4
.L_526:
        /*0090*/ 	.byte	0x04, 0x36
        /*0092*/ 	.short	(.L_528 - .L_527)
.L_527:
        /*0094*/ 	.word	0x00000008
.L_528:


//--------------------- .nv.info._Z25unitaryReconstructFrancisIfEviiPT_PKS0_S3_ --------------------------
	.section	.nv.info._Z25unitaryReconstructFrancisIfEviiPT_PKS0_S3_,"",@"SHT_CUDA_INFO"
	.sectionflags	@""
	.align	4


	//----- nvinfo : EIATTR_CUDA_API_VERSION
	.align		4
        /*0000*/ 	.byte	0x04, 0x37
        /*0002*/ 	.short	(.L_530 - .L_529)
.L_529:
        /*0004*/ 	.word	0x00000082


	//----- nvinfo : EIATTR_KPARAM_INFO
	.align		4
.L_530:
        /*0008*/ 	.byte	0x04, 0x17
        /*000a*/ 	.short	(.L_532 - .L_531)
.L_531:
        /*000c*/ 	.word	0x00000000
        /*0010*/ 	.short	0x0004
        /*0012*/ 	.short	0x0018
        /*0014*/ 	.byte	0x00, 0xf5, 0x21, 0x00


	//----- nvinfo : EIATTR_KPARAM_INFO
	.align		4
.L_532:
        /*0018*/ 	.byte	0x04, 0x17
        /*001a*/ 	.short	(.L_534 - .L_533)
.L_533:
        /*001c*/ 	.word	0x00000000
        /*0020*/ 	.short	0x0003
        /*0022*/ 	.short	0x0010
        /*0024*/ 	.byte	0x00, 0xf5, 0x21, 0x00


	//----- nvinfo : EIATTR_KPARAM_INFO
	.align		4
.L_534:
        /*0028*/ 	.byte	0x04, 0x17
        /*002a*/ 	.short	(.L_536 - .L_535)
.L_535:
        /*002c*/ 	.word	0x00000000
        /*0030*/ 	.short	0x0002
        /*0032*/ 	.short	0x0008
        /*0034*/ 	.byte	0x00, 0xf5, 0x21, 0x00


	//----- nvinfo : EIATTR_KPARAM_INFO
	.align		4
.L_536:
        /*0038*/ 	.byte	0x04, 0x17
        /*003a*/ 	.short	(.L_538 - .L_537)
.L_537:
        /*003c*/ 	.word	0x00000000
        /*0040*/ 	.short	0x0001
        /*0042*/ 	.short	0x0004
        /*0044*/ 	.byte	0x00, 0xf0, 0x11, 0x00


	//----- nvinfo : EIATTR_KPARAM_INFO
	.align		4
.L_538:
        /*0048*/ 	.byte	0x04, 0x17
        /*004a*/ 	.short	(.L_540 - .L_539)
.L_539:
        /*004c*/ 	.word	0x00000000
        /*0050*/ 	.short	0x0000
        /*0052*/ 	.short	0x0000
        /*0054*/ 	.byte	0x00, 0xf0, 0x11, 0x00


	//----- nvinfo : EIATTR_SPARSE_MMA_MASK
	.align		4
.L_540:
        /*0058*/ 	.byte	0x03, 0x50
        /*005a*/ 	.short	0x0000


	//----- nvinfo : EIATTR_MAXREG_COUNT
	.align		4
        /*005c*/ 	.byte	0x03, 0x1b
        /*005e*/ 	.short	0x00ff


	//----- nvinfo : EIATTR_MERCURY_ISA_VERSION
	.align		4
        /*0060*/ 	.byte	0x03, 0x5f
        /*0062*/ 	.short	0x0101


	//----- nvinfo : EIATTR_VRC_CTA_INIT_COUNT
	.align		4
        /*0064*/ 	.byte	0x02, 0x4a
	.zero		1
	.zero		1


	//----- nvinfo : EIATTR_EXIT_INSTR_OFFSETS
	.align		4
        /*0068*/ 	.byte	0x04, 0x1c
        /*006a*/ 	.short	(.L_542 - .L_541)


	//   ....[0]....
.L_541:
        /*006c*/ 	.word	0x00000070


	//   ....[1]....
        /*0070*/ 	.word	0x000017c0


	//----- nvinfo : EIATTR_CRS_STACK_SIZE
	.align		4
.L_542:
        /*0074*/ 	.byte	0x04, 0x1e
        /*0076*/ 	.short	(.L_544 - .L_543)
.L_543:
        /*0078*/ 	.word	0x00000000


	//----- nvinfo : EIATTR_CBANK_PARAM_SIZE
	.align		4
.L_544:
        /*007c*/ 	.byte	0x03, 0x19
        /*007e*/ 	.short	0x0020


	//----- nvinfo : EIATTR_PARAM_CBANK
	.align		4
        /*0080*/ 	.byte	0x04, 0x0a
        /*0082*/ 	.short	(.L_546 - .L_545)
	.align		4
.L_545:
        /*0084*/ 	.word	index@(.nv.constant0._Z25unitaryReconstructFrancisIfEviiPT_PKS0_S3_)
        /*0088*/ 	.short	0x0380
        /*008a*/ 	.short	0x0020


	//----- nvinfo : EIATTR_SW_WAR
	.align		4
.L_546:
        /*008c*/ 	.byte	0x04, 0x36
        /*008e*/ 	.short	(.L_548 - .L_547)
.L_547:
        /*0090*/ 	.word	0x00000008
.L_548:


//--------------------- .nv.info._Z31unitaryReconstructFrancisSharedIfEviiPT_PKS0_S3_ --------------------------
	.section	.nv.info._Z31unitaryReconstructFrancisSharedIfEviiPT_PKS0_S3_,"",@"SHT_CUDA_INFO"
	.sectionflags	@""
	.align	4


	//----- nvinfo : EIATTR_CUDA_API_VERSION
	.align		4
        /*0000*/ 	.byte	0x04, 0x37
        /*0002*/ 	.short	(.L_550 - .L_549)
.L_549:
        /*0004*/ 	.word	0x00000082


	//----- nvinfo : EIATTR_KPARAM_INFO
	.align		4
.L_550:
        /*0008*/ 	.byte	0x04, 0x17
        /*000a*/ 	.short	(.L_552 - .L_551)
.L_551:
        /*000c*/ 	.word	0x00000000
        /*0010*/ 	.short	0x0004
        /*0012*/ 	.short	0x0018
        /*0014*/ 	.byte	0x00, 0xf5, 0x21, 0x00


	//----- nvinfo : EIATTR_KPARAM_INFO
	.align		4
.L_552:
        /*0018*/ 	.byte	0x04, 0x17
        /*001a*/ 	.short	(.L_554 - .L_553)
.L_553:
        /*001c*/ 	.word	0x00000000
        /*0020*/ 	.short	0x0003
        /*0022*/ 	.short	0x0010
        /*0024*/ 	.byte	0x00, 0xf5, 0x21, 0x00


	//----- nvinfo : EIATTR_KPARAM_INFO
	.align		4
.L_554:
        /*0028*/ 	.byte	0x04, 0x17
        /*002a*/ 	.short	(.L_556 - .L_555)
.L_555:
        /*002c*/ 	.word	0x00000000
        /*0030*/ 	.short	0x0002
        /*0032*/ 	.short	0x0008
        /*0034*/ 	.byte	0x00, 0xf5, 0x21, 0x00


	//----- nvinfo : EIATTR_KPARAM_INFO
	.align		4
.L_556:
        /*0038*/ 	.byte	0x04, 0x17
        /*003a*/ 	.short	(.L_558 - .L_557)
.L_557:
        /*003c*/ 	.word	0x00000000
        /*0040*/ 	.short	0x0001
        /*0042*/ 	.short	0x0004
        /*0044*/ 	.byte	0x00, 0xf0, 0x11, 0x00


	//----- nvinfo : EIATTR_KPARAM_INFO
	.align		4
.L_558:
        /*0048*/ 	.byte	0x04, 0x17
        /*004a*/ 	.short	(.L_560 - .L_559)
.L_559:
        /*004c*/ 	.word	0x00000000
        /*0050*/ 	.short	0x0000
        /*0052*/ 	.short	0x0000
        /*0054*/ 	.byte	0x00, 0xf0, 0x11, 0x00


	//----- nvinfo : EIATTR_SPARSE_MMA_MASK
	.align		4
.L_560:
        /*0058*/ 	.byte	0x03, 0x50
        /*005a*/ 	.short	0x0000


	//----- nvinfo : EIATTR_MAXREG_COUNT
	.align		4
        /*005c*/ 	.byte	0x03, 0x1b
        /*005e*/ 	.short	0x00ff


	//----- nvinfo : EIATTR_NUM_BARRIERS
	.align		4
        /*0060*/ 	.byte	0x02, 0x4c
        /*0062*/ 	.byte	0x01
	.zero		1


	//----- nvinfo : EIATTR_MERCURY_ISA_VERSION
	.align		4
        /*0064*/ 	.byte	0x03, 0x5f
        /*0066*/ 	.short	0x0101


	//----- nvinfo : EIATTR_VRC_CTA_INIT_COUNT
	.align		4
        /*0068*/ 	.byte	0x02, 0x4a
	.zero		1
	.zero		1


	//----- nvinfo : EIATTR_EXIT_INSTR_OFFSETS
	.align		4
        /*006c*/ 	.byte	0x04, 0x1c
        /*006e*/ 	.short	(.L_562 - .L_561)


	//   ....[0]....
.L_561:
        /*0070*/ 	.word	0x00000050


	//   ....[1]....
        /*0074*/ 	.word	0x00001510


	//----- nvinfo : EIATTR_CRS_STACK_SIZE
	.align		4
.L_562:
        /*0078*/ 	.byte	0x04, 0x1e
        /*007a*/ 	.short	(.L_564 - .L_563)
.L_563:
        /*007c*/ 	.word	0x00000000


	//----- nvinfo : EIATTR_CBANK_PARAM_SIZE
	.align		4
.L_564:
        /*0080*/ 	.byte	0x03, 0x19
        /*0082*/ 	.short	0x0020


	//----- nvinfo : EIATTR_PARAM_CBANK
	.align		4
        /*0084*/ 	.byte	0x04, 0x0a
        /*0086*/ 	.short	(.L_566 - .L_565)
	.align		4
.L_565:
        /*0088*/ 	.word	index@(.nv.constant0._Z31unitaryReconstructFrancisSharedIfEviiPT_PKS0_S3_)
        /*008c*/ 	.short	0x0380
        /*008e*/ 	.short	0x0020


	//----- nvinfo : EIATTR_SW_WAR
	.align		4
.L_566:
        /*0090*/ 	.byte	0x04, 0x36
        /*0092*/ 	.short	(.L_568 - .L_567)
.L_567:
        /*0094*/ 	.word	0x00000008
.L_568:


//--------------------- .nv.callgraph             --------------------------
	.section	.nv.callgraph,"",@"SHT_CUDA_CALLGRAPH"
	.align	4
	.sectionentsize	8
	.align		4
        /*0000*/ 	.word	0x00000000
	.align		4
        /*0004*/ 	.word	0xffffffff
	.align		4
        /*0008*/ 	.word	0x00000000
	.align		4
        /*000c*/ 	.word	0xfffffffe
	.align		4
        /*0010*/ 	.word	0x00000000
	.align		4
        /*0014*/ 	.word	0xfffffffd
	.align		4
        /*0018*/ 	.word	0x00000000
	.align		4
        /*001c*/ 	.word	0xfffffffc


//--------------------- .nv.constant4             --------------------------
	.section	.nv.constant4,"a",@progbits
	.align	8
	.align		8
.nv.constant4:
        /*0000*/ 	.dword	__cudart_i2opi_f
	.align		8
        /*0008*/ 	.dword	__cudart_i2opi_d
	.align		8
        /*0010*/ 	.dword	__cudart_sin_cos_coeffs


//--------------------- .text._Z20unitaryDecomposeReckIdEviiPT_S1_S1_ --------------------------
	.section	.text._Z20unitaryDecomposeReckIdEviiPT_S1_S1_,"ax",@progbits
	.align	128
        .global         _Z20unitaryDecomposeReckIdEviiPT_S1_S1_
        .type           _Z20unitaryDecomposeReckIdEviiPT_S1_S1_,@function
        .size           _Z20unitaryDecomposeReckIdEviiPT_S1_S1_,(.L_x_487 - _Z20unitaryDecomposeReckIdEviiPT_S1_S1_)
        .other          _Z20unitaryDecomposeReckIdEviiPT_S1_S1_,@"STO_CUDA_ENTRY STV_DEFAULT"
_Z20unitaryDecomposeReckIdEviiPT_S1_S1_:
.text._Z20unitaryDecomposeReckIdEviiPT_S1_S1_:
[----:B------:R-:W0:Y:S08]  /*0000*/  LDC R1, c[0x0][0x37c] ;  /* 0x0000df00ff017b82 */ /* 0x000e300000000800 */
[----:B------:R-:W1:Y:S01]  /*0010*/  S2UR UR8, SR_CTAID.X ;  /* 0x00000000000879c3 */ /* 0x000e620000002500 */
[----:B0-----:R-:W-:-:S07]  /*0020*/  VIADD R1, R1, 0xffffffd8 ;  /* 0xffffffd801017836 */ /* 0x001fce0000000000 */
[----:B------:R-:W1:Y:S02]  /*0030*/  LDC R0, c[0x0][0x380] ;  /* 0x0000e000ff007b82 */ /* 0x000e640000000800 */
[----:B-1----:R-:W-:-:S13]  /*0040*/  ISETP.LE.AND P0, PT, R0, UR8, PT ;  /* 0x0000000800007c0c */ /* 0x002fda000bf03270 */
[----:B------:R-:W-:Y:S05]  /*0050*/  @P0 EXIT ;  /* 0x000000000000094d */ /* 0x000fea0003800000 */
[----:B------:R-:W0:Y:S01]  /*0060*/  S2R R2, SR_TID.X ;  /* 0x0000000000027919 */ /* 0x000e220000002100 */
[----:B------:R-:W1:Y:S01]  /*0070*/  LDCU UR18, c[0x0][0x360] ;  /* 0x00006c00ff1277ac */ /* 0x000e620008000800 */
[----:B------:R-:W2:Y:S02]  /*0080*/  LDCU.64 UR16, c[0x0][0x358] ;  /* 0x00006b00ff1077ac */ /* 0x000ea40008000a00 */
[----:B012---:R-:W-:-:S07]  /*0090*/  VIADD R3, R2, 0x1 ;  /* 0x0000000102037836 */ /* 0x007fce0000000000 */
.L_x_30:
[----:B0-----:R-:W0:Y:S01]  /*00a0*/  LDCU UR22, c[0x0][0x384] ;  /* 0x00007080ff1677ac */ /* 0x001e220008000800 */
[----:B-1----:R-:W1:Y:S01]  /*00b0*/  LDCU.64 UR6, c[0x0][0x388] ;  /* 0x00007100ff0677ac */ /* 0x002e620008000a00 */
[----:B0-----:R-:W-:Y:S02]  /*00c0*/  UISETP.GE.AND UP0, UPT, UR22, 0x2, UPT ;  /* 0x000000021600788c */ /* 0x001fe4000bf06270 */
[----:B------:R-:W-:-:S04]  /*00d0*/  UIMAD UR19, UR8, UR22, URZ ;  /* 0x00000016081372a4 */ /* 0x000fc8000f8e02ff */
[----:B------:R-:W-:-:S04]  /*00e0*/  UIMAD UR20, UR19, UR22, URZ ;  /* 0x00000016131472a4 */ /* 0x000fc8000f8e02ff */
[----:B-1----:R-:W-:Y:S01]  /*00f0*/  UIMAD.WIDE UR6, UR20, 0x8, UR6 ;  /* 0x00000008140678a5 */ /* 0x002fe2000f8e0206 */
[----:B---3--:R-:W-:Y:S11]  /*0100*/  BRA.U !UP0, `(.L_x_0) ;  /* 0x0000001508587547 */ /* 0x008ff6000b800000 */
[----:B------:R-:W-:Y:S01]  /*0110*/  USHF.R.S32.HI UR21, URZ, 0x1f, UR20 ;  /* 0x0000001fff157899 */ /* 0x000fe20008011414 */
[----:B------:R-:W-:-:S11]  /*0120*/  UMOV UR4, URZ ;  /* 0x000000ff00047c82 */ /* 0x000fd60008000000 */
.L_x_26:
[----:B0-----:R-:W0:Y:S01]  /*0130*/  LDCU UR10, c[0x0][0x384] ;  /* 0x00007080ff0a77ac */ /* 0x001e220008000800 */
[----:B------:R-:W-:Y:S01]  /*0140*/  ULOP3.LUT UR9, URZ, UR4, URZ, 0x33, !UPT ;  /* 0x00000004ff097292 */ /* 0x000fe2000f8e33ff */
[----:B------:R-:W-:-:S03]  /*0150*/  UMOV UR5, URZ ;  /* 0x000000ff00057c82 */ /* 0x000fc60008000000 */
[----:B0-----:R-:W-:Y:S02]  /*0160*/  UIADD3 UR9, UPT, UPT, UR9, UR10, URZ ;  /* 0x0000000a09097290 */ /* 0x001fe4000fffe0ff */
[----:B-1----:R-:W-:-:S12]  /*0170*/  UIADD3 UR10, UPT, UPT, -UR4, -0x2, UR10 ;  /* 0xfffffffe040a7890 */ /* 0x002fd8000fffe10a */
.L_x_25:
[----:B------:R-:W-:Y:S01]  /*0180*/  ISETP.NE.AND P0, PT, R2, RZ, PT ;  /* 0x000000ff0200720c */ /* 0x000fe20003f05270 */
[----:B------:R-:W-:Y:S01]  /*0190*/  BSSY.RECONVERGENT B0, `(.L_x_1) ;  /* 0x0000115000007945 */ /* 0x000fe20003800200 */
[----:B-1----:R-:W-:-:S11]  /*01a0*/  CS2R R10, SRZ ;  /* 0x00000000000a7805 */ /* 0x002fd6000001ff00 */
[----:B0-----:R-:W-:Y:S05]  /*01b0*/  @P0 BRA `(.L_x_2) ;  /* 0x0000001000480947 */ /* 0x001fea0003800000 */
[----:B------:R-:W0:Y:S01]  /*01c0*/  LDCU UR12, c[0x0][0x384] ;  /* 0x00007080ff0c77ac */ /* 0x000e220008000800 */
[----:B------:R-:W-:-:S04]  /*01d0*/  UIADD3 UR11, UPT, UPT, UR9, UR5, URZ ;  /* 0x00000005090b7290 */ /* 0x000fc8000fffe0ff */
[----:B0-----:R-:W-:-:S04]  /*01e0*/  UIMAD UR11, UR5, UR12, UR11 ;  /* 0x0000000c050b72a4 */ /* 0x001fc8000f8e020b */
[----:B------:R-:W-:-:S06]  /*01f0*/  UIMAD.WIDE UR12, UR11, 0x8, UR6 ;  /* 0x000000080b0c78a5 */ /* 0x000fcc000f8e0206 */
[----:B------:R-:W-:Y:S02]  /*0200*/  IMAD.U32 R12, RZ, RZ, UR12 ;  /* 0x0000000cff0c7e24 */ /* 0x000fe4000f8e00ff */
[----:B------:R-:W-:-:S05]  /*0210*/  IMAD.U32 R13, RZ, RZ, UR13 ;  /* 0x0000000dff0d7e24 */ /* 0x000fca000f8e00ff */
[----:B------:R-:W2:Y:S04]  /*0220*/  LDG.E.64 R10, desc[UR16][R12.64+-0x8] ;  /* 0xfffff8100c0a7981 */ /* 0x000ea8000c1e1b00 */
[----:B------:R-:W3:Y:S01]  /*0230*/  LDG.E.64 R4, desc[UR16][R12.64] ;  /* 0x000000100c047981 */ /* 0x000ee2000c1e1b00 */
[----:B------:R-:W-:Y:S01]  /*0240*/  UMOV UR12, 0xa0b5ed8d ;  /* 0xa0b5ed8d000c7882 */ /* 0x000fe20000000000 */
[----:B------:R-:W-:Y:S01]  /*0250*/  UMOV UR13, 0x3eb0c6f7 ;  /* 0x3eb0c6f7000d7882 */ /* 0x000fe20000000000 */
[----:B--2---:R-:W-:Y:S02]  /*0260*/  DADD R6, -RZ, -R10 ;  /* 0x00000000ff067229 */ /* 0x004fe4000000090a */
[----:B------:R-:W-:Y:S02]  /*0270*/  DSETP.GE.AND P0, PT, R10, RZ, PT ;  /* 0x000000ff0a00722a */ /* 0x000fe40003f06000 */
[----:B---3--:R-:W-:-:S02]  /*0280*/  DADD R8, -RZ, -R4 ;  /* 0x00000000ff087229 */ /* 0x008fc40000000904 */
[----:B------:R-:W-:-:S04]  /*0290*/  DSETP.GE.AND P1, PT, R4, RZ, PT ;  /* 0x000000ff0400722a */ /* 0x000fc80003f26000 */
[----:B------:R-:W-:Y:S02]  /*02a0*/  FSEL R6, R10, R6, P0 ;  /* 0x000000060a067208 */ /* 0x000fe40000000000 */
[----:B------:R-:W-:Y:S02]  /*02b0*/  FSEL R7, R11, R7, P0 ;  /* 0x000000070b077208 */ /* 0x000fe40000000000 */
[----:B------:R-:W-:Y:S02]  /*02c0*/  FSEL R8, R4, R8, P1 ;  /* 0x0000000804087208 */ /* 0x000fe40000800000 */
[----:B------:R-:W-:Y:S02]  /*02d0*/  FSEL R9, R5, R9, P1 ;  /* 0x0000000905097208 */ /* 0x000fe40000800000 */
[----:B------:R-:W-:-:S04]  /*02e0*/  DSETP.GE.AND P0, PT, R6, UR12, PT ;  /* 0x0000000c06007e2a */ /* 0x000fc8000bf06000 */
[----:B------:R-:W-:Y:S02]  /*02f0*/  DSETP.GE.AND P1, PT, R8, UR12, PT ;  /* 0x0000000c08007e2a */ /* 0x000fe4000bf26000 */
[----:B------:R-:W-:-:S04]  /*0300*/  SEL R0, RZ, 0x2, !P0 ;  /* 0x00000002ff007807 */ /* 0x000fc80004000000 */
[----:B------:R-:W-:-:S05]  /*0310*/  SEL R7, RZ, 0x1, !P1 ;  /* 0x00000001ff077807 */ /* 0x000fca0004800000 */
[----:B------:R-:W-:-:S05]  /*0320*/  IMAD.IADD R0, R0, 0x1, R7 ;  /* 0x0000000100007824 */ /* 0x000fca00078e0207 */
[----:B------:R-:W-:-:S13]  /*0330*/  ISETP.GT.AND P0, PT, R0, 0x1, PT ;  /* 0x000000010000780c */ /* 0x000fda0003f04270 */
[----:B------:R-:W-:Y:S05]  /*0340*/  @P0 BRA `(.L_x_3) ;  /* 0x0000000000280947 */ /* 0x000fea0003800000 */
[----:B------:R-:W-:Y:S02]  /*0350*/  ISETP.NE.AND P0, PT, R0, RZ, PT ;  /* 0x000000ff0000720c */ /* 0x000fe40003f05270 */
[----:B------:R-:W-:-:S11]  /*0360*/  CS2R R10, SRZ ;  /* 0x00000000000a7805 */ /* 0x000fd6000001ff00 */
[----:B------:R-:W-:Y:S05]  /*0370*/  @!P0 BRA `(.L_x_4) ;  /* 0x0000000800048947 */ /* 0x000fea0003800000 */
[----:B------:R-:W-:Y:S01]  /*0380*/  DSETP.GT.AND P0, PT, R4, UR12, PT ;  /* 0x0000000c04007e2a */ /* 0x000fe2000bf04000 */
[----:B------:R-:W-:Y:S02]  /*0390*/  IMAD.MOV.U32 R10, RZ, RZ, 0x54442d18 ;  /* 0x54442d18ff0a7424 */ /* 0x000fe400078e00ff */
[----:B------:R-:W-:-:S11]  /*03a0*/  IMAD.MOV.U32 R11, RZ, RZ, 0x3ff921fb ;  /* 0x3ff921fbff0b7424 */ /* 0x000fd600078e00ff */
[----:B------:R-:W-:Y:S05]  /*03b0*/  @!P0 BRA `(.L_x_4) ;  /* 0x0000000400f48947 */ /* 0x000fea0003800000 */
[----:B------:R-:W-:Y:S02]  /*03c0*/  IMAD.MOV.U32 R10, RZ, RZ, 0x54442d18 ;  /* 0x54442d18ff0a7424 */ /* 0x000fe400078e00ff */
[----:B------:R-:W-:Y:S01]  /*03d0*/  IMAD.MOV.U32 R11, RZ, RZ, -0x4006de05 ;  /* 0xbff921fbff0b7424 */ /* 0x000fe200078e00ff */
[----:B------:R-:W-:Y:S06]  /*03e0*/  BRA `(.L_x_4) ;  /* 0x0000000400e87947 */ /* 0x000fec0003800000 */
.L_x_3:
[----:B------:R-:W-:-:S13]  /*03f0*/  ISETP.NE.AND P0, PT, R0, 0x2, PT ;  /* 0x000000020000780c */ /* 0x000fda0003f05270 */
[----:B------:R-:W-:Y:S05]  /*0400*/  @!P0 BRA `(.L_x_5) ;  /* 0x0000000400d48947 */ /* 0x000fea0003800000 */
[----:B------:R-:W-:Y:S01]  /*0410*/  DADD R12, -RZ, |R4| ;  /* 0x00000000ff0c7229 */ /* 0x000fe20000000504 */
[----:B------:R-:W-:Y:S01]  /*0420*/  IMAD.MOV.U32 R6, RZ, RZ, 0x1 ;  /* 0x00000001ff067424 */ /* 0x000fe200078e00ff */
[--C-:B------:R-:W-:Y:S02]  /*0430*/  DADD R14, -RZ, |R10|.reuse ;  /* 0x00000000ff0e7229 */ /* 0x100fe4000000050a */
[----:B------:R-:W-:-:S08]  /*0440*/  DSETP.GT.AND P1, PT, |R4|, |R10|, PT ;  /* 0x4000000a0400722a */ /* 0x000fd00003f24200 */
[----:B------:R-:W-:Y:S02]  /*0450*/  FSEL R23, R13, R15, P1 ;  /* 0x0000000f0d177208 */ /* 0x000fe40000800000 */
[----:B------:R-:W-:Y:S02]  /*0460*/  FSEL R22, R12, R14, P1 ;  /* 0x0000000e0c167208 */ /* 0x000fe40000800000 */
[----:B------:R-:W0:Y:S01]  /*0470*/  MUFU.RCP64H R7, R23 ;  /* 0x0000001700077308 */ /* 0x000e220000001800 */
[----:B------:R-:W-:Y:S02]  /*0480*/  FSEL R12, R14, R12, P1 ;  /* 0x0000000c0e0c7208 */ /* 0x000fe40000800000 */
[----:B------:R-:W-:-:S04]  /*0490*/  FSEL R13, R15, R13, P1 ;  /* 0x0000000d0f0d7208 */ /* 0x000fc80000800000 */
[----:B------:R-:W-:Y:S01]  /*04a0*/  FSETP.GEU.AND P2, PT, |R13|, 6.5827683646048100446e-37, PT ;  /* 0x036000000d00780b */ /* 0x000fe20003f4e200 */
[----:B0-----:R-:W-:-:S08]  /*04b0*/  DFMA R8, -R22, R6, 1 ;  /* 0x3ff000001608742b */ /* 0x001fd00000000106 */
[----:B------:R-:W-:-:S08]  /*04c0*/  DFMA R8, R8, R8, R8 ;  /* 0x000000080808722b */ /* 0x000fd00000000008 */
[----:B------:R-:W-:-:S08]  /*04d0*/  DFMA R8, R6, R8, R6 ;  /* 0x000000080608722b */ /* 0x000fd00000000006 */
[----:B------:R-:W-:-:S08]  /*04e0*/  DFMA R6, -R22, R8, 1 ;  /* 0x3ff000001606742b */ /* 0x000fd00000000108 */
[----:B------:R-:W-:-:S08]  /*04f0*/  DFMA R6, R8, R6, R8 ;  /* 0x000000060806722b */ /* 0x000fd00000000008 */
[----:B------:R-:W-:-:S08]  /*0500*/  DMUL R8, R6, R12 ;  /* 0x0000000c06087228 */ /* 0x000fd00000000000 */
[----:B------:R-:W-:-:S08]  /*0510*/  DFMA R14, -R22, R8, R12 ;  /* 0x00000008160e722b */ /* 0x000fd0000000010c */
[----:B------:R-:W-:-:S10]  /*0520*/  DFMA R6, R6, R14, R8 ;  /* 0x0000000e0606722b */ /* 0x000fd40000000008 */
[----:B------:R-:W-:-:S05]  /*0530*/  FFMA R0, RZ, R23, R7 ;  /* 0x00000017ff007223 */ /* 0x000fca0000000007 */
[----:B------:R-:W-:-:S13]  /*0540*/  FSETP.GT.AND P0, PT, |R0|, 1.469367938527859385e-39, PT ;  /* 0x001000000000780b */ /* 0x000fda0003f04200 */
[----:B------:R-:W-:Y:S05]  /*0550*/  @P0 BRA P2, `(.L_x_6) ;  /* 0x0000000000100947 */ /* 0x000fea0001000000 */
[----:B------:R-:W-:-:S07]  /*0560*/  MOV R0, 0x580 ;  /* 0x0000058000007802 */ /* 0x000fce0000000f00 */
[----:B------:R-:W-:Y:S05]  /*0570*/  CALL.REL.NOINC `($__internal_0_$__cuda_sm20_div_rn_f64_full) ;  /* 0x0000001000ac7944 */ /* 0x000fea0003c00000 */
[----:B------:R-:W-:Y:S02]  /*0580*/  IMAD.MOV.U32 R6, RZ, RZ, R8 ;  /* 0x000000ffff067224 */ /* 0x000fe400078e0008 */
[----:B------:R-:W-:-:S07]  /*0590*/  IMAD.MOV.U32 R7, RZ, RZ, R9 ;  /* 0x000000ffff077224 */ /* 0x000fce00078e0009 */
.L_x_6:
[----:B------:R-:W-:Y:S01]  /*05a0*/  DMUL R8, R6, R6 ;  /* 0x0000000606087228 */ /* 0x000fe20000000000 */
[----:B------:R-:W-:Y:S01]  /*05b0*/  IMAD.MOV.U32 R12, RZ, RZ, -0x2449a4b7 ;  /* 0xdbb65b49ff0c7424 */ /* 0x000fe200078e00ff */
[----:B------:R-:W-:Y:S01]  /*05c0*/  UMOV UR12, 0x2a25ff7e ;  /* 0x2a25ff7e000c7882 */ /* 0x000fe20000000000 */
[----:B------:R-:W-:Y:S01]  /*05d0*/  IMAD.MOV.U32 R13, RZ, RZ, 0x3f2d3b63 ;  /* 0x3f2d3b63ff0d7424 */ /* 0x000fe200078e00ff */
[----:B------:R-:W-:-:S05]  /*05e0*/  UMOV UR13, 0x3ef53e1d ;  /* 0x3ef53e1d000d7882 */ /* 0x000fca0000000000 */
[----:B------:R-:W-:Y:S01]  /*05f0*/  DFMA R12, R8, -UR12, R12 ;  /* 0x8000000c080c7c2b */ /* 0x000fe2000800000c */
[----:B------:R-:W-:Y:S01]  /*0600*/  UMOV UR12, 0x8dde082e ;  /* 0x8dde082e000c7882 */ /* 0x000fe20000000000 */
[----:B------:R-:W-:-:S06]  /*0610*/  UMOV UR13, 0x3f531278 ;  /* 0x3f531278000d7882 */ /* 0x000fcc0000000000 */
[----:B------:R-:W-:Y:S01]  /*0620*/  DFMA R12, R8, R12, -UR12 ;  /* 0x8000000c080c7e2b */ /* 0x000fe2000800000c */
[----:B------:R-:W-:Y:S01]  /*0630*/  UMOV UR12, 0xc8249315 ;  /* 0xc8249315000c7882 */ /* 0x000fe20000000000 */
[----:B------:R-:W-:-:S06]  /*0640*/  UMOV UR13, 0x3f6f9690 ;  /* 0x3f6f9690000d7882 */ /* 0x000fcc0000000000 */
[----:B------:R-:W-:Y:S01]  /*0650*/  DFMA R12, R8, R12, UR12 ;  /* 0x0000000c080c7e2b */ /* 0x000fe2000800000c */
        /* <DEDUP_REMOVED lines=44> */
[----:B------:R-:W-:-:S08]  /*0920*/  DFMA R12, R8, R12, -UR12 ;  /* 0x8000000c080c7e2b */ /* 0x000fd0000800000c */
[----:B------:R-:W-:-:S08]  /*0930*/  DMUL R12, R8, R12 ;  /* 0x0000000c080c7228 */ /* 0x000fd00000000000 */
[----:B------:R-:W-:Y:S01]  /*0940*/  DFMA R12, R12, R6, R6 ;  /* 0x000000060c0c722b */ /* 0x000fe20000000006 */
[----:B------:R-:W-:Y:S10]  /*0950*/  @!P1 BRA `(.L_x_7) ;  /* 0x0000000000209947 */ /* 0x000ff40003800000 */
[----:B------:R-:W-:Y:S01]  /*0960*/  DADD R6, -RZ, -R12 ;  /* 0x00000000ff067229 */ /* 0x000fe2000000090c */
[----:B------:R-:W-:Y:S01]  /*0970*/  ISETP.GE.AND P1, PT, R11, RZ, PT ;  /* 0x000000ff0b00720c */ /* 0x000fe20003f26270 */
[----:B------:R-:W-:Y:S01]  /*0980*/  UMOV UR12, 0x54442d18 ;  /* 0x54442d18000c7882 */ /* 0x000fe20000000000 */
[----:B------:R-:W-:-:S07]  /*0990*/  UMOV UR13, 0x3ff921fb ;  /* 0x3ff921fb000d7882 */ /* 0x000fce0000000000 */
[----:B------:R-:W-:Y:S02]  /*09a0*/  FSEL R6, R12, R6, !P1 ;  /* 0x000000060c067208 */ /* 0x000fe40004800000 */
[----:B------:R-:W-:-:S06]  /*09b0*/  FSEL R7, R13, R7, !P1 ;  /* 0x000000070d077208 */ /* 0x000fcc0004800000 */
[----:B------:R-:W-:Y:S01]  /*09c0*/  DADD R6, R6, UR12 ;  /* 0x0000000c06067e29 */ /* 0x000fe20008000000 */
[----:B------:R-:W-:Y:S10]  /*09d0*/  BRA `(.L_x_8) ;  /* 0x0000000000187947 */ /* 0x000ff40003800000 */
.L_x_7:
[----:B------:R-:W-:Y:S01]  /*09e0*/  UMOV UR12, 0x54442d18 ;  /* 0x54442d18000c7882 */ /* 0x000fe20000000000 */
[----:B------:R-:W-:Y:S01]  /*09f0*/  UMOV UR13, 0x400921fb ;  /* 0x400921fb000d7882 */ /* 0x000fe20000000000 */
[----:B------:R-:W-:Y:S01]  /*0a00*/  ISETP.GE.AND P1, PT, R11, RZ, PT ;  /* 0x000000ff0b00720c */ /* 0x000fe20003f26270 */
[----:B------:R-:W-:-:S10]  /*0a10*/  DADD R6, -R12, UR12 ;  /* 0x0000000c0c067e29 */ /* 0x000fd40008000100 */
[----:B------:R-:W-:Y:S02]  /*0a20*/  FSEL R6, R6, R12, !P1 ;  /* 0x0000000c06067208 */ /* 0x000fe40004800000 */
[----:B------:R-:W-:-:S07]  /*0a30*/  FSEL R7, R7, R13, !P1 ;  /* 0x0000000d07077208 */ /* 0x000fce0004800000 */
.L_x_8:
[----:B------:R-:W-:Y:S02]  /*0a40*/  DSETP.NEU.AND P2, PT, R22, RZ, PT ;  /* 0x000000ff1600722a */ /* 0x000fe40003f4d000 */
[--C-:B------:R-:W-:Y:S02]  /*0a50*/  DADD R12, |R10|, |R4|.reuse ;  /* 0x000000000a0c7229 */ /* 0x100fe40000000604 */
[----:B------:R-:W-:-:S06]  /*0a60*/  DADD R14, -RZ, -R4 ;  /* 0x00000000ff0e7229 */ /* 0x000fcc0000000904 */
[----:B------:R-:W-:-:S04]  /*0a70*/  DSETP.NAN.AND P0, PT, R12, R12, PT ;  /* 0x0000000c0c00722a */ /* 0x000fc80003f08000 */
[----:B------:R-:W-:Y:S02]  /*0a80*/  @!P2 FSEL R8, RZ, 3.37028055040000000000e+12, P1 ;  /* 0x54442d18ff08a808 */ /* 0x000fe40000800000 */
[----:B------:R-:W-:Y:S01]  /*0a90*/  @!P2 FSEL R9, RZ, 2.1426990032196044922, P1 ;  /* 0x400921fbff09a808 */ /* 0x000fe20000800000 */
[----:B------:R-:W-:Y:S07]  /*0aa0*/  @!P2 BRA `(.L_x_9) ;  /* 0x00000000001ca947 */ /* 0x000fee0003800000 */
[----:B------:R-:W-:Y:S01]  /*0ab0*/  IMAD.MOV.U32 R9, RZ, RZ, 0x7f3321d2 ;  /* 0x7f3321d2ff097424 */ /* 0x000fe200078e00ff */
[----:B------:R-:W-:Y:S01]  /*0ac0*/  DSETP.NEU.AND P2, PT, |R10|, |R4|, PT ;  /* 0x400000040a00722a */ /* 0x000fe20003f4d200 */
[----:B------:R-:W-:-:S03]  /*0ad0*/  IMAD.MOV.U32 R0, RZ, RZ, 0x4002d97c ;  /* 0x4002d97cff007424 */ /* 0x000fc600078e00ff */
[----:B------:R-:W-:Y:S02]  /*0ae0*/  FSEL R9, R9, 3.37028055040000000000e+12, !P1 ;  /* 0x54442d1809097808 */ /* 0x000fe40004800000 */
[----:B------:R-:W-:Y:S02]  /*0af0*/  FSEL R5, R0, 1.8213495016098022461, !P1 ;  /* 0x3fe921fb00057808 */ /* 0x000fe40004800000 */
[----:B------:R-:W-:Y:S02]  /*0b00*/  FSEL R8, R9, R6, !P2 ;  /* 0x0000000609087208 */ /* 0x000fe40005000000 */
[----:B------:R-:W-:-:S07]  /*0b10*/  FSEL R9, R5, R7, !P2 ;  /* 0x0000000705097208 */ /* 0x000fce0005000000 */
.L_x_9:
[----:B------:R-:W-:Y:S02]  /*0b20*/  LOP3.LUT R15, R9, 0x80000000, R15, 0xb8, !PT ;  /* 0x80000000090f7812 */ /* 0x000fe400078eb80f */
[----:B------:R-:W-:Y:S02]  /*0b30*/  FSEL R10, R12, R8, P0 ;  /* 0x000000080c0a7208 */ /* 0x000fe40000000000 */
[----:B------:R-:W-:Y:S01]  /*0b40*/  FSEL R11, R13, R15, P0 ;  /* 0x0000000f0d0b7208 */ /* 0x000fe20000000000 */
[----:B------:R-:W-:Y:S06]  /*0b50*/  BRA `(.L_x_4) ;  /* 0x00000000000c7947 */ /* 0x000fec0003800000 */
.L_x_5:
[----:B------:R-:W-:-:S06]  /*0b60*/  DSETP.GT.AND P0, PT, R10, UR12, PT ;  /* 0x0000000c0a007e2a */ /* 0x000fcc000bf04000 */
[----:B------:R-:W-:Y:S02]  /*0b70*/  FSEL R10, RZ, 3.37028055040000000000e+12, P0 ;  /* 0x54442d18ff0a7808 */ /* 0x000fe40000000000 */
[----:B------:R-:W-:-:S07]  /*0b80*/  FSEL R11, RZ, -2.1426990032196044922, P0 ;  /* 0xc00921fbff0b7808 */ /* 0x000fce0000000000 */
.L_x_4:
[----:B------:R-:W-:Y:S01]  /*0b90*/  DSETP.NEU.AND P0, PT, |R10|, +INF , PT ;  /* 0x7ff000000a00742a */ /* 0x000fe20003f0d200 */
[----:B------:R-:W-:-:S13]  /*0ba0*/  BSSY.RECONVERGENT B2, `(.L_x_10) ;  /* 0x000001a000027945 */ /* 0x000fda0003800200 */
[----:B------:R-:W-:Y:S01]  /*0bb0*/  @!P0 DMUL R8, RZ, R10 ;  /* 0x0000000aff088228 */ /* 0x000fe20000000000 */
[----:B------:R-:W-:Y:S01]  /*0bc0*/  @!P0 IMAD.MOV.U32 R0, RZ, RZ, 0x1 ;  /* 0x00000001ff008424 */ /* 0x000fe200078e00ff */
[----:B------:R-:W-:Y:S09]  /*0bd0*/  @!P0 BRA `(.L_x_11) ;  /* 0x0000000000588947 */ /* 0x000ff20003800000 */
[----:B------:R-:W-:Y:S01]  /*0be0*/  UMOV UR12, 0x6dc9c883 ;  /* 0x6dc9c883000c7882 */ /* 0x000fe20000000000 */
[----:B------:R-:W-:Y:S01]  /*0bf0*/  UMOV UR13, 0x3fe45f30 ;  /* 0x3fe45f30000d7882 */ /* 0x000fe20000000000 */
[C---:B------:R-:W-:Y:S01]  /*0c00*/  DSETP.GE.AND P0, PT, |R10|.reuse, 2.14748364800000000000e+09, PT ;  /* 0x41e000000a00742a */ /* 0x040fe20003f06200 */
[----:B------:R-:W-:Y:S01]  /*0c10*/  BSSY.RECONVERGENT B1, `(.L_x_12) ;  /* 0x0000011000017945 */ /* 0x000fe20003800200 */
[----:B------:R-:W-:Y:S01]  /*0c20*/  DMUL R4, R10, UR12 ;  /* 0x0000000c0a047c28 */ /* 0x000fe20008000000 */
[----:B------:R-:W-:Y:S01]  /*0c30*/  UMOV UR12, 0x54442d18 ;  /* 0x54442d18000c7882 */ /* 0x000fe20000000000 */
[----:B------:R-:W-:-:S04]  /*0c40*/  UMOV UR13, 0x3ff921fb ;  /* 0x3ff921fb000d7882 */ /* 0x000fc80000000000 */
[----:B------:R-:W0:Y:S08]  /*0c50*/  F2I.F64 R0, R4 ;  /* 0x0000000400007311 */ /* 0x000e300000301100 */
[----:B0-----:R-:W0:Y:S02]  /*0c60*/  I2F.F64 R8, R0 ;  /* 0x0000000000087312 */ /* 0x001e240000201c00 */
[----:B0-----:R-:W-:Y:S01]  /*0c70*/  DFMA R6, R8, -UR12, R10 ;  /* 0x8000000c08067c2b */ /* 0x001fe2000800000a */
[----:B------:R-:W-:Y:S01]  /*0c80*/  UMOV UR12, 0x33145c00 ;  /* 0x33145c00000c7882 */ /* 0x000fe20000000000 */
[----:B------:R-:W-:-:S06]  /*0c90*/  UMOV UR13, 0x3c91a626 ;  /* 0x3c91a626000d7882 */ /* 0x000fcc0000000000 */
[----:B------:R-:W-:Y:S01]  /*0ca0*/  DFMA R6, R8, -UR12, R6 ;  /* 0x8000000c08067c2b */ /* 0x000fe20008000006 */
[----:B------:R-:W-:Y:S01]  /*0cb0*/  UMOV UR12, 0x252049c0 ;  /* 0x252049c0000c7882 */ /* 0x000fe20000000000 */
[----:B------:R-:W-:-:S06]  /*0cc0*/  UMOV UR13, 0x397b839a ;  /* 0x397b839a000d7882 */ /* 0x000fcc0000000000 */
[----:B------:R-:W-:Y:S01]  /*0cd0*/  DFMA R8, R8, -UR12, R6 ;  /* 0x8000000c08087c2b */ /* 0x000fe20008000006 */
[----:B------:R-:W-:Y:S10]  /*0ce0*/  @!P0 BRA `(.L_x_13) ;  /* 0x00000000000c8947 */ /* 0x000ff40003800000 */
[----:B------:R-:W-:-:S07]  /*0cf0*/  MOV R0, 0xd10 ;  /* 0x00000d1000007802 */ /* 0x000fce0000000f00 */
[----:B------:R-:W-:Y:S05]  /*0d00*/  CALL.REL.NOINC `($_Z20unitaryDecomposeReckIdEviiPT_S1_S1_$__internal_trig_reduction_slowpathd) ;  /* 0x0000001000e87944 */ /* 0x000fea0003c00000 */
[----:B------:R-:W-:-:S07]  /*0d10*/  IMAD.MOV.U32 R0, RZ, RZ, R6 ;  /* 0x000000ffff007224 */ /* 0x000fce00078e0006 */
.L_x_13:
[----:B------:R-:W-:Y:S05]  /*0d20*/  BSYNC.RECONVERGENT B1 ;  /* 0x0000000000017941 */ /* 0x000fea0003800200 */
.L_x_12:
[----:B------:R-:W-:-:S07]  /*0d30*/  VIADD R0, R0, 0x1 ;  /* 0x0000000100007836 */ /* 0x000fce0000000000 */
.L_x_11:
[----:B------:R-:W-:Y:S05]  /*0d40*/  BSYNC.RECONVERGENT B2 ;  /* 0x0000000000027941 */ /* 0x000fea0003800200 */
.L_x_10:
[----:B------:R-:W0:Y:S01]  /*0d50*/  LDCU.64 UR12, c[0x4][0x10] ;  /* 0x01000200ff0c77ac */ /* 0x000e220008000a00 */
[----:B------:R-:W-:-:S05]  /*0d60*/  IMAD.SHL.U32 R4, R0, 0x40, RZ ;  /* 0x0000004000047824 */ /* 0x000fca00078e00ff */
[----:B------:R-:W-:-:S04]  /*0d70*/  LOP3.LUT R4, R4, 0x40, RZ, 0xc0, !PT ;  /* 0x0000004004047812 */ /* 0x000fc800078ec0ff */
[----:B0-----:R-:W-:-:S05]  /*0d80*/  IADD3 R22, P0, PT, R4, UR12, RZ ;  /* 0x0000000c04167c10 */ /* 0x001fca000ff1e0ff */
[----:B------:R-:W-:-:S05]  /*0d90*/  IMAD.X R23, RZ, RZ, UR13, P0 ;  /* 0x0000000dff177e24 */ /* 0x000fca00080e06ff */
[----:B------:R-:W2:Y:S04]  /*0da0*/  LDG.E.128.CONSTANT R4, desc[UR16][R22.64] ;  /* 0x0000001016047981 */ /* 0x000ea8000c1e9d00 */
[----:B------:R-:W3:Y:S04]  /*0db0*/  LDG.E.128.CONSTANT R12, desc[UR16][R22.64+0x10] ;  /* 0x00001010160c7981 */ /* 0x000ee8000c1e9d00 */
[----:B------:R-:W4:Y:S01]  /*0dc0*/  LDG.E.128.CONSTANT R16, desc[UR16][R22.64+0x20] ;  /* 0x0000201016107981 */ /* 0x000f22000c1e9d00 */
[----:B------:R-:W-:Y:S01]  /*0dd0*/  LOP3.LUT R20, R0, 0x1, RZ, 0xc0, !PT ;  /* 0x0000000100147812 */ /* 0x000fe200078ec0ff */
[----:B------:R-:W-:Y:S01]  /*0de0*/  IMAD.MOV.U32 R24, RZ, RZ, 0x20fd8164 ;  /* 0x20fd8164ff187424 */ /* 0x000fe200078e00ff */
[----:B------:R-:W0:Y:S01]  /*0df0*/  S2UR UR12, SR_CgaCtaId ;  /* 0x00000000000c79c3 */ /* 0x000e220000008800 */
[----:B------:R-:W-:Y:S01]  /*0e00*/  IMAD.MOV.U32 R25, RZ, RZ, 0x3da8ff83 ;  /* 0x3da8ff83ff197424 */ /* 0x000fe200078e00ff */
[----:B------:R-:W-:Y:S01]  /*0e10*/  ISETP.NE.U32.AND P0, PT, R20, 0x1, PT ;  /* 0x000000011400780c */ /* 0x000fe20003f05070 */
[----:B------:R-:W-:Y:S01]  /*0e20*/  DMUL R20, R8, R8 ;  /* 0x0000000808147228 */ /* 0x000fe20000000000 */
[----:B------:R-:W-:Y:S01]  /*0e30*/  UMOV UR11, 0x400 ;  /* 0x00000400000b7882 */ /* 0x000fe20000000000 */
[----:B------:R-:W-:Y:S01]  /*0e40*/  BSSY.RECONVERGENT B1, `(.L_x_14) ;  /* 0x0000045000017945 */ /* 0x000fe20003800200 */
[----:B------:R-:W-:-:S02]  /*0e50*/  FSEL R24, R24, -8.06006814911005101289e+34, !P0 ;  /* 0xf9785eba18187808 */ /* 0x000fc40004000000 */
[----:B------:R-:W-:Y:S01]  /*0e60*/  FSEL R25, -R25, 0.11223486810922622681, !P0 ;  /* 0x3de5db6519197808 */ /* 0x000fe20004000100 */
[----:B0-----:R-:W-:-:S05]  /*0e70*/  ULEA UR11, UR12, UR11, 0x18 ;  /* 0x0000000b0c0b7291 */ /* 0x001fca000f8ec0ff */
[----:B--2---:R-:W-:-:S08]  /*0e80*/  DFMA R4, R20, R24, R4 ;  /* 0x000000181404722b */ /* 0x004fd00000000004 */
[----:B------:R-:W-:-:S08]  /*0e90*/  DFMA R4, R20, R4, R6 ;  /* 0x000000041404722b */ /* 0x000fd00000000006 */
[----:B---3--:R-:W-:-:S08]  /*0ea0*/  DFMA R4, R20, R4, R12 ;  /* 0x000000041404722b */ /* 0x008fd0000000000c */
[----:B------:R-:W-:-:S08]  /*0eb0*/  DFMA R4, R20, R4, R14 ;  /* 0x000000041404722b */ /* 0x000fd0000000000e */
[----:B----4-:R-:W-:-:S08]  /*0ec0*/  DFMA R4, R20, R4, R16 ;  /* 0x000000041404722b */ /* 0x010fd00000000010 */
[----:B------:R-:W-:-:S08]  /*0ed0*/  DFMA R4, R20, R4, R18 ;  /* 0x000000041404722b */ /* 0x000fd00000000012 */
[----:B------:R-:W-:Y:S02]  /*0ee0*/  DFMA R8, R4, R8, R8 ;  /* 0x000000080408722b */ /* 0x000fe40000000008 */
[----:B------:R-:W-:-:S10]  /*0ef0*/  DFMA R4, R20, R4, 1 ;  /* 0x3ff000001404742b */ /* 0x000fd40000000004 */
[----:B------:R-:W-:Y:S02]  /*0f00*/  FSEL R6, R4, R8, !P0 ;  /* 0x0000000804067208 */ /* 0x000fe40004000000 */
[----:B------:R-:W-:Y:S02]  /*0f10*/  FSEL R7, R5, R9, !P0 ;  /* 0x0000000905077208 */ /* 0x000fe40004000000 */
[----:B------:R-:W-:-:S04]  /*0f20*/  LOP3.LUT P0, RZ, R0, 0x2, RZ, 0xc0, !PT ;  /* 0x0000000200ff7812 */ /* 0x000fc8000780c0ff */
[----:B------:R-:W-:-:S10]  /*0f30*/  DADD R4, RZ, -R6 ;  /* 0x00000000ff047229 */ /* 0x000fd40000000806 */
[----:B------:R-:W-:Y:S02]  /*0f40*/  FSEL R6, R6, R4, !P0 ;  /* 0x0000000406067208 */ /* 0x000fe40004000000 */
[----:B------:R-:W-:Y:S01]  /*0f50*/  FSEL R7, R7, R5, !P0 ;  /* 0x0000000507077208 */ /* 0x000fe20004000000 */
[----:B------:R-:W-:-:S04]  /*0f60*/  DSETP.GTU.AND P0, PT, R10, RZ, PT ;  /* 0x000000ff0a00722a */ /* 0x000fc80003f0c000 */
[----:B------:R0:W-:Y:S10]  /*0f70*/  STS.64 [UR11], R6 ;  /* 0x00000006ff007988 */ /* 0x0001f40008000a0b */
[----:B0-----:R-:W-:Y:S05]  /*0f80*/  @P0 BRA `(.L_x_15) ;  /* 0x0000000000640947 */ /* 0x001fea0003800000 */
[----:B------:R-:W-:Y:S01]  /*0f90*/  DFMA R6, -R6, R6, 1 ;  /* 0x3ff000000606742b */ /* 0x000fe20000000106 */
[----:B------:R-:W-:Y:S01]  /*0fa0*/  IMAD.MOV.U32 R12, RZ, RZ, 0x0 ;  /* 0x00000000ff0c7424 */ /* 0x000fe200078e00ff */
[----:B------:R-:W-:Y:S01]  /*0fb0*/  BSSY.RECONVERGENT B2, `(.L_x_16) ;  /* 0x0000014000027945 */ /* 0x000fe20003800200 */
[----:B------:R-:W-:-:S03]  /*0fc0*/  IMAD.MOV.U32 R13, RZ, RZ, 0x3fd80000 ;  /* 0x3fd80000ff0d7424 */ /* 0x000fc600078e00ff */
[----:B------:R-:W0:Y:S04]  /*0fd0*/  MUFU.RSQ64H R5, R7 ;  /* 0x0000000700057308 */ /* 0x000e280000001c00 */
[----:B------:R-:W-:-:S05]  /*0fe0*/  VIADD R4, R7, 0xfcb00000 ;  /* 0xfcb0000007047836 */ /* 0x000fca0000000000 */
[----:B------:R-:W-:Y:S01]  /*0ff0*/  ISETP.GE.U32.AND P0, PT, R4, 0x7ca00000, PT ;  /* 0x7ca000000400780c */ /* 0x000fe20003f06070 */
[----:B0-----:R-:W-:-:S08]  /*1000*/  DMUL R8, R4, R4 ;  /* 0x0000000404087228 */ /* 0x001fd00000000000 */
[----:B------:R-:W-:-:S08]  /*1010*/  DFMA R8, R6, -R8, 1 ;  /* 0x3ff000000608742b */ /* 0x000fd00000000808 */
[----:B------:R-:W-:Y:S02]  /*1020*/  DFMA R12, R8, R12, 0.5 ;  /* 0x3fe00000080c742b */ /* 0x000fe4000000000c */
[----:B------:R-:W-:-:S08]  /*1030*/  DMUL R8, R4, R8 ;  /* 0x0000000804087228 */ /* 0x000fd00000000000 */
[----:B------:R-:W-:-:S08]  /*1040*/  DFMA R16, R12, R8, R4 ;  /* 0x000000080c10722b */ /* 0x000fd00000000004 */
[----:B------:R-:W-:Y:S02]  /*1050*/  DMUL R8, R6, R16 ;  /* 0x0000001006087228 */ /* 0x000fe40000000000 */
[----:B------:R-:W-:Y:S02]  /*1060*/  VIADD R13, R17, 0xfff00000 ;  /* 0xfff00000110d7836 */ /* 0x000fe40000000000 */
[----:B------:R-:W-:-:S04]  /*1070*/  IMAD.MOV.U32 R12, RZ, RZ, R16 ;  /* 0x000000ffff0c7224 */ /* 0x000fc800078e0010 */
[----:B------:R-:W-:-:S08]  /*1080*/  DFMA R18, R8, -R8, R6 ;  /* 0x800000080812722b */ /* 0x000fd00000000006 */
[----:B------:R-:W-:Y:S01]  /*1090*/  DFMA R14, R18, R12, R8 ;  /* 0x0000000c120e722b */ /* 0x000fe20000000008 */
[----:B------:R-:W-:Y:S10]  /*10a0*/  @!P0 BRA `(.L_x_17) ;  /* 0x0000000000108947 */ /* 0x000ff40003800000 */
[----:B------:R-:W-:Y:S01]  /*10b0*/  IMAD.MOV.U32 R12, RZ, RZ, R16 ;  /* 0x000000ffff0c7224 */ /* 0x000fe200078e0010 */
[----:B------:R-:W-:Y:S01]  /*10c0*/  MOV R0, 0x10f0 ;  /* 0x000010f000007802 */ /* 0x000fe20000000f00 */
[----:B------:R-:W-:-:S07]  /*10d0*/  IMAD.MOV.U32 R14, RZ, RZ, R18 ;  /* 0x000000ffff0e7224 */ /* 0x000fce00078e0012 */
[----:B------:R-:W-:Y:S05]  /*10e0*/  CALL.REL.NOINC `($__internal_1_$__cuda_sm20_dsqrt_rn_f64_mediumpath_v1) ;  /* 0x0000000c00447944 */ /* 0x000fea0003c00000 */
.L_x_17:
[----:B------:R-:W-:Y:S05]  /*10f0*/  BSYNC.RECONVERGENT B2 ;  /* 0x0000000000027941 */ /* 0x000fea0003800200 */
.L_x_16:
[----:B------:R-:W-:Y:S01]  /*1100*/  DADD R14, -RZ, -R14 ;  /* 0x00000000ff0e7229 */ /* 0x000fe2000000090e */
[----:B------:R-:W-:Y:S10]  /*1110*/  BRA `(.L_x_18) ;  /* 0x00000000005c7947 */ /* 0x000ff40003800000 */
.L_x_15:
        /* <DEDUP_REMOVED lines=22> */
.L_x_19:
[----:B------:R-:W-:Y:S05]  /*1280*/  BSYNC.RECONVERGENT B2 ;  /* 0x0000000000027941 */ /* 0x000fea0003800200 */
.L_x_18:
[----:B------:R-:W-:Y:S05]  /*1290*/  BSYNC.RECONVERGENT B1 ;  /* 0x0000000000017941 */ /* 0x000fea0003800200 */
.L_x_14:
[----:B------:R-:W0:Y:S01]  /*12a0*/  S2UR UR12, SR_CgaCtaId ;  /* 0x00000000000c79c3 */ /* 0x000e220000008800 */
[----:B------:R-:W-:Y:S02]  /*12b0*/  UMOV UR11, 0x400 ;  /* 0x00000400000b7882 */ /* 0x000fe40000000000 */
[----:B0-----:R-:W-:-:S09]  /*12c0*/  ULEA UR11, UR12, UR11, 0x18 ;  /* 0x0000000b0c0b7291 */ /* 0x001fd2000f8ec0ff */
[----:B------:R0:W-:Y:S03]  /*12d0*/  STS.64 [UR11+0x8], R14 ;  /* 0x0000080eff007988 */ /* 0x0001e60008000a0b */
.L_x_2:
[----:B------:R-:W-:Y:S05]  /*12e0*/  BSYNC.RECONVERGENT B0 ;  /* 0x0000000000007941 */ /* 0x000fea0003800200 */
.L_x_1:
[----:B------:R-:W1:Y:S01]  /*12f0*/  LDCU UR22, c[0x0][0x384] ;  /* 0x00007080ff1677ac */ /* 0x000e620008000800 */
[----:B------:R-:W-:Y:S01]  /*1300*/  BAR.SYNC.DEFER_BLOCKING 0x0 ;  /* 0x0000000000007b1d */ /* 0x000fe20000010000 */
[----:B------:R-:W-:-:S05]  /*1310*/  ISETP.NE.AND P1, PT, R2, RZ, PT ;  /* 0x000000ff0200720c */ /* 0x000fca0003f25270 */
[----:B------:R-:W-:Y:S01]  /*1320*/  BSSY.RECONVERGENT B0, `(.L_x_20) ;  /* 0x000000e000007945 */ /* 0x000fe20003800200 */
[----:B-1----:R-:W-:-:S06]  /*1330*/  UIADD3 UR23, UPT, UPT, -UR5, UR22, URZ ;  /* 0x0000001605177290 */ /* 0x002fcc000fffe1ff */
[----:B------:R-:W-:Y:S01]  /*1340*/  ISETP.GE.AND P0, PT, R2, UR23, PT ;  /* 0x0000001702007c0c */ /* 0x000fe2000bf06270 */
[----:B------:R-:W-:-:S12]  /*1350*/  @P1 BRA `(.L_x_21) ;  /* 0x0000000000281947 */ /* 0x000fd80003800000 */
[----:B------:R-:W1:Y:S01]  /*1360*/  LDCU UR11, c[0x0][0x384] ;  /* 0x00007080ff0b77ac */ /* 0x000e620008000800 */
[----:B------:R-:W2:Y:S01]  /*1370*/  LDCU.64 UR14, c[0x0][0x398] ;  /* 0x00007300ff0e77ac */ /* 0x000ea20008000a00 */
[----:B-1----:R-:W-:-:S04]  /*1380*/  UIMAD UR11, UR10, UR11, UR5 ;  /* 0x0000000b0a0b72a4 */ /* 0x002fc8000f8e0205 */
[----:B------:R-:W-:-:S04]  /*1390*/  UIADD3 UR12, UP0, UPT, UR20, UR11, URZ ;  /* 0x0000000b140c7290 */ /* 0x000fc8000ff1e0ff */
[----:B------:R-:W-:Y:S02]  /*13a0*/  ULEA.HI.X.SX32 UR13, UR11, UR21, 0x1, UP0 ;  /* 0x000000150b0d7291 */ /* 0x000fe400080f0eff */
[----:B--2---:R-:W-:-:S04]  /*13b0*/  ULEA UR11, UP0, UR12, UR14, 0x3 ;  /* 0x0000000e0c0b7291 */ /* 0x004fc8000f8018ff */
[----:B------:R-:W-:Y:S02]  /*13c0*/  ULEA.HI.X UR12, UR12, UR15, UR13, 0x3, UP0 ;  /* 0x0000000f0c0c7291 */ /* 0x000fe400080f1c0d */
[----:B------:R-:W-:-:S04]  /*13d0*/  IMAD.U32 R4, RZ, RZ, UR11 ;  /* 0x0000000bff047e24 */ /* 0x000fc8000f8e00ff */
[----:B------:R-:W-:-:S05]  /*13e0*/  IMAD.U32 R5, RZ, RZ, UR12 ;  /* 0x0000000cff057e24 */ /* 0x000fca000f8e00ff */
[----:B------:R1:W-:Y:S02]  /*13f0*/  STG.E.64 desc[UR16][R4.64], R10 ;  /* 0x0000000a04007986 */ /* 0x0003e4000c101b10 */
.L_x_21:
[----:B------:R-:W-:Y:S05]  /*1400*/  BSYNC.RECONVERGENT B0 ;  /* 0x0000000000007941 */ /* 0x000fea0003800200 */
.L_x_20:
[----:B------:R-:W-:Y:S04]  /*1410*/  BSSY.RECONVERGENT B0, `(.L_x_22) ;  /* 0x000001b000007945 */ /* 0x000fe80003800200 */
[----:B------:R-:W-:Y:S05]  /*1420*/  @P0 BRA `(.L_x_23) ;  /* 0x0000000000640947 */ /* 0x000fea0003800000 */
[----:B------:R-:W2:Y:S01]  /*1430*/  S2UR UR12, SR_CgaCtaId ;  /* 0x00000000000c79c3 */ /* 0x000ea20000008800 */
[----:B------:R-:W-:Y:S01]  /*1440*/  UMOV UR11, 0x400 ;  /* 0x00000400000b7882 */ /* 0x000fe20000000000 */
[----:B------:R-:W-:Y:S02]  /*1450*/  VIADD R0, R3, UR5 ;  /* 0x0000000503007c36 */ /* 0x000fe40008000000 */
[----:B------:R-:W-:Y:S01]  /*1460*/  IMAD.MOV.U32 R18, RZ, RZ, R2 ;  /* 0x000000ffff127224 */ /* 0x000fe200078e0002 */
[----:B--2---:R-:W-:-:S09]  /*1470*/  ULEA UR11, UR12, UR11, 0x18 ;  /* 0x0000000b0c0b7291 */ /* 0x004fd2000f8ec0ff */
[----:B-1----:R-:W1:Y:S01]  /*1480*/  LDS.128 R4, [UR11] ;  /* 0x0000000bff047984 */ /* 0x002e620008000c00 */
[----:B------:R-:W-:-:S06]  /*1490*/  UIADD3 UR11, UPT, UPT, UR5, -UR4, URZ ;  /* 0x80000004050b7290 */ /* 0x000fcc000fffe0ff */
[----:B------:R-:W-:-:S04]  /*14a0*/  IMAD.U32 R9, RZ, RZ, UR11 ;  /* 0x0000000bff097e24 */ /* 0x000fc8000f8e00ff */
[----:B------:R-:W-:-:S07]  /*14b0*/  IMAD R0, R0, UR22, R9 ;  /* 0x0000001600007c24 */ /* 0x000fce000f8e0209 */
.L_x_24:
[----:B------:R-:W-:Y:S02]  /*14c0*/  VIADD R8, R0, 0xffffffff ;  /* 0xffffffff00087836 */ /* 0x000fe40000000000 */
[----:B------:R-:W-:-:S04]  /*14d0*/  IMAD.MOV.U32 R9, RZ, RZ, 0x8 ;  /* 0x00000008ff097424 */ /* 0x000fc800078e00ff */
[----:B------:R-:W-:-:S05]  /*14e0*/  IMAD.WIDE R8, R8, R9, UR6 ;  /* 0x0000000608087e25 */ /* 0x000fca000f8e0209 */
[----:B------:R-:W1:Y:S04]  /*14f0*/  LDG.E.64 R12, desc[UR16][R8.64] ;  /* 0x00000010080c7981 */ /* 0x000e68000c1e1b00 */
[----:B------:R-:W0:Y:S01]  /*1500*/  LDG.E.64 R10, desc[UR16][R8.64+-0x8] ;  /* 0xfffff810080a7981 */ /* 0x000e22000c1e1b00 */
[----:B------:R-:W-:-:S05]  /*1510*/  VIADD R18, R18, UR18 ;  /* 0x0000001212127c36 */ /* 0x000fca0008000000 */
[----:B------:R-:W-:Y:S01]  /*1520*/  ISETP.GE.AND P0, PT, R18, UR23, PT ;  /* 0x0000001712007c0c */ /* 0x000fe2000bf06270 */
[-C--:B-1----:R-:W-:Y:S02]  /*1530*/  DMUL R16, R12, R6.reuse ;  /* 0x000000060c107228 */ /* 0x082fe40000000000 */
[----:B0-----:R-:W-:-:S06]  /*1540*/  DMUL R14, R10, R6 ;  /* 0x000000060a0e7228 */ /* 0x001fcc0000000000 */
[C---:B------:R-:W-:Y:S01]  /*1550*/  DFMA R16, R4.reuse, R10, -R16 ;  /* 0x0000000a0410722b */ /* 0x040fe20000000810 */
[----:B------:R-:W0:Y:S01]  /*1560*/  LDC R11, c[0x0][0x360] ;  /* 0x0000d800ff0b7b82 */ /* 0x000e220000000800 */
[----:B------:R-:W-:-:S05]  /*1570*/  DFMA R14, R4, R12, R14 ;  /* 0x0000000c040e722b */ /* 0x000fca000000000e */
[----:B------:R2:W-:Y:S04]  /*1580*/  STG.E.64 desc[UR16][R8.64+-0x8], R16 ;  /* 0xfffff81008007986 */ /* 0x0005e8000c101b10 */
[----:B------:R2:W-:Y:S01]  /*1590*/  STG.E.64 desc[UR16][R8.64], R14 ;  /* 0x0000000e08007986 */ /* 0x0005e2000c101b10 */
[----:B0-----:R-:W-:Y:S01]  /*15a0*/  IMAD R0, R11, UR22, R0 ;  /* 0x000000160b007c24 */ /* 0x001fe2000f8e0200 */
[----:B--2---:R-:W-:Y:S06]  /*15b0*/  @!P0 BRA `(.L_x_24) ;  /* 0xfffffffc00c08947 */ /* 0x004fec000383ffff */
.L_x_23:
[----:B------:R-:W-:Y:S05]  /*15c0*/  BSYNC.RECONVERGENT B0 ;  /* 0x0000000000007941 */ /* 0x000fea0003800200 */
.L_x_22:
[----:B------:R-:W-:Y:S01]  /*15d0*/  BAR.SYNC.DEFER_BLOCKING 0x0 ;  /* 0x0000000000007b1d */ /* 0x000fe20000010000 */
[----:B------:R-:W-:Y:S02]  /*15e0*/  UISETP.NE.AND UP0, UPT, UR5, UR4, UPT ;  /* 0x000000040500728c */ /* 0x000fe4000bf05270 */
[----:B------:R-:W-:-:S07]  /*15f0*/  UIADD3 UR11, UPT, UPT, UR5, 0x1, URZ ;  /* 0x00000001050b7890 */ /* 0x000fce000fffe0ff */
[----:B------:R-:W-:Y:S01]  /*1600*/  UMOV UR5, UR11 ;  /* 0x0000000b00057c82 */ /* 0x000fe20008000000 */
[----:B------:R-:W-:Y:S05]  /*1610*/  BRA.U UP0, `(.L_x_25) ;  /* 0xffffffe900d87547 */ /* 0x000fea000b83ffff */
[----:B------:R-:W-:Y:S02]  /*1620*/  UIADD3 UR9, UPT, UPT, UR22, -0x2, URZ ;  /* 0xfffffffe16097890 */ /* 0x000fe4000fffe0ff */
[----:B------:R-:W-:Y:S02]  /*1630*/  UIADD3 UR5, UPT, UPT, UR4, 0x1, URZ ;  /* 0x0000000104057890 */ /* 0x000fe4000fffe0ff */
[----:B------:R-:W-:-:S05]  /*1640*/  UISETP.NE.AND UP0, UPT, UR9, UR4, UPT ;  /* 0x000000040900728c */ /* 0x000fca000bf05270 */
[----:B------:R-:W-:-:S04]  /*1650*/  UMOV UR4, UR5 ;  /* 0x0000000500047c82 */ /* 0x000fc80008000000 */
[----:B------:R-:W-:Y:S05]  /*1660*/  BRA.U UP0, `(.L_x_26) ;  /* 0xffffffe900b07547 */ /* 0x000fea000b83ffff */
.L_x_0:
[----:B------:R-:W-:Y:S01]  /*1670*/  BAR.SYNC.DEFER_BLOCKING 0x0 ;  /* 0x0000000000007b1d */ /* 0x000fe20000010000 */
[----:B------:R-:W-:-:S05]  /*1680*/  ISETP.GE.AND P0, PT, R2, UR22, PT ;  /* 0x0000001602007c0c */ /* 0x000fca000bf06270 */
[----:B------:R-:W2:Y:S01]  /*1690*/  LDCU.64 UR4, c[0x0][0x390] ;  /* 0x00007200ff0477ac */ /* 0x000ea20008000a00 */
[----:B------:R-:W-:Y:S07]  /*16a0*/  BSSY.RECONVERGENT B0, `(.L_x_27) ;  /* 0x0000011000007945 */ /* 0x000fee0003800200 */
[----:B------:R-:W-:Y:S05]  /*16b0*/  @P0 BRA `(.L_x_28) ;  /* 0x00000000003c0947 */ /* 0x000fea0003800000 */
[----:B------:R-:W-:Y:S02]  /*16c0*/  IMAD.U32 R9, RZ, RZ, UR19 ;  /* 0x00000013ff097e24 */ /* 0x000fe4000f8e00ff */
[----:B------:R-:W-:-:S03]  /*16d0*/  IMAD.MOV.U32 R0, RZ, RZ, R2 ;  /* 0x000000ffff007224 */ /* 0x000fc600078e0002 */
[----:B------:R-:W-:-:S07]  /*16e0*/  SHF.R.S32.HI R9, RZ, 0x1f, R9 ;  /* 0x0000001fff097819 */ /* 0x000fce0000011409 */
.L_x_29:
[----:B-1-3--:R-:W-:Y:S02]  /*16f0*/  IMAD.MOV.U32 R5, RZ, RZ, 0x8 ;  /* 0x00000008ff057424 */ /* 0x00afe400078e00ff */
[----:B------:R-:W-:-:S04]  /*1700*/  IMAD R4, R0, UR22, R0 ;  /* 0x0000001600047c24 */ /* 0x000fc8000f8e0200 */
[----:B------:R-:W-:-:S06]  /*1710*/  IMAD.WIDE R4, R4, R5, UR6 ;  /* 0x0000000604047e25 */ /* 0x000fcc000f8e0205 */
[----:B------:R-:W3:Y:S01]  /*1720*/  LDG.E.64 R4, desc[UR16][R4.64] ;  /* 0x0000001004047981 */ /* 0x000ee2000c1e1b00 */
[----:B------:R-:W-:-:S04]  /*1730*/  IADD3 R7, P0, PT, R0, UR19, RZ ;  /* 0x0000001300077c10 */ /* 0x000fc8000ff1e0ff */
[C---:B------:R-:W-:Y:S01]  /*1740*/  LEA.HI.X.SX32 R8, R0.reuse, R9, 0x1, P0 ;  /* 0x0000000900087211 */ /* 0x040fe200000f0eff */
[----:B------:R-:W-:Y:S01]  /*1750*/  VIADD R0, R0, UR18 ;  /* 0x0000001200007c36 */ /* 0x000fe20008000000 */
[----:B--2---:R-:W-:-:S04]  /*1760*/  LEA R6, P0, R7, UR4, 0x3 ;  /* 0x0000000407067c11 */ /* 0x004fc8000f8018ff */
[----:B------:R-:W-:Y:S02]  /*1770*/  LEA.HI.X R7, R7, UR5, R8, 0x3, P0 ;  /* 0x0000000507077c11 */ /* 0x000fe400080f1c08 */
[----:B------:R-:W-:-:S03]  /*1780*/  ISETP.GE.AND P0, PT, R0, UR22, PT ;  /* 0x0000001600007c0c */ /* 0x000fc6000bf06270 */
[----:B---3--:R3:W-:Y:S10]  /*1790*/  STG.E.64 desc[UR16][R6.64], R4 ;  /* 0x0000000406007986 */ /* 0x0087f4000c101b10 */
[----:B------:R-:W-:Y:S05]  /*17a0*/  @!P0 BRA `(.L_x_29) ;  /* 0xfffffffc00d08947 */ /* 0x000fea000383ffff */
.L_x_28:
[----:B--2---:R-:W-:Y:S05]  /*17b0*/  BSYNC.RECONVERGENT B0 ;  /* 0x0000000000007941 */ /* 0x004fea0003800200 */
.L_x_27:
[----:B------:R-:W2:Y:S01]  /*17c0*/  LDCU UR4, c[0x0][0x370] ;  /* 0x00006e00ff0477ac */ /* 0x000ea20008000800 */
[----:B------:R-:W-:Y:S06]  /*17d0*/  BAR.SYNC.DEFER_BLOCKING 0x0 ;  /* 0x0000000000007b1d */ /* 0x000fec0000010000 */
[----:B------:R-:W4:Y:S01]  /*17e0*/  LDCU UR5, c[0x0][0x380] ;  /* 0x00007000ff0577ac */ /* 0x000f220008000800 */
[----:B--2---:R-:W-:-:S04]  /*17f0*/  UIADD3 UR8, UPT, UPT, UR4, UR8, URZ ;  /* 0x0000000804087290 */ /* 0x004fc8000fffe0ff */
[----:B----4-:R-:W-:-:S09]  /*1800*/  UISETP.GE.AND UP0, UPT, UR8, UR5, UPT ;  /* 0x000000050800728c */ /* 0x010fd2000bf06270 */
[----:B------:R-:W-:Y:S05]  /*1810*/  BRA.U !UP0, `(.L_x_30) ;  /* 0xffffffe908207547 */ /* 0x000fea000b83ffff */
[----:B------:R-:W-:Y:S05]  /*1820*/  EXIT ;  /* 0x000000000000794d */ /* 0x000fea0003800000 */
        .weak           $__internal_0_$__cuda_sm20_div_rn_f64_full
        .type           $__internal_0_$__cuda_sm20_div_rn_f64_full,@function
        .size           $__internal_0_$__cuda_sm20_div_rn_f64_full,($__internal_1_$__cuda_sm20_dsqrt_rn_f64_mediumpath_v1 - $__internal_0_$__cuda_sm20_div_rn_f64_full)
$__internal_0_$__cuda_sm20_div_rn_f64_full:
[C---:B------:R-:W-:Y:S01]  /*1830*/  FSETP.GEU.AND P0, PT, |R23|.reuse, 1.469367938527859385e-39, PT ;  /* 0x001000001700780b */ /* 0x040fe20003f0e200 */
[----:B------:R-:W-:Y:S01]  /*1840*/  IMAD.MOV.U32 R18, RZ, RZ, 0x1 ;  /* 0x00000001ff127424 */ /* 0x000fe200078e00ff */
[----:B------:R-:W-:Y:S01]  /*1850*/  LOP3.LUT R8, R23, 0x800fffff, RZ, 0xc0, !PT ;  /* 0x800fffff17087812 */ /* 0x000fe200078ec0ff */
[----:B------:R-:W-:Y:S01]  /*1860*/  BSSY.RECONVERGENT B1, `(.L_x_31) ;  /* 0x0000054000017945 */ /* 0x000fe20003800200 */
[C---:B------:R-:W-:Y:S02]  /*1870*/  FSETP.GEU.AND P3, PT, |R13|.reuse, 1.469367938527859385e-39, PT ;  /* 0x001000000d00780b */ /* 0x040fe40003f6e200 */
[----:B------:R-:W-:Y:S01]  /*1880*/  LOP3.LUT R9, R8, 0x3ff00000, RZ, 0xfc, !PT ;  /* 0x3ff0000008097812 */ /* 0x000fe200078efcff */
[----:B------:R-:W-:Y:S01]  /*1890*/  IMAD.MOV.U32 R8, RZ, RZ, R22 ;  /* 0x000000ffff087224 */ /* 0x000fe200078e0016 */
[----:B------:R-:W-:Y:S02]  /*18a0*/  LOP3.LUT R6, R13, 0x7ff00000, RZ, 0xc0, !PT ;  /* 0x7ff000000d067812 */ /* 0x000fe400078ec0ff */
[----:B------:R-:W-:-:S03]  /*18b0*/  LOP3.LUT R25, R23, 0x7ff00000, RZ, 0xc0, !PT ;  /* 0x7ff0000017197812 */ /* 0x000fc600078ec0ff */
[----:B------:R-:W-:Y:S01]  /*18c0*/  @!P0 DMUL R8, R22, 8.98846567431157953865e+307 ;  /* 0x7fe0000016088828 */ /* 0x000fe20000000000 */
[----:B------:R-:W-:-:S03]  /*18d0*/  ISETP.GE.U32.AND P2, PT, R6, R25, PT ;  /* 0x000000190600720c */ /* 0x000fc60003f46070 */
[----:B------:R-:W-:Y:S02]  /*18e0*/  @!P3 LOP3.LUT R7, R23, 0x7ff00000, RZ, 0xc0, !PT ;  /* 0x7ff000001707b812 */ /* 0x000fe400078ec0ff */
[----:B------:R-:W0:Y:S02]  /*18f0*/  MUFU.RCP64H R19, R9 ;  /* 0x0000000900137308 */ /* 0x000e240000001800 */
[----:B------:R-:W-:Y:S01]  /*1900*/  @!P3 ISETP.GE.U32.AND P4, PT, R6, R7, PT ;  /* 0x000000070600b20c */ /* 0x000fe20003f86070 */
[----:B------:R-:W-:Y:S01]  /*1910*/  IMAD.MOV.U32 R7, RZ, RZ, 0x1ca00000 ;  /* 0x1ca00000ff077424 */ /* 0x000fe200078e00ff */
[----:B------:R-:W-:-:S04]  /*1920*/  @!P0 LOP3.LUT R25, R9, 0x7ff00000, RZ, 0xc0, !PT ;  /* 0x7ff0000009198812 */ /* 0x000fc800078ec0ff */
[----:B------:R-:W-:-:S04]  /*1930*/  @!P3 SEL R17, R7, 0x63400000, !P4 ;  /* 0x634000000711b807 */ /* 0x000fc80006000000 */
[----:B------:R-:W-:-:S04]  /*1940*/  @!P3 LOP3.LUT R20, R17, 0x80000000, R13, 0xf8, !PT ;  /* 0x800000001114b812 */ /* 0x000fc800078ef80d */
[----:B------:R-:W-:Y:S01]  /*1950*/  @!P3 LOP3.LUT R21, R20, 0x100000, RZ, 0xfc, !PT ;  /* 0x001000001415b812 */ /* 0x000fe200078efcff */
[----:B0-----:R-:W-:Y:S01]  /*1960*/  DFMA R14, R18, -R8, 1 ;  /* 0x3ff00000120e742b */ /* 0x001fe20000000808 */
[----:B------:R-:W-:-:S07]  /*1970*/  @!P3 IMAD.MOV.U32 R20, RZ, RZ, RZ ;  /* 0x000000ffff14b224 */ /* 0x000fce00078e00ff */
[----:B------:R-:W-:-:S08]  /*1980*/  DFMA R14, R14, R14, R14 ;  /* 0x0000000e0e0e722b */ /* 0x000fd0000000000e */
[----:B------:R-:W-:Y:S01]  /*1990*/  DFMA R18, R18, R14, R18 ;  /* 0x0000000e1212722b */ /* 0x000fe20000000012 */
[----:B------:R-:W-:Y:S01]  /*19a0*/  SEL R15, R7, 0x63400000, !P2 ;  /* 0x63400000070f7807 */ /* 0x000fe20005000000 */
[----:B------:R-:W-:-:S03]  /*19b0*/  IMAD.MOV.U32 R14, RZ, RZ, R12 ;  /* 0x000000ffff0e7224 */ /* 0x000fc600078e000c */
[----:B------:R-:W-:-:S03]  /*19c0*/  LOP3.LUT R15, R15, 0x800fffff, R13, 0xf8, !PT ;  /* 0x800fffff0f0f7812 */ /* 0x000fc600078ef80d */
[----:B------:R-:W-:-:S03]  /*19d0*/  DFMA R16, R18, -R8, 1 ;  /* 0x3ff000001210742b */ /* 0x000fc60000000808 */
[----:B------:R-:W-:-:S05]  /*19e0*/  @!P3 DFMA R14, R14, 2, -R20 ;  /* 0x400000000e0eb82b */ /* 0x000fca0000000814 */
[----:B------:R-:W-:-:S08]  /*19f0*/  DFMA R16, R18, R16, R18 ;  /* 0x000000101210722b */ /* 0x000fd00000000012 */
[----:B------:R-:W-:-:S08]  /*1a00*/  DMUL R18, R16, R14 ;  /* 0x0000000e10127228 */ /* 0x000fd00000000000 */
[----:B------:R-:W-:-:S08]  /*1a10*/  DFMA R20, R18, -R8, R14 ;  /* 0x800000081214722b */ /* 0x000fd0000000000e */
[----:B------:R-:W-:Y:S01]  /*1a20*/  DFMA R20, R16, R20, R18 ;  /* 0x000000141014722b */ /* 0x000fe20000000012 */
[----:B------:R-:W-:Y:S01]  /*1a30*/  IMAD.MOV.U32 R16, RZ, RZ, R6 ;  /* 0x000000ffff107224 */ /* 0x000fe200078e0006 */
[----:B------:R-:W-:Y:S01]  /*1a40*/  @!P3 LOP3.LUT R16, R15, 0x7ff00000, RZ, 0xc0, !PT ;  /* 0x7ff000000f10b812 */ /* 0x000fe200078ec0ff */
[----:B------:R-:W-:-:S04]  /*1a50*/  VIADD R18, R25, 0xffffffff ;  /* 0xffffffff19127836 */ /* 0x000fc80000000000 */
[----:B------:R-:W-:-:S05]  /*1a60*/  VIADD R17, R16, 0xffffffff ;  /* 0xffffffff10117836 */ /* 0x000fca0000000000 */
[----:B------:R-:W-:-:S04]  /*1a70*/  ISETP.GT.U32.AND P0, PT, R17, 0x7feffffe, PT ;  /* 0x7feffffe1100780c */ /* 0x000fc80003f04070 */
[----:B------:R-:W-:-:S13]  /*1a80*/  ISETP.GT.U32.OR P0, PT, R18, 0x7feffffe, P0 ;  /* 0x7feffffe1200780c */ /* 0x000fda0000704470 */
[----:B------:R-:W-:Y:S05]  /*1a90*/  @P0 BRA `(.L_x_32) ;  /* 0x00000000006c0947 */ /* 0x000fea0003800000 */
[----:B------:R-:W-:Y:S01]  /*1aa0*/  LOP3.LUT R13, R23, 0x7ff00000, RZ, 0xc0, !PT ;  /* 0x7ff00000170d7812 */ /* 0x000fe200078ec0ff */
[----:B------:R-:W-:-:S03]  /*1ab0*/  IMAD.MOV.U32 R16, RZ, RZ, RZ ;  /* 0x000000ffff107224 */ /* 0x000fc600078e00ff */
[CC--:B------:R-:W-:Y:S02]  /*1ac0*/  VIADDMNMX R12, R6.reuse, -R13.reuse, 0xb9600000, !PT ;  /* 0xb9600000060c7446 */ /* 0x0c0fe4000780090d */
[----:B------:R-:W-:Y:S02]  /*1ad0*/  ISETP.GE.U32.AND P0, PT, R6, R13, PT ;  /* 0x0000000d0600720c */ /* 0x000fe40003f06070 */
[----:B------:R-:W-:Y:S02]  /*1ae0*/  VIMNMX R12, PT, PT, R12, 0x46a00000, PT ;  /* 0x46a000000c0c7848 */ /* 0x000fe40003fe0100 */
[----:B------:R-:W-:-:S05]  /*1af0*/  SEL R7, R7, 0x63400000, !P0 ;  /* 0x6340000007077807 */ /* 0x000fca0004000000 */
[----:B------:R-:W-:-:S04]  /*1b00*/  IMAD.IADD R12, R12, 0x1, -R7 ;  /* 0x000000010c0c7824 */ /* 0x000fc800078e0a07 */
[----:B------:R-:W-:-:S06]  /*1b10*/  VIADD R17, R12, 0x7fe00000 ;  /* 0x7fe000000c117836 */ /* 0x000fcc0000000000 */
[----:B------:R-:W-:-:S10]  /*1b20*/  DMUL R6, R20, R16 ;  /* 0x0000001014067228 */ /* 0x000fd40000000000 */
[----:B------:R-:W-:-:S13]  /*1b30*/  FSETP.GTU.AND P0, PT, |R7|, 1.469367938527859385e-39, PT ;  /* 0x001000000700780b */ /* 0x000fda0003f0c200 */
[----:B------:R-:W-:Y:S05]  /*1b40*/  @P0 BRA `(.L_x_33) ;  /* 0x0000000000940947 */ /* 0x000fea0003800000 */
[----:B------:R-:W-:Y:S01]  /*1b50*/  DFMA R8, R20, -R8, R14 ;  /* 0x800000081408722b */ /* 0x000fe2000000000e */
[----:B------:R-:W-:-:S09]  /*1b60*/  IMAD.MOV.U32 R16, RZ, RZ, RZ ;  /* 0x000000ffff107224 */ /* 0x000fd200078e00ff */
[C---:B------:R-:W-:Y:S02]  /*1b70*/  FSETP.NEU.AND P0, PT, R9.reuse, RZ, PT ;  /* 0x000000ff0900720b */ /* 0x040fe40003f0d000 */
[----:B------:R-:W-:-:S04]  /*1b80*/  LOP3.LUT R13, R9, 0x80000000, R23, 0x48, !PT ;  /* 0x80000000090d7812 */ /* 0x000fc800078e4817 */
[----:B------:R-:W-:-:S07]  /*1b90*/  LOP3.LUT R17, R13, R17, RZ, 0xfc, !PT ;  /* 0x000000110d117212 */ /* 0x000fce00078efcff */
[----:B------:R-:W-:Y:S05]  /*1ba0*/  @!P0 BRA `(.L_x_33) ;  /* 0x00000000007c8947 */ /* 0x000fea0003800000 */
[----:B------:R-:W-:Y:S01]  /*1bb0*/  IMAD.MOV R9, RZ, RZ, -R12 ;  /* 0x000000ffff097224 */ /* 0x000fe200078e0a0c */
[----:B------:R-:W-:Y:S01]  /*1bc0*/  DMUL.RP R16, R20, R16 ;  /* 0x0000001014107228 */ /* 0x000fe20000008000 */
[----:B------:R-:W-:-:S06]  /*1bd0*/  IMAD.MOV.U32 R8, RZ, RZ, RZ ;  /* 0x000000ffff087224 */ /* 0x000fcc00078e00ff */
[----:B------:R-:W-:-:S03]  /*1be0*/  DFMA R8, R6, -R8, R20 ;  /* 0x800000080608722b */ /* 0x000fc60000000014 */
[----:B------:R-:W-:-:S03]  /*1bf0*/  LOP3.LUT R13, R17, R13, RZ, 0x3c, !PT ;  /* 0x0000000d110d7212 */ /* 0x000fc600078e3cff */
[----:B------:R-:W-:-:S04]  /*1c00*/  IADD3 R8, PT, PT, -R12, -0x43300000, RZ ;  /* 0xbcd000000c087810 */ /* 0x000fc80007ffe1ff */
[----:B------:R-:W-:-:S04]  /*1c10*/  FSETP.NEU.AND P0, PT, |R9|, R8, PT ;  /* 0x000000080900720b */ /* 0x000fc80003f0d200 */
[----:B------:R-:W-:Y:S02]  /*1c20*/  FSEL R6, R16, R6, !P0 ;  /* 0x0000000610067208 */ /* 0x000fe40004000000 */
[----:B------:R-:W-:Y:S01]  /*1c30*/  FSEL R7, R13, R7, !P0 ;  /* 0x000000070d077208 */ /* 0x000fe20004000000 */
[----:B------:R-:W-:Y:S06]  /*1c40*/  BRA `(.L_x_33) ;  /* 0x0000000000547947 */ /* 0x000fec0003800000 */
.L_x_32:
[----:B------:R-:W-:-:S14]  /*1c50*/  DSETP.NAN.AND P0, PT, R12, R12, PT ;  /* 0x0000000c0c00722a */ /* 0x000fdc0003f08000 */
[----:B------:R-:W-:Y:S05]  /*1c60*/  @P0 BRA `(.L_x_34) ;  /* 0x0000000000440947 */ /* 0x000fea0003800000 */
[----:B------:R-:W-:-:S14]  /*1c70*/  DSETP.NAN.AND P0, PT, R22, R22, PT ;  /* 0x000000161600722a */ /* 0x000fdc0003f08000 */
[----:B------:R-:W-:Y:S05]  /*1c80*/  @P0 BRA `(.L_x_35) ;  /* 0x0000000000300947 */ /* 0x000fea0003800000 */
[----:B------:R-:W-:Y:S01]  /*1c90*/  ISETP.NE.AND P0, PT, R16, R25, PT ;  /* 0x000000191000720c */ /* 0x000fe20003f05270 */
[----:B------:R-:W-:Y:S02]  /*1ca0*/  IMAD.MOV.U32 R6, RZ, RZ, 0x0 ;  /* 0x00000000ff067424 */ /* 0x000fe400078e00ff */
[----:B------:R-:W-:-:S10]  /*1cb0*/  IMAD.MOV.U32 R7, RZ, RZ, -0x80000 ;  /* 0xfff80000ff077424 */ /* 0x000fd400078e00ff */
[----:B------:R-:W-:Y:S05]  /*1cc0*/  @!P0 BRA `(.L_x_33) ;  /* 0x0000000000348947 */ /* 0x000fea0003800000 */
[----:B------:R-:W-:Y:S02]  /*1cd0*/  ISETP.NE.AND P0, PT, R16, 0x7ff00000, PT ;  /* 0x7ff000001000780c */ /* 0x000fe40003f05270 */
[----:B------:R-:W-:Y:S02]  /*1ce0*/  LOP3.LUT R7, R13, 0x80000000, R23, 0x48, !PT ;  /* 0x800000000d077812 */ /* 0x000fe400078e4817 */
[----:B------:R-:W-:-:S13]  /*1cf0*/  ISETP.EQ.OR P0, PT, R25, RZ, !P0 ;  /* 0x000000ff1900720c */ /* 0x000fda0004702670 */
[----:B------:R-:W-:Y:S01]  /*1d00*/  @P0 LOP3.LUT R8, R7, 0x7ff00000, RZ, 0xfc, !PT ;  /* 0x7ff0000007080812 */ /* 0x000fe200078efcff */
[----:B------:R-:W-:Y:S02]  /*1d10*/  @!P0 IMAD.MOV.U32 R6, RZ, RZ, RZ ;  /* 0x000000ffff068224 */ /* 0x000fe400078e00ff */
[----:B------:R-:W-:Y:S02]  /*1d20*/  @P0 IMAD.MOV.U32 R6, RZ, RZ, RZ ;  /* 0x000000ffff060224 */ /* 0x000fe400078e00ff */
[----:B------:R-:W-:Y:S01]  /*1d30*/  @P0 IMAD.MOV.U32 R7, RZ, RZ, R8 ;  /* 0x000000ffff070224 */ /* 0x000fe200078e0008 */
[----:B------:R-:W-:Y:S06]  /*1d40*/  BRA `(.L_x_33) ;  /* 0x0000000000147947 */ /* 0x000fec0003800000 */
.L_x_35:
[----:B------:R-:W-:Y:S01]  /*1d50*/  LOP3.LUT R7, R23, 0x80000, RZ, 0xfc, !PT ;  /* 0x0008000017077812 */ /* 0x000fe200078efcff */
[----:B------:R-:W-:Y:S01]  /*1d60*/  IMAD.MOV.U32 R6, RZ, RZ, R22 ;  /* 0x000000ffff067224 */ /* 0x000fe200078e0016 */
[----:B------:R-:W-:Y:S06]  /*1d70*/  BRA `(.L_x_33) ;  /* 0x0000000000087947 */ /* 0x000fec0003800000 */
.L_x_34:
[----:B------:R-:W-:Y:S01]  /*1d80*/  LOP3.LUT R7, R13, 0x80000, RZ, 0xfc, !PT ;  /* 0x000800000d077812 */ /* 0x000fe200078efcff */
[----:B------:R-:W-:-:S07]  /*1d90*/  IMAD.MOV.U32 R6, RZ, RZ, R12 ;  /* 0x000000ffff067224 */ /* 0x000fce00078e000c */
.L_x_33:
[----:B------:R-:W-:Y:S05]  /*1da0*/  BSYNC.RECONVERGENT B1 ;  /* 0x0000000000017941 */ /* 0x000fea0003800200 */
.L_x_31:
[----:B------:R-:W-:Y:S02]  /*1db0*/  IMAD.MOV.U32 R8, RZ, RZ, R6 ;  /* 0x000000ffff087224 */ /* 0x000fe400078e0006 */
[----:B------:R-:W-:Y:S02]  /*1dc0*/  IMAD.MOV.U32 R9, RZ, RZ, R7 ;  /* 0x000000ffff097224 */ /* 0x000fe400078e0007 */
[----:B------:R-:W-:Y:S02]  /*1dd0*/  IMAD.MOV.U32 R6, RZ, RZ, R0 ;  /* 0x000000ffff067224 */ /* 0x000fe400078e0000 */
[----:B------:R-:W-:-:S04]  /*1de0*/  IMAD.MOV.U32 R7, RZ, RZ, 0x0 ;  /* 0x00000000ff077424 */ /* 0x000fc800078e00ff */
[----:B------:R-:W-:Y:S05]  /*1df0*/  RET.REL.NODEC R6 `(_Z20unitaryDecomposeReckIdEviiPT_S1_S1_) ;  /* 0xffffffe006807950 */ /* 0x000fea0003c3ffff */
        .weak           $__internal_1_$__cuda_sm20_dsqrt_rn_f64_mediumpath_v1
        .type           $__internal_1_$__cuda_sm20_dsqrt_rn_f64_mediumpath_v1,@function
        .size           $__internal_1_$__cuda_sm20_dsqrt_rn_f64_mediumpath_v1,($_Z20unitaryDecomposeReckIdEviiPT_S1_S1_$__internal_trig_reduction_slowpathd - $__internal_1_$__cuda_sm20_dsqrt_rn_f64_mediumpath_v1)
$__internal_1_$__cuda_sm20_dsqrt_rn_f64_mediumpath_v1:
[----:B------:R-:W-:Y:S01]  /*1e00*/  ISETP.GE.U32.AND P0, PT, R4, -0x3400000, PT ;  /* 0xfcc000000400780c */ /* 0x000fe20003f06070 */
[----:B------:R-:W-:Y:S01]  /*1e10*/  BSSY.RECONVERGENT B3, `(.L_x_36) ;  /* 0x0000024000037945 */ /* 0x000fe20003800200 */
[----:B------:R-:W-:-:S11]  /*1e20*/  IMAD.MOV.U32 R15, RZ, RZ, R19 ;  /* 0x000000ffff0f7224 */ /* 0x000fd600078e0013 */
[----:B------:R-:W-:Y:S05]  /*1e30*/  @!P0 BRA `(.L_x_37) ;  /* 0x0000000000208947 */ /* 0x000fea0003800000 */
[----:B------:R-:W-:-:S10]  /*1e40*/  DFMA.RM R4, R14, R12, R8 ;  /* 0x0000000c0e04722b */ /* 0x000fd40000004008 */
[----:B------:R-:W-:-:S05]  /*1e50*/  IADD3 R8, P0, PT, R4, 0x1, RZ ;  /* 0x0000000104087810 */ /* 0x000fca0007f1e0ff */
[----:B------:R-:W-:-:S06]  /*1e60*/  IMAD.X R9, RZ, RZ, R5, P0 ;  /* 0x000000ffff097224 */ /* 0x000fcc00000e0605 */
[----:B------:R-:W-:-:S08]  /*1e70*/  DFMA.RP R6, -R4, R8, R6 ;  /* 0x000000080406722b */ /* 0x000fd00000008106 */
[----:B------:R-:W-:-:S06]  /*1e80*/  DSETP.GT.AND P0, PT, R6, RZ, PT ;  /* 0x000000ff0600722a */ /* 0x000fcc0003f04000 */
[----:B------:R-:W-:Y:S02]  /*1e90*/  FSEL R4, R8, R4, P0 ;  /* 0x0000000408047208 */ /* 0x000fe40000000000 */
[----:B------:R-:W-:Y:S01]  /*1ea0*/  FSEL R5, R9, R5, P0 ;  /* 0x0000000509057208 */ /* 0x000fe20000000000 */
[----:B------:R-:W-:Y:S06]  /*1eb0*/  BRA `(.L_x_38) ;  /* 0x0000000000647947 */ /* 0x000fec0003800000 */
.L_x_37:
[----:B------:R-:W-:-:S14]  /*1ec0*/  DSETP.NE.AND P0, PT, R6, RZ, PT ;  /* 0x000000ff0600722a */ /* 0x000fdc0003f05000 */
[----:B------:R-:W-:Y:S05]  /*1ed0*/  @!P0 BRA `(.L_x_39) ;  /* 0x0000000000588947 */ /* 0x000fea0003800000 */
[----:B------:R-:W-:-:S13]  /*1ee0*/  ISETP.GE.AND P0, PT, R7, RZ, PT ;  /* 0x000000ff0700720c */ /* 0x000fda0003f06270 */
[----:B------:R-:W-:Y:S02]  /*1ef0*/  @!P0 IMAD.MOV.U32 R4, RZ, RZ, 0x0 ;  /* 0x00000000ff048424 */ /* 0x000fe400078e00ff */
[----:B------:R-:W-:Y:S01]  /*1f00*/  @!P0 IMAD.MOV.U32 R5, RZ, RZ, -0x80000 ;  /* 0xfff80000ff058424 */ /* 0x000fe200078e00ff */
[----:B------:R-:W-:Y:S06]  /*1f10*/  @!P0 BRA `(.L_x_38) ;  /* 0x00000000004c8947 */ /* 0x000fec0003800000 */
[----:B------:R-:W-:-:S13]  /*1f20*/  ISETP.GT.AND P0, PT, R7, 0x7fefffff, PT ;  /* 0x7fefffff0700780c */ /* 0x000fda0003f04270 */
[----:B------:R-:W-:Y:S05]  /*1f30*/  @P0 BRA `(.L_x_39) ;  /* 0x0000000000400947 */ /* 0x000fea0003800000 */
[----:B------:R-:W-:Y:S01]  /*1f40*/  DMUL R6, R6, 8.11296384146066816958e+31 ;  /* 0x4690000006067828 */ /* 0x000fe20000000000 */
[----:B------:R-:W-:Y:S02]  /*1f50*/  IMAD.MOV.U32 R4, RZ, RZ, RZ ;  /* 0x000000ffff047224 */ /* 0x000fe400078e00ff */
[----:B------:R-:W-:Y:S02]  /*1f60*/  IMAD.MOV.U32 R12, RZ, RZ, 0x0 ;  /* 0x00000000ff0c7424 */ /* 0x000fe400078e00ff */
[----:B------:R-:W-:Y:S01]  /*1f70*/  IMAD.MOV.U32 R13, RZ, RZ, 0x3fd80000 ;  /* 0x3fd80000ff0d7424 */ /* 0x000fe200078e00ff */
[----:B------:R-:W0:Y:S02]  /*1f80*/  MUFU.RSQ64H R5, R7 ;  /* 0x0000000700057308 */ /* 0x000e240000001c00 */
[----:B0-----:R-:W-:-:S08]  /*1f90*/  DMUL R8, R4, R4 ;  /* 0x0000000404087228 */ /* 0x001fd00000000000 */
[----:B------:R-:W-:-:S08]  /*1fa0*/  DFMA R8, R6, -R8, 1 ;  /* 0x3ff000000608742b */ /* 0x000fd00000000808 */
[----:B------:R-:W-:Y:S02]  /*1fb0*/  DFMA R12, R8, R12, 0.5 ;  /* 0x3fe00000080c742b */ /* 0x000fe4000000000c */
[----:B------:R-:W-:-:S08]  /*1fc0*/  DMUL R8, R4, R8 ;  /* 0x0000000804087228 */ /* 0x000fd00000000000 */
[----:B------:R-:W-:-:S08]  /*1fd0*/  DFMA R8, R12, R8, R4 ;  /* 0x000000080c08722b */ /* 0x000fd00000000004 */
[----:B------:R-:W-:Y:S02]  /*1fe0*/  DMUL R4, R6, R8 ;  /* 0x0000000806047228 */ /* 0x000fe40000000000 */
[----:B------:R-:W-:-:S06]  /*1ff0*/  VIADD R9, R9, 0xfff00000 ;  /* 0xfff0000009097836 */ /* 0x000fcc0000000000 */
[----:B------:R-:W-:-:S08]  /*2000*/  DFMA R12, R4, -R4, R6 ;  /* 0x80000004040c722b */ /* 0x000fd00000000006 */
[----:B------:R-:W-:-:S10]  /*2010*/  DFMA R4, R8, R12, R4 ;  /* 0x0000000c0804722b */ /* 0x000fd40000000004 */
[----:B------:R-:W-:Y:S01]  /*2020*/  VIADD R5, R5, 0xfcb00000 ;  /* 0xfcb0000005057836 */ /* 0x000fe20000000000 */
[----:B------:R-:W-:Y:S06]  /*2030*/  BRA `(.L_x_38) ;  /* 0x0000000000047947 */ /* 0x000fec0003800000 */
.L_x_39:
[----:B------:R-:W-:-:S11]  /*2040*/  DADD R4, R6, R6 ;  /* 0x0000000006047229 */ /* 0x000fd60000000006 */
.L_x_38:
[----:B------:R-:W-:Y:S05]  /*2050*/  BSYNC.RECONVERGENT B3 ;  /* 0x0000000000037941 */ /* 0x000fea0003800200 */
.L_x_36:
[----:B------:R-:W-:Y:S02]  /*2060*/  IMAD.MOV.U32 R14, RZ, RZ, R4 ;  /* 0x000000ffff0e7224 */ /* 0x000fe400078e0004 */
[----:B------:R-:W-:Y:S02]  /*2070*/  IMAD.MOV.U32 R15, RZ, RZ, R5 ;  /* 0x000000ffff0f7224 */ /* 0x000fe400078e0005 */
[----:B------:R-:W-:Y:S02]  /*2080*/  IMAD.MOV.U32 R4, RZ, RZ, R0 ;  /* 0x000000ffff047224 */ /* 0x000fe400078e0000 */
[----:B------:R-:W-:-:S04]  /*2090*/  IMAD.MOV.U32 R5, RZ, RZ, 0x0 ;  /* 0x00000000ff057424 */ /* 0x000fc800078e00ff */
[----:B------:R-:W-:Y:S05]  /*20a0*/  RET.REL.NODEC R4 `(_Z20unitaryDecomposeReckIdEviiPT_S1_S1_) ;  /* 0xffffffdc04d47950 */ /* 0x000fea0003c3ffff */
        .type           $_Z20unitaryDecomposeReckIdEviiPT_S1_S1_$__internal_trig_reduction_slowpathd,@function
        .size           $_Z20unitaryDecomposeReckIdEviiPT_S1_S1_$__internal_trig_reduction_slowpathd,(.L_x_487 - $_Z20unitaryDecomposeReckIdEviiPT_S1_S1_$__internal_trig_reduction_slowpathd)
$_Z20unitaryDecomposeReckIdEviiPT_S1_S1_$__internal_trig_reduction_slowpathd:
[--C-:B------:R-:W-:Y:S01]  /*20b0*/  SHF.R.U32.HI R4, RZ, 0x14, R11.reuse ;  /* 0x00000014ff047819 */ /* 0x100fe2000001160b */
[----:B------:R-:W-:Y:S02]  /*20c0*/  IMAD.MOV.U32 R8, RZ, RZ, R10 ;  /* 0x000000ffff087224 */ /* 0x000fe400078e000a */
[----:B------:R-:W-:Y:S01]  /*20d0*/  IMAD.MOV.U32 R9, RZ, RZ, R11 ;  /* 0x000000ffff097224 */ /* 0x000fe200078e000b */
[----:B------:R-:W-:Y:S01]  /*20e0*/  LOP3.LUT R6, R4, 0x7ff, RZ, 0xc0, !PT ;  /* 0x000007ff04067812 */ /* 0x000fe200078ec0ff */
[----:B------:R-:W-:-:S03]  /*20f0*/  IMAD.MOV.U32 R5, RZ, RZ, RZ ;  /* 0x000000ffff057224 */ /* 0x000fc600078e00ff */
[----:B------:R-:W-:-:S13]  /*2100*/  ISETP.NE.AND P0, PT, R6, 0x7ff, PT ;  /* 0x000007ff0600780c */ /* 0x000fda0003f05270 */
[----:B------:R-:W-:Y:S05]  /*2110*/  @!P0 BRA `(.L_x_40) ;  /* 0x00000008004c8947 */ /* 0x000fea0003800000 */
[----:B------:R-:W-:Y:S01]  /*2120*/  VIADD R6, R6, 0xfffffc00 ;  /* 0xfffffc0006067836 */ /* 0x000fe20000000000 */
[----:B------:R-:W-:Y:S01]  /*2130*/  BSSY.RECONVERGENT B3, `(.L_x_41) ;  /* 0x0000030000037945 */ /* 0x000fe20003800200 */
[----:B------:R-:W-:Y:S01]  /*2140*/  IMAD.MOV.U32 R7, RZ, RZ, R11 ;  /* 0x000000ffff077224 */ /* 0x000fe200078e000b */
[----:B------:R-:W-:Y:S02]  /*2150*/  CS2R R14, SRZ ;  /* 0x00000000000e7805 */ /* 0x000fe4000001ff00 */
[----:B------:R-:W-:Y:S02]  /*2160*/  SHF.R.U32.HI R5, RZ, 0x6, R6 ;  /* 0x00000006ff057819 */ /* 0x000fe40000011606 */
[----:B------:R-:W-:Y:S02]  /*2170*/  ISETP.GE.U32.AND P0, PT, R6, 0x80, PT ;  /* 0x000000800600780c */ /* 0x000fe40003f06070 */
[C---:B------:R-:W-:Y:S02]  /*2180*/  IADD3 R6, PT, PT, -R5.reuse, 0x13, RZ ;  /* 0x0000001305067810 */ /* 0x040fe40007ffe1ff */
[----:B------:R-:W-:-:S02]  /*2190*/  IADD3 R21, PT, PT, -R5, 0xf, RZ ;  /* 0x0000000f05157810 */ /* 0x000fc40007ffe1ff */
[----:B------:R-:W-:-:S04]  /*21a0*/  SEL R6, R6, 0x12, P0 ;  /* 0x0000001206067807 */ /* 0x000fc80000000000 */
[----:B------:R-:W-:-:S13]  /*21b0*/  ISETP.GE.AND P0, PT, R21, R6, PT ;  /* 0x000000061500720c */ /* 0x000fda0003f06270 */
[----:B------:R-:W-:Y:S05]  /*21c0*/  @P0 BRA `(.L_x_42) ;  /* 0x0000000000980947 */ /* 0x000fea0003800000 */
[----:B------:R-:W0:Y:S01]  /*21d0*/  LDC.64 R12, c[0x0][0x358] ;  /* 0x0000d600ff0c7b82 */ /* 0x000e220000000a00 */
[C---:B------:R-:W-:Y:S01]  /*21e0*/  SHF.L.U64.HI R16, R8.reuse, 0xb, R9 ;  /* 0x0000000b08107819 */ /* 0x040fe20000010209 */
[----:B------:R-:W-:Y:S01]  /*21f0*/  BSSY.RECONVERGENT B4, `(.L_x_43) ;  /* 0x0000022000047945 */ /* 0x000fe20003800200 */
[----:B------:R-:W-:Y:S01]  /*2200*/  IMAD.SHL.U32 R9, R8, 0x800, RZ ;  /* 0x0000080008097824 */ /* 0x000fe200078e00ff */
[----:B------:R-:W-:Y:S01]  /*2210*/  IADD3 R19, PT, PT, RZ, -R5, -R6 ;  /* 0x80000005ff137210 */ /* 0x000fe20007ffe806 */
[----:B------:R-:W-:Y:S01]  /*2220*/  IMAD.MOV.U32 R18, RZ, RZ, RZ ;  /* 0x000000ffff127224 */ /* 0x000fe200078e00ff */
[----:B------:R-:W-:Y:S02]  /*2230*/  CS2R R14, SRZ ;  /* 0x00000000000e7805 */ /* 0x000fe4000001ff00 */
[----:B------:R-:W-:-:S07]  /*2240*/  LOP3.LUT R8, R16, 0x80000000, RZ, 0xfc, !PT ;  /* 0x8000000010087812 */ /* 0x000fce00078efcff */
.L_x_44:
[----:B------:R-:W1:Y:S01]  /*2250*/  LDC.64 R16, c[0x4][0x8] ;  /* 0x01000200ff107b82 */ /* 0x000e620000000a00 */
[----:B0-----:R-:W-:Y:S02]  /*2260*/  R2UR UR12, R12 ;  /* 0x000000000c0c72ca */ /* 0x001fe400000e0000 */
[----:B------:R-:W-:Y:S01]  /*2270*/  R2UR UR13, R13 ;  /* 0x000000000d0d72ca */ /* 0x000fe200000e0000 */
[----:B-1----:R-:W-:-:S12]  /*2280*/  IMAD.WIDE R16, R21, 0x8, R16 ;  /* 0x0000000815107825 */ /* 0x002fd800078e0210 */
[----:B------:R-:W2:Y:S01]  /*2290*/  LDG.E.64.CONSTANT R16, desc[UR12][R16.64] ;  /* 0x0000000c10107981 */ /* 0x000ea2000c1e9b00 */
[----:B------:R-:W-:Y:S02]  /*22a0*/  VIADD R19, R19, 0x1 ;  /* 0x0000000113137836 */ /* 0x000fe40000000000 */
[----:B------:R-:W-:Y:S02]  /*22b0*/  VIADD R21, R21, 0x1 ;  /* 0x0000000115157836 */ /* 0x000fe40000000000 */
[----:B--2---:R-:W-:-:S04]  /*22c0*/  IMAD.WIDE.U32 R14, P2, R16, R9, R14 ;  /* 0x00000009100e7225 */ /* 0x004fc8000784000e */
[----:B------:R-:W-:Y:S02]  /*22d0*/  IMAD R23, R16, R8, RZ ;  /* 0x0000000810177224 */ /* 0x000fe400078e02ff */
[CC--:B------:R-:W-:Y:S02]  /*22e0*/  IMAD R20, R17.reuse, R9.reuse, RZ ;  /* 0x0000000911147224 */ /* 0x0c0fe400078e02ff */
[----:B------:R-:W-:Y:S01]  /*22f0*/  IMAD.HI.U32 R25, R17, R9, RZ ;  /* 0x0000000911197227 */ /* 0x000fe200078e00ff */
[----:B------:R-:W-:-:S03]  /*2300*/  IADD3 R15, P0, PT, R23, R15, RZ ;  /* 0x0000000f170f7210 */ /* 0x000fc60007f1e0ff */
[----:B------:R-:W-:Y:S01]  /*2310*/  IMAD R23, R18, 0x8, R1 ;  /* 0x0000000812177824 */ /* 0x000fe200078e0201 */
[----:B------:R-:W-:Y:S01]  /*2320*/  IADD3 R15, P1, PT, R20, R15, RZ ;  /* 0x0000000f140f7210 */ /* 0x000fe20007f3e0ff */
[----:B------:R-:W-:-:S04]  /*2330*/  IMAD.HI.U32 R20, R16, R8, RZ ;  /* 0x0000000810147227 */ /* 0x000fc800078e00ff */
[----:B------:R-:W-:Y:S01]  /*2340*/  IMAD.X R16, RZ, RZ, R20, P2 ;  /* 0x000000ffff107224 */ /* 0x000fe200010e0614 */
[----:B------:R0:W-:Y:S01]  /*2350*/  STL.64 [R23], R14 ;  /* 0x0000000e17007387 */ /* 0x0001e20000100a00 */
[----:B------:R-:W-:-:S03]  /*2360*/  IMAD.HI.U32 R20, R17, R8, RZ ;  /* 0x0000000811147227 */ /* 0x000fc600078e00ff */
[----:B------:R-:W-:Y:S01]  /*2370*/  IADD3.X R16, P0, PT, R25, R16, RZ, P0, !PT ;  /* 0x0000001019107210 */ /* 0x000fe2000071e4ff */
[----:B------:R-:W-:Y:S02]  /*2380*/  IMAD R17, R17, R8, RZ ;  /* 0x0000000811117224 */ /* 0x000fe400078e02ff */
[----:B------:R-:W-:-:S03]  /*2390*/  VIADD R18, R18, 0x1 ;  /* 0x0000000112127836 */ /* 0x000fc60000000000 */
[----:B------:R-:W-:Y:S01]  /*23a0*/  IADD3.X R17, P1, PT, R17, R16, RZ, P1, !PT ;  /* 0x0000001011117210 */ /* 0x000fe20000f3e4ff */
[----:B------:R-:W-:Y:S01]  /*23b0*/  IMAD.X R16, RZ, RZ, R20, P0 ;  /* 0x000000ffff107224 */ /* 0x000fe200000e0614 */
[----:B------:R-:W-:-:S03]  /*23c0*/  ISETP.NE.AND P0, PT, R19, -0xf, PT ;  /* 0xfffffff11300780c */ /* 0x000fc60003f05270 */
[----:B------:R-:W-:Y:S02]  /*23d0*/  IMAD.X R16, RZ, RZ, R16, P1 ;  /* 0x000000ffff107224 */ /* 0x000fe400008e0610 */
[----:B0-----:R-:W-:Y:S02]  /*23e0*/  IMAD.MOV.U32 R14, RZ, RZ, R17 ;  /* 0x000000ffff0e7224 */ /* 0x001fe400078e0011 */
[----:B------:R-:W-:-:S06]  /*23f0*/  IMAD.MOV.U32 R15, RZ, RZ, R16 ;  /* 0x000000ffff0f7224 */ /* 0x000fcc00078e0010 */
[----:B------:R-:W-:Y:S05]  /*2400*/  @P0 BRA `(.L_x_44) ;  /* 0xfffffffc00900947 */ /* 0x000fea000383ffff */
[----:B------:R-:W-:Y:S05]  /*2410*/  BSYNC.RECONVERGENT B4 ;  /* 0x0000000000047941 */ /* 0x000fea0003800200 */
.L_x_43:
[----:B------:R-:W-:-:S07]  /*2420*/  IMAD.MOV.U32 R21, RZ, RZ, R6 ;  /* 0x000000ffff157224 */ /* 0x000fce00078e0006 */
.L_x_42:
[----:B------:R-:W-:Y:S05]  /*2430*/  BSYNC.RECONVERGENT B3 ;  /* 0x0000000000037941 */ /* 0x000fea0003800200 */
.L_x_41:
[----:B------:R-:W-:Y:S01]  /*2440*/  LOP3.LUT P0, R25, R4, 0x3f, RZ, 0xc0, !PT ;  /* 0x0000003f04197812 */ /* 0x000fe2000780c0ff */
[----:B------:R-:W-:-:S04]  /*2450*/  IMAD.IADD R4, R5, 0x1, R21 ;  /* 0x0000000105047824 */ /* 0x000fc800078e0215 */
[----:B------:R-:W-:-:S05]  /*2460*/  IMAD.U32 R27, R4, 0x8, R1 ;  /* 0x00000008041b7824 */ /* 0x000fca00078e0001 */
[----:B------:R0:W-:Y:S04]  /*2470*/  STL.64 [R27+-0x78], R14 ;  /* 0xffff880e1b007387 */ /* 0x0001e80000100a00 */
[----:B------:R-:W2:Y:S04]  /*2480*/  @P0 LDL.64 R16, [R1+0x8] ;  /* 0x0000080001100983 */ /* 0x000ea80000100a00 */
[----:B------:R-:W3:Y:S04]  /*2490*/  LDL.64 R8, [R1+0x10] ;  /* 0x0000100001087983 */ /* 0x000ee80000100a00 */
[----:B------:R-:W0:Y:S01]  /*24a0*/  LDL.64 R4, [R1+0x18] ;  /* 0x0000180001047983 */ /* 0x000e220000100a00 */
[----:B------:R-:W-:Y:S01]  /*24b0*/  @P0 LOP3.LUT R6, R25, 0x3f, RZ, 0x3c, !PT ;  /* 0x0000003f19060812 */ /* 0x000fe200078e3cff */
[----:B------:R-:W-:Y:S01]  /*24c0*/  BSSY.RECONVERGENT B3, `(.L_x_45) ;  /* 0x0000034000037945 */ /* 0x000fe20003800200 */
[----:B--2---:R-:W-:-:S02]  /*24d0*/  @P0 SHF.R.U64 R13, R16, 0x1, R17 ;  /* 0x00000001100d0819 */ /* 0x004fc40000001211 */
[----:B------:R-:W-:Y:S02]  /*24e0*/  @P0 SHF.R.U32.HI R17, RZ, 0x1, R17 ;  /* 0x00000001ff110819 */ /* 0x000fe40000011611 */
[--C-:B---3--:R-:W-:Y:S02]  /*24f0*/  @P0 SHF.R.U32.HI R23, RZ, 0x1, R9.reuse ;  /* 0x00000001ff170819 */ /* 0x108fe40000011609 */
[C---:B------:R-:W-:Y:S02]  /*2500*/  @P0 SHF.R.U64 R21, R8.reuse, 0x1, R9 ;  /* 0x0000000108150819 */ /* 0x040fe40000001209 */
[CC--:B------:R-:W-:Y:S02]  /*2510*/  @P0 SHF.L.U32 R19, R8.reuse, R25.reuse, RZ ;  /* 0x0000001908130219 */ /* 0x0c0fe400000006ff */
[----:B------:R-:W-:Y:S02]  /*2520*/  @P0 SHF.R.U64 R12, R13, R6, R17 ;  /* 0x000000060d0c0219 */ /* 0x000fe40000001211 */
[----:B------:R-:W-:-:S02]  /*2530*/  @P0 SHF.L.U64.HI R16, R8, R25, R9 ;  /* 0x0000001908100219 */ /* 0x000fc40000010209 */
[-C--:B------:R-:W-:Y:S02]  /*2540*/  @P0 SHF.R.U32.HI R13, RZ, R6.reuse, R17 ;  /* 0x00000006ff0d0219 */ /* 0x080fe40000011611 */
[----:B0-----:R-:W-:Y:S02]  /*2550*/  @P0 SHF.L.U32 R14, R4, R25, RZ ;  /* 0x00000019040e0219 */ /* 0x001fe400000006ff */
[----:B------:R-:W-:Y:S02]  /*2560*/  @P0 SHF.R.U64 R21, R21, R6, R23 ;  /* 0x0000000615150219 */ /* 0x000fe40000001217 */
[----:B------:R-:W-:Y:S02]  /*2570*/  @P0 LOP3.LUT R8, R19, R12, RZ, 0xfc, !PT ;  /* 0x0000000c13080212 */ /* 0x000fe400078efcff */
[----:B------:R-:W-:Y:S02]  /*2580*/  @P0 LOP3.LUT R9, R16, R13, RZ, 0xfc, !PT ;  /* 0x0000000d10090212 */ /* 0x000fe400078efcff */
[----:B------:R-:W-:-:S02]  /*2590*/  @P0 SHF.L.U64.HI R25, R4, R25, R5 ;  /* 0x0000001904190219 */ /* 0x000fc40000010205 */
[----:B------:R-:W-:Y:S01]  /*25a0*/  @P0 LOP3.LUT R4, R14, R21, RZ, 0xfc, !PT ;  /* 0x000000150e040212 */ /* 0x000fe200078efcff */
[C---:B------:R-:W-:Y:S01]  /*25b0*/  IMAD.SHL.U32 R14, R8.reuse, 0x4, RZ ;  /* 0x00000004080e7824 */ /* 0x040fe200078e00ff */
[----:B------:R-:W-:Y:S02]  /*25c0*/  @P0 SHF.R.U32.HI R6, RZ, R6, R23 ;  /* 0x00000006ff060219 */ /* 0x000fe40000011617 */
[----:B------:R-:W-:Y:S02]  /*25d0*/  SHF.L.U64.HI R15, R8, 0x2, R9 ;  /* 0x00000002080f7819 */ /* 0x000fe40000010209 */
[----:B------:R-:W-:Y:S02]  /*25e0*/  @P0 LOP3.LUT R5, R25, R6, RZ, 0xfc, !PT ;  /* 0x0000000619050212 */ /* 0x000fe400078efcff */
[----:B------:R-:W-:Y:S02]  /*25f0*/  SHF.L.W.U32.HI R9, R9, 0x2, R4 ;  /* 0x0000000209097819 */ /* 0x000fe40000010e04 */
[----:B------:R-:W-:-:S02]  /*2600*/  IADD3 RZ, P0, PT, RZ, -R14, RZ ;  /* 0x8000000effff7210 */ /* 0x000fc40007f1e0ff */
[----:B------:R-:W-:Y:S02]  /*2610*/  LOP3.LUT R6, RZ, R15, RZ, 0x33, !PT ;  /* 0x0000000fff067212 */ /* 0x000fe400078e33ff */
[----:B------:R-:W-:Y:S02]  /*2620*/  SHF.L.W.U32.HI R4, R4, 0x2, R5 ;  /* 0x0000000204047819 */ /* 0x000fe40000010e05 */
[----:B------:R-:W-:Y:S02]  /*2630*/  LOP3.LUT R8, RZ, R9, RZ, 0x33, !PT ;  /* 0x00000009ff087212 */ /* 0x000fe400078e33ff */
[----:B------:R-:W-:Y:S02]  /*2640*/  IADD3.X R12, P0, PT, RZ, R6, RZ, P0, !PT ;  /* 0x00000006ff0c7210 */ /* 0x000fe4000071e4ff */
[----:B------:R-:W-:Y:S02]  /*2650*/  LOP3.LUT R13, RZ, R4, RZ, 0x33, !PT ;  /* 0x00000004ff0d7212 */ /* 0x000fe400078e33ff */
[----:B------:R-:W-:-:S02]  /*2660*/  IADD3.X R6, P1, PT, RZ, R8, RZ, P0, !PT ;  /* 0x00000008ff067210 */ /* 0x000fc4000073e4ff */
[----:B------:R-:W-:-:S03]  /*2670*/  ISETP.GT.U32.AND P2, PT, R9, -0x1, PT ;  /* 0xffffffff0900780c */ /* 0x000fc60003f44070 */
[----:B------:R-:W-:Y:S01]  /*2680*/  IMAD.X R13, RZ, RZ, R13, P1 ;  /* 0x000000ffff0d7224 */ /* 0x000fe200008e060d */
[----:B------:R-:W-:-:S04]  /*2690*/  ISETP.GT.AND.EX P0, PT, R4, -0x1, PT, P2 ;  /* 0xffffffff0400780c */ /* 0x000fc80003f04320 */
[----:B------:R-:W-:Y:S02]  /*26a0*/  SEL R8, R4, R13, P0 ;  /* 0x0000000d04087207 */ /* 0x000fe40000000000 */
[----:B------:R-:W-:Y:S02]  /*26b0*/  SEL R19, R9, R6, P0 ;  /* 0x0000000609137207 */ /* 0x000fe40000000000 */
[----:B------:R-:W-:Y:S02]  /*26c0*/  ISETP.NE.U32.AND P1, PT, R8, RZ, PT ;  /* 0x000000ff0800720c */ /* 0x000fe40003f25070 */
[----:B------:R-:W-:Y:S02]  /*26d0*/  SEL R15, R15, R12, P0 ;  /* 0x0000000c0f0f7207 */ /* 0x000fe40000000000 */
[----:B------:R-:W-:Y:S01]  /*26e0*/  SEL R9, R19, R8, !P1 ;  /* 0x0000000813097207 */ /* 0x000fe20004800000 */
[----:B------:R-:W-:-:S05]  /*26f0*/  @!P0 IMAD.MOV R14, RZ, RZ, -R14 ;  /* 0x000000ffff0e8224 */ /* 0x000fca00078e0a0e */
[----:B------:R-:W0:Y:S02]  /*2700*/  FLO.U32 R9, R9 ;  /* 0x0000000900097300 */ /* 0x000e2400000e0000 */
[C---:B0-----:R-:W-:Y:S02]  /*2710*/  IADD3 R13, PT, PT, -R9.reuse, 0x1f, RZ ;  /* 0x0000001f090d7810 */ /* 0x041fe40007ffe1ff */
[----:B------:R-:W-:-:S03]  /*2720*/  IADD3 R6, PT, PT, -R9, 0x3f, RZ ;  /* 0x0000003f09067810 */ /* 0x000fc60007ffe1ff */
[----:B------:R-:W-:-:S05]  /*2730*/  @P1 IMAD.MOV R6, RZ, RZ, R13 ;  /* 0x000000ffff061224 */ /* 0x000fca00078e020d */
[----:B------:R-:W-:-:S13]  /*2740*/  ISETP.NE.AND P1, PT, R6, RZ, PT ;  /* 0x000000ff0600720c */ /* 0x000fda0003f25270 */
[----:B------:R-:W-:Y:S05]  /*2750*/  @!P1 BRA `(.L_x_46) ;  /* 0x0000000000289947 */ /* 0x000fea0003800000 */
[--C-:B------:R-:W-:Y:S02]  /*2760*/  SHF.R.U64 R13, R14, 0x1, R15.reuse ;  /* 0x000000010e0d7819 */ /* 0x100fe4000000120f */
[C---:B------:R-:W-:Y:S02]  /*2770*/  LOP3.LUT R9, R6.reuse, 0x3f, RZ, 0xc0, !PT ;  /* 0x0000003f06097812 */ /* 0x040fe400078ec0ff */
[----:B------:R-:W-:Y:S02]  /*2780*/  SHF.R.U32.HI R15, RZ, 0x1, R15 ;  /* 0x00000001ff0f7819 */ /* 0x000fe4000001160f */
[----:B------:R-:W-:Y:S02]  /*2790*/  LOP3.LUT R12, R6, 0x3f, RZ, 0xc, !PT ;  /* 0x0000003f060c7812 */ /* 0x000fe400078e0cff */
[CC--:B------:R-:W-:Y:S02]  /*27a0*/  SHF.L.U64.HI R17, R19.reuse, R9.reuse, R8 ;  /* 0x0000000913117219 */ /* 0x0c0fe40000010208 */
[----:B------:R-:W-:-:S02]  /*27b0*/  SHF.L.U32 R9, R19, R9, RZ ;  /* 0x0000000913097219 */ /* 0x000fc400000006ff */
[-CC-:B------:R-:W-:Y:S02]  /*27c0*/  SHF.R.U64 R8, R13, R12.reuse, R15.reuse ;  /* 0x0000000c0d087219 */ /* 0x180fe4000000120f */
[----:B------:R-:W-:Y:S02]  /*27d0*/  SHF.R.U32.HI R12, RZ, R12, R15 ;  /* 0x0000000cff0c7219 */ /* 0x000fe4000001160f */
[----:B------:R-:W-:Y:S02]  /*27e0*/  LOP3.LUT R19, R9, R8, RZ, 0xfc, !PT ;  /* 0x0000000809137212 */ /* 0x000fe400078efcff */
[----:B------:R-:W-:-:S07]  /*27f0*/  LOP3.LUT R8, R17, R12, RZ, 0xfc, !PT ;  /* 0x0000000c11087212 */ /* 0x000fce00078efcff */
.L_x_46:
[----:B------:R-:W-:Y:S05]  /*2800*/  BSYNC.RECONVERGENT B3 ;  /* 0x0000000000037941 */ /* 0x000fea0003800200 */
.L_x_45:
[----:B------:R-:W-:Y:S01]  /*2810*/  IMAD.WIDE.U32 R14, R19, 0x2168c235, RZ ;  /* 0x2168c235130e7825 */ /* 0x000fe200078e00ff */
[----:B------:R-:W-:-:S03]  /*2820*/  SHF.R.U32.HI R5, RZ, 0x1e, R5 ;  /* 0x0000001eff057819 */ /* 0x000fc60000011605 */
[----:B------:R-:W-:Y:S01]  /*2830*/  IMAD.MOV.U32 R12, RZ, RZ, R15 ;  /* 0x000000ffff0c7224 */ /* 0x000fe200078e000f */
[----:B------:R-:W-:Y:S01]  /*2840*/  IADD3 RZ, P1, PT, R14, R14, RZ ;  /* 0x0000000e0eff7210 */ /* 0x000fe20007f3e0ff */
[----:B------:R-:W-:Y:S01]  /*2850*/  IMAD.MOV.U32 R13, RZ, RZ, RZ ;  /* 0x000000ffff0d7224 */ /* 0x000fe200078e00ff */
[----:B------:R-:W-:Y:S01]  /*2860*/  LEA.HI R5, R4, R5, RZ, 0x1 ;  /* 0x0000000504057211 */ /* 0x000fe200078f08ff */
[----:B------:R-:W-:-:S04]  /*2870*/  IMAD.HI.U32 R9, R8, -0x36f0255e, RZ ;  /* 0xc90fdaa208097827 */ /* 0x000fc800078e00ff */
[----:B------:R-:W-:-:S04]  /*2880*/  IMAD.WIDE.U32 R12, R19, -0x36f0255e, R12 ;  /* 0xc90fdaa2130c7825 */ /* 0x000fc800078e000c */
[C---:B------:R-:W-:Y:S02]  /*2890*/  IMAD R15, R8.reuse, -0x36f0255e, RZ ;  /* 0xc90fdaa2080f7824 */ /* 0x040fe400078e02ff */
[----:B------:R-:W-:-:S04]  /*28a0*/  IMAD.WIDE.U32 R12, P2, R8, 0x2168c235, R12 ;  /* 0x2168c235080c7825 */ /* 0x000fc8000784000c */
[----:B------:R-:W-:Y:S01]  /*28b0*/  IMAD.X R8, RZ, RZ, R9, P2 ;  /* 0x000000ffff087224 */ /* 0x000fe200010e0609 */
[----:B------:R-:W-:Y:S02]  /*28c0*/  IADD3 R9, P2, PT, R15, R13, RZ ;  /* 0x0000000d0f097210 */ /* 0x000fe40007f5e0ff */
[----:B------:R-:W-:Y:S02]  /*28d0*/  IADD3.X RZ, P1, PT, R12, R12, RZ, P1, !PT ;  /* 0x0000000c0cff7210 */ /* 0x000fe40000f3e4ff */
[C---:B------:R-:W-:Y:S01]  /*28e0*/  ISETP.GT.U32.AND P3, PT, R9.reuse, RZ, PT ;  /* 0x000000ff0900720c */ /* 0x040fe20003f64070 */
[----:B------:R-:W-:Y:S01]  /*28f0*/  IMAD.X R8, RZ, RZ, R8, P2 ;  /* 0x000000ffff087224 */ /* 0x000fe200010e0608 */
[----:B------:R-:W-:-:S04]  /*2900*/  IADD3.X R12, P2, PT, R9, R9, RZ, P1, !PT ;  /* 0x00000009090c7210 */ /* 0x000fc80000f5e4ff */
[C---:B------:R-:W-:Y:S01]  /*2910*/  ISETP.GT.AND.EX P1, PT, R8.reuse, RZ, PT, P3 ;  /* 0x000000ff0800720c */ /* 0x040fe20003f24330 */
[----:B------:R-:W-:-:S03]  /*2920*/  IMAD.X R13, R8, 0x1, R8, P2 ;  /* 0x00000001080d7824 */ /* 0x000fc600010e0608 */
[----:B------:R-:W-:Y:S02]  /*2930*/  SEL R12, R12, R9, P1 ;  /* 0x000000090c0c7207 */ /* 0x000fe40000800000 */
[----:B------:R-:W-:Y:S02]  /*2940*/  SEL R9, R13, R8, P1 ;  /* 0x000000080d097207 */ /* 0x000fe40000800000 */
[----:B------:R-:W-:Y:S02]  /*2950*/  IADD3 R8, P2, PT, R12, 0x1, RZ ;  /* 0x000000010c087810 */ /* 0x000fe40007f5e0ff */
[----:B------:R-:W-:Y:S02]  /*2960*/  SEL R13, RZ, 0xffffffff, !P1 ;  /* 0xffffffffff0d7807 */ /* 0x000fe40004800000 */
[----:B------:R-:W-:Y:S01]  /*2970*/  LOP3.LUT P1, R7, R7, 0x80000000, RZ, 0xc0, !PT ;  /* 0x8000000007077812 */ /* 0x000fe2000782c0ff */
[----:B------:R-:W-:Y:S02]  /*2980*/  IMAD.X R9, RZ, RZ, R9, P2 ;  /* 0x000000ffff097224 */ /* 0x000fe400010e0609 */
[----:B------:R-:W-:Y:S01]  /*2990*/  IMAD.IADD R6, R13, 0x1, -R6 ;  /* 0x000000010d067824 */ /* 0x000fe200078e0a06 */
[----:B------:R-:W-:-:S02]  /*29a0*/  @!P0 LOP3.LUT R7, R7, 0x80000000, RZ, 0x3c, !PT ;  /* 0x8000000007078812 */ /* 0x000fc400078e3cff */
[----:B------:R-:W-:Y:S01]  /*29b0*/  SHF.R.U64 R8, R8, 0xa, R9 ;  /* 0x0000000a08087819 */ /* 0x000fe20000001209 */
[----:B------:R-:W-:-:S03]  /*29c0*/  IMAD.SHL.U32 R6, R6, 0x100000, RZ ;  /* 0x0010000006067824 */ /* 0x000fc600078e00ff */
[----:B------:R-:W-:-:S03]  /*29d0*/  IADD3 R8, P2, PT, R8, 0x1, RZ ;  /* 0x0000000108087810 */ /* 0x000fc60007f5e0ff */
[----:B------:R-:W-:Y:S01]  /*29e0*/  @P1 IMAD.MOV R5, RZ, RZ, -R5 ;  /* 0x000000ffff051224 */ /* 0x000fe200078e0a05 */
[----:B------:R-:W-:-:S04]  /*29f0*/  LEA.HI.X R9, R9, RZ, RZ, 0x16, P2 ;  /* 0x000000ff09097211 */ /* 0x000fc800010fb4ff */
[--C-:B------:R-:W-:Y:S02]  /*2a00*/  SHF.R.U64 R8, R8, 0x1, R9.reuse ;  /* 0x0000000108087819 */ /* 0x100fe40000001209 */
[----:B------:R-:W-:Y:S02]  /*2a10*/  SHF.R.U32.HI R9, RZ, 0x1, R9 ;  /* 0x00000001ff097819 */ /* 0x000fe40000011609 */
[----:B------:R-:W-:-:S04]  /*2a20*/  IADD3 R8, P2, P3, RZ, RZ, R8 ;  /* 0x000000ffff087210 */ /* 0x000fc80007b5e008 */
[----:B------:R-:W-:-:S04]  /*2a30*/  IADD3.X R4, PT, PT, R6, 0x3fe00000, R9, P2, P3 ;  /* 0x3fe0000006047810 */ /* 0x000fc800017e6409 */
[----:B------:R-:W-:-:S07]  /*2a40*/  LOP3.LUT R9, R4, R7, RZ, 0xfc, !PT ;  /* 0x0000000704097212 */ /* 0x000fce00078efcff */
.L_x_40:
[----:B------:R-:W-:Y:S02]  /*2a50*/  IMAD.MOV.U32 R6, RZ, RZ, R5 ;  /* 0x000000ffff067224 */ /* 0x000fe400078e0005 */
[----:B------:R-:W-:Y:S02]  /*2a60*/  IMAD.MOV.U32 R4, RZ, RZ, R0 ;  /* 0x000000ffff047224 */ /* 0x000fe400078e0000 */
[----:B------:R-:W-:-:S04]  /*2a70*/  IMAD.MOV.U32 R5, RZ, RZ, 0x0 ;  /* 0x00000000ff057424 */ /* 0x000fc800078e00ff */
[----:B------:R-:W-:Y:S05]  /*2a80*/  RET.REL.NODEC R4 `(_Z20unitaryDecomposeReckIdEviiPT_S1_S1_) ;  /* 0xffffffd4045c7950 */ /* 0x000fea0003c3ffff */
.L_x_47:
[----:B------:R-:W-:-:S00]  /*2a90*/  BRA `(.L_x_47) ;  /* 0xfffffffc00fc7947 */ /* 0x000fc0000383ffff */
[----:B------:R-:W-:-:S00]  /*2aa0*/  NOP ;  /* 0x0000000000007918 */ /* 0x000fc00000000000 */
        /* <DEDUP_REMOVED lines=13> */
.L_x_487:


//--------------------- .text._Z20unitaryDecomposeReckIfEviiPT_S1_S1_ --------------------------
	.section	.text._Z20unitaryDecomposeReckIfEviiPT_S1_S1_,"ax",@progbits
	.align	128
        .global         _Z20unitaryDecomposeReckIfEviiPT_S1_S1_
        .type           _Z20unitaryDecomposeReckIfEviiPT_S1_S1_,@function
        .size           _Z20unitaryDecomposeReckIfEviiPT_S1_S1_,(.L_x_489 - _Z20unitaryDecomposeReckIfEviiPT_S1_S1_)
        .other          _Z20unitaryDecomposeReckIfEviiPT_S1_S1_,@"STO_CUDA_ENTRY STV_DEFAULT"
_Z20unitaryDecomposeReckIfEviiPT_S1_S1_:
.text._Z20unitaryDecomposeReckIfEviiPT_S1_S1_:
        /* <DEDUP_REMOVED lines=9> */
.L_x_76:
[----:B---3--:R-:W3:Y:S01]  /*0090*/  LDCU UR4, c[0x0][0x384] ;  /* 0x00007080ff0477ac */ /* 0x008ee20008000800 */
[----:B------:R-:W4:Y:S01]  /*00a0*/  LDC.64 R6, c[0x0][0x388] ;  /* 0x0000e200ff067b82 */ /* 0x000f220000000a00 */
[----:B---3--:R-:W-:-:S04]  /*00b0*/  IMAD.U32 R0, RZ, RZ, UR4 ;  /* 0x00000004ff007e24 */ /* 0x008fc8000f8e00ff */
[C---:B------:R-:W-:Y:S01]  /*00c0*/  IMAD R16, R0.reuse, UR6, RZ ;  /* 0x0000000600107c24 */ /* 0x040fe2000f8e02ff */
[----:B------:R-:W-:-:S03]  /*00d0*/  ISETP.GE.AND P0, PT, R0, 0x2, PT ;  /* 0x000000020000780c */ /* 0x000fc60003f06270 */
[----:B------:R-:W-:-:S04]  /*00e0*/  IMAD R15, R16, R0, RZ ;  /* 0x00000000100f7224 */ /* 0x000fc800078e02ff */
[----:B----4-:R-:W-:-:S06]  /*00f0*/  IMAD.WIDE R6, R15, 0x4, R6 ;  /* 0x000000040f067825 */ /* 0x010fcc00078e0206 */
[----:B------:R-:W-:Y:S05]  /*0100*/  @!P0 BRA `(.L_x_48) ;  /* 0x0000001000288947 */ /* 0x000fea0003800000 */
[----:B------:R-:W-:Y:S01]  /*0110*/  SHF.R.S32.HI R14, RZ, 0x1f, R15 ;  /* 0x0000001fff0e7819 */ /* 0x000fe2000001140f */
[----:B------:R-:W-:-:S07]  /*0120*/  IMAD.MOV.U32 R13, RZ, RZ, RZ ;  /* 0x000000ffff0d7224 */ /* 0x000fce00078e00ff */
.L_x_72:
[----:B------:R-:W3:Y:S01]  /*0130*/  LDC R10, c[0x0][0x384] ;  /* 0x0000e100ff0a7b82 */ /* 0x000ee20000000800 */
[----:B------:R-:W-:Y:S01]  /*0140*/  LOP3.LUT R11, RZ, R13, RZ, 0x33, !PT ;  /* 0x0000000dff0b7212 */ /* 0x000fe200078e33ff */
[----:B------:R-:W-:-:S04]  /*0150*/  IMAD.MOV.U32 R12, RZ, RZ, RZ ;  /* 0x000000ffff0c7224 */ /* 0x000fc800078e00ff */
[--C-:B---3--:R-:W-:Y:S01]  /*0160*/  IMAD.IADD R11, R11, 0x1, R10.reuse ;  /* 0x000000010b0b7824 */ /* 0x108fe200078e020a */
[----:B-1----:R-:W-:-:S07]  /*0170*/  IADD3 R10, PT, PT, -R13, -0x2, R10 ;  /* 0xfffffffe0d0a7810 */ /* 0x002fce0007ffe10a */
.L_x_71:
[----:B0-----:R-:W-:Y:S01]  /*0180*/  ISETP.NE.AND P0, PT, R17, RZ, PT ;  /* 0x000000ff1100720c */ /* 0x001fe20003f05270 */
[----:B------:R-:W-:Y:S01]  /*0190*/  BSSY.RECONVERGENT B0, `(.L_x_49) ;  /* 0x00000d3000007945 */ /* 0x000fe20003800200 */
[----:B------:R-:W-:Y:S02]  /*01a0*/  IMAD.IADD R9, R11, 0x1, R12 ;  /* 0x000000010b097824 */ /* 0x000fe400078e020c */
[----:B------:R-:W-:-:S09]  /*01b0*/  IMAD.MOV.U32 R19, RZ, RZ, RZ ;  /* 0x000000ffff137224 */ /* 0x000fd200078e00ff */
[----:B-1----:R-:W-:Y:S05]  /*01c0*/  @P0 BRA `(.L_x_50) ;  /* 0x0000000c003c0947 */ /* 0x002fea0003800000 */
[----:B------:R-:W0:Y:S02]  /*01d0*/  LDC R21, c[0x0][0x384] ;  /* 0x0000e100ff157b82 */ /* 0x000e240000000800 */
[----:B0-----:R-:W-:-:S04]  /*01e0*/  IMAD R21, R12, R21, R9 ;  /* 0x000000150c157224 */ /* 0x001fc800078e0209 */
[----:B------:R-:W-:-:S05]  /*01f0*/  IMAD.WIDE R20, R21, 0x4, R6 ;  /* 0x0000000415147825 */ /* 0x000fca00078e0206 */
[----:B--2---:R-:W2:Y:S04]  /*0200*/  LDG.E R5, desc[UR8][R20.64+-0x4] ;  /* 0xfffffc0814057981 */ /* 0x004ea8000c1e1900 */
[----:B------:R-:W3:Y:S01]  /*0210*/  LDG.E R2, desc[UR8][R20.64] ;  /* 0x0000000814027981 */ /* 0x000ee2000c1e1900 */
[----:B------:R-:W-:Y:S01]  /*0220*/  UMOV UR4, 0xa0b5ed8d ;  /* 0xa0b5ed8d00047882 */ /* 0x000fe20000000000 */
[----:B------:R-:W-:Y:S01]  /*0230*/  UMOV UR5, 0x3eb0c6f7 ;  /* 0x3eb0c6f700057882 */ /* 0x000fe20000000000 */
[----:B--2---:R-:W-:-:S04]  /*0240*/  FSETP.GE.AND P0, PT, R5, RZ, PT ;  /* 0x000000ff0500720b */ /* 0x004fc80003f06000 */
[----:B------:R-:W-:Y:S02]  /*0250*/  FSEL R18, R5, -R5, P0 ;  /* 0x8000000505127208 */ /* 0x000fe40000000000 */
[----:B---3--:R-:W-:-:S04]  /*0260*/  FSETP.GE.AND P0, PT, R2, RZ, PT ;  /* 0x000000ff0200720b */ /* 0x008fc80003f06000 */
[----:B------:R-:W-:Y:S01]  /*0270*/  FSEL R22, R2, -R2, P0 ;  /* 0x8000000202167208 */ /* 0x000fe20000000000 */
[----:B------:R-:W0:Y:S08]  /*0280*/  F2F.F64.F32 R18, R18 ;  /* 0x0000001200127310 */ /* 0x000e300000201800 */
[----:B------:R-:W2:Y:S01]  /*0290*/  F2F.F64.F32 R22, R22 ;  /* 0x0000001600167310 */ /* 0x000ea20000201800 */
[----:B0-----:R-:W-:-:S06]  /*02a0*/  DSETP.GE.AND P0, PT, R18, UR4, PT ;  /* 0x0000000412007e2a */ /* 0x001fcc000bf06000 */
[----:B------:R-:W-:Y:S01]  /*02b0*/  SEL R0, RZ, 0x2, !P0 ;  /* 0x00000002ff007807 */ /* 0x000fe20004000000 */
[----:B--2---:R-:W-:-:S06]  /*02c0*/  DSETP.GE.AND P1, PT, R22, UR4, PT ;  /* 0x0000000416007e2a */ /* 0x004fcc000bf26000 */
[----:B------:R-:W-:-:S05]  /*02d0*/  SEL R3, RZ, 0x1, !P1 ;  /* 0x00000001ff037807 */ /* 0x000fca0004800000 */
[----:B------:R-:W-:-:S05]  /*02e0*/  IMAD.IADD R0, R0, 0x1, R3 ;  /* 0x0000000100007824 */ /* 0x000fca00078e0203 */
[----:B------:R-:W-:-:S13]  /*02f0*/  ISETP.GT.AND P0, PT, R0, 0x1, PT ;  /* 0x000000010000780c */ /* 0x000fda0003f04270 */
[----:B------:R-:W-:Y:S05]  /*0300*/  @P0 BRA `(.L_x_51) ;  /* 0x0000000000280947 */ /* 0x000fea0003800000 */
[----:B------:R-:W-:Y:S02]  /*0310*/  ISETP.NE.AND P0, PT, R0, RZ, PT ;  /* 0x000000ff0000720c */ /* 0x000fe40003f05270 */
[----:B------:R-:W-:-:S11]  /*0320*/  MOV R19, RZ ;  /* 0x000000ff00137202 */ /* 0x000fd60000000f00 */
[----:B------:R-:W-:Y:S05]  /*0330*/  @!P0 BRA `(.L_x_52) ;  /* 0x0000000000e48947 */ /* 0x000fea0003800000 */
[----:B------:R-:W0:Y:S01]  /*0340*/  F2F.F64.F32 R2, R2 ;  /* 0x0000000200027310 */ /* 0x000e220000201800 */
[----:B------:R-:W-:Y:S01]  /*0350*/  IMAD.MOV.U32 R4, RZ, RZ, 0x3ff921fb ;  /* 0x3ff921fbff047424 */ /* 0x000fe200078e00ff */
[----:B0-----:R-:W-:-:S06]  /*0360*/  DSETP.GT.AND P0, PT, R2, UR4, PT ;  /* 0x0000000402007e2a */ /* 0x001fcc000bf04000 */
[----:B------:R-:W-:Y:S01]  /*0370*/  FSEL R5, -R4, 1.9463495016098022461, P0 ;  /* 0x3ff921fb04057808 */ /* 0x000fe20000000100 */
[----:B------:R-:W-:-:S04]  /*0380*/  IMAD.MOV.U32 R4, RZ, RZ, 0x54442d18 ;  /* 0x54442d18ff047424 */ /* 0x000fc800078e00ff */
[----:B------:R3:W4:Y:S01]  /*0390*/  F2F.F32.F64 R19, R4 ;  /* 0x0000000400137310 */ /* 0x0007220000301000 */
[----:B------:R-:W-:Y:S05]  /*03a0*/  BRA `(.L_x_52) ;  /* 0x0000000000c87947 */ /* 0x000fea0003800000 */
.L_x_51:
[----:B------:R-:W-:-:S13]  /*03b0*/  ISETP.NE.AND P0, PT, R0, 0x2, PT ;  /* 0x000000020000780c */ /* 0x000fda0003f05270 */
[----:B------:R-:W-:Y:S05]  /*03c0*/  @!P0 BRA `(.L_x_53) ;  /* 0x0000000000ac8947 */ /* 0x000fea0003800000 */
[----:B------:R-:W-:-:S04]  /*03d0*/  FSETP.GT.AND P2, PT, |R2|, |R5|, PT ;  /* 0x400000050200720b */ /* 0x000fc80003f44200 */
[----:B------:R-:W-:Y:S02]  /*03e0*/  FSEL R3, |R2|, |R5|, P2 ;  /* 0x4000000502037208 */ /* 0x000fe40001000200 */
[----:B------:R-:W-:Y:S02]  /*03f0*/  FSEL R0, |R5|, |R2|, P2 ;  /* 0x4000000205007208 */ /* 0x000fe40001000200 */
[----:B------:R-:W0:Y:S08]  /*0400*/  MUFU.RCP R4, R3 ;  /* 0x0000000300047308 */ /* 0x000e300000001000 */
[----:B------:R-:W2:Y:S01]  /*0410*/  FCHK P0, R0, R3 ;  /* 0x0000000300007302 */ /* 0x000ea20000000000 */
[----:B0-----:R-:W-:-:S04]  /*0420*/  FFMA R19, -R3, R4, 1 ;  /* 0x3f80000003137423 */ /* 0x001fc80000000104 */
[----:B------:R-:W-:-:S04]  /*0430*/  FFMA R19, R4, R19, R4 ;  /* 0x0000001304137223 */ /* 0x000fc80000000004 */
[----:B------:R-:W-:-:S04]  /*0440*/  FFMA R4, R0, R19, RZ ;  /* 0x0000001300047223 */ /* 0x000fc800000000ff */
[----:B------:R-:W-:-:S04]  /*0450*/  FFMA R8, -R3, R4, R0 ;  /* 0x0000000403087223 */ /* 0x000fc80000000100 */
[----:B------:R-:W-:Y:S01]  /*0460*/  FFMA R4, R19, R8, R4 ;  /* 0x0000000813047223 */ /* 0x000fe20000000004 */
[----:B--2---:R-:W-:Y:S06]  /*0470*/  @!P0 BRA `(.L_x_54) ;  /* 0x00000000000c8947 */ /* 0x004fec0003800000 */
[----:B------:R-:W-:-:S07]  /*0480*/  MOV R4, 0x4a0 ;  /* 0x000004a000047802 */ /* 0x000fce0000000f00 */
[----:B-1----:R-:W-:Y:S05]  /*0490*/  CALL.REL.NOINC `($__internal_3_$__cuda_sm3x_div_rn_noftz_f32_slowpath) ;  /* 0x0000001000087944 */ /* 0x002fea0003c00000 */
[----:B------:R-:W-:-:S07]  /*04a0*/  IMAD.MOV.U32 R4, RZ, RZ, R0 ;  /* 0x000000ffff047224 */ /* 0x000fce00078e0000 */
.L_x_54:
[----:B------:R-:W-:Y:S02]  /*04b0*/  IMAD.MOV.U32 R19, RZ, RZ, 0x3b33710b ;  /* 0x3b33710bff137424 */ /* 0x000fe400078e00ff */
[----:B------:R-:W-:Y:S01]  /*04c0*/  FMUL R0, R4, R4 ;  /* 0x0000000404007220 */ /* 0x000fe20000400000 */
[----:B------:R-:W-:Y:S01]  /*04d0*/  IMAD.MOV.U32 R8, RZ, RZ, 0x3f6ee581 ;  /* 0x3f6ee581ff087424 */ /* 0x000fe200078e00ff */
[C---:B------:R-:W-:Y:S02]  /*04e0*/  ISETP.GE.AND P0, PT, R5.reuse, RZ, PT ;  /* 0x000000ff0500720c */ /* 0x040fe40003f06270 */
[C---:B------:R-:W-:Y:S01]  /*04f0*/  FFMA R19, R0.reuse, R19, -0.015681877732276916504 ;  /* 0xbc80774800137423 */ /* 0x040fe20000000013 */
[C---:B------:R-:W-:Y:S01]  /*0500*/  FSETP.NEU.AND P3, PT, |R5|.reuse, |R2|, PT ;  /* 0x400000020500720b */ /* 0x040fe20003f6d200 */
[----:B------:R-:W-:Y:S01]  /*0510*/  FADD R5, |R5|, |R2| ;  /* 0x4000000205057221 */ /* 0x000fe20000000200 */
[----:B------:R-:W-:Y:S01]  /*0520*/  FSETP.NEU.AND P1, PT, R3, RZ, PT ;  /* 0x000000ff0300720b */ /* 0x000fe20003f2d000 */
[----:B------:R-:W-:Y:S01]  /*0530*/  FFMA R19, R0, R19, 0.042200751602649688721 ;  /* 0x3d2cdab200137423 */ /* 0x000fe20000000013 */
[----:B------:R-:W-:-:S03]  /*0540*/  IMAD.MOV.U32 R3, RZ, RZ, 0x4016cbe4 ;  /* 0x4016cbe4ff037424 */ /* 0x000fc600078e00ff */
[----:B------:R-:W-:-:S04]  /*0550*/  FFMA R19, R0, R19, -0.074792981147766113281 ;  /* 0xbd992d1000137423 */ /* 0x000fc80000000013 */
[----:B------:R-:W-:-:S04]  /*0560*/  FFMA R19, R0, R19, 0.10640415549278259277 ;  /* 0x3dd9ea6c00137423 */ /* 0x000fc80000000013 */
[----:B------:R-:W-:-:S04]  /*0570*/  FFMA R19, R0, R19, -0.14207722246646881104 ;  /* 0xbe117cb100137423 */ /* 0x000fc80000000013 */
[----:B------:R-:W-:-:S04]  /*0580*/  FFMA R19, R0, R19, 0.19993925094604492188 ;  /* 0x3e4cbce000137423 */ /* 0x000fc80000000013 */
[----:B------:R-:W-:-:S04]  /*0590*/  FFMA R19, R0, R19, -0.33333197236061096191 ;  /* 0xbeaaaa7d00137423 */ /* 0x000fc80000000013 */
[----:B------:R-:W-:-:S04]  /*05a0*/  FMUL R19, R0, R19 ;  /* 0x0000001300137220 */ /* 0x000fc80000400000 */
[----:B------:R-:W-:Y:S01]  /*05b0*/  FFMA R19, R19, R4, R4 ;  /* 0x0000000413137223 */ /* 0x000fe20000000004 */
[----:B------:R-:W-:-:S03]  /*05c0*/  FSEL R4, R8, 1.8663789033889770508, P2 ;  /* 0x3feee58108047808 */ /* 0x000fc60001000000 */
[----:B------:R-:W-:-:S05]  /*05d0*/  FFMA R0, R8, 1.6832555532455444336, -R19 ;  /* 0x3fd774eb08007823 */ /* 0x000fca0000000813 */
[-C--:B------:R-:W-:Y:S02]  /*05e0*/  FSEL R0, R0, R19.reuse, P2 ;  /* 0x0000001300007208 */ /* 0x080fe40001000000 */
[----:B------:R-:W-:-:S05]  /*05f0*/  FSEL R19, R19, -R19, P2 ;  /* 0x8000001313137208 */ /* 0x000fca0001000000 */
[----:B------:R-:W-:Y:S01]  /*0600*/  @!P0 FFMA R0, R4, 1.6832555532455444336, R19 ;  /* 0x3fd774eb04008823 */ /* 0x000fe20000000013 */
[----:B------:R-:W-:Y:S01]  /*0610*/  @!P3 FSEL R0, R3, 0.78539818525314331055, !P0 ;  /* 0x3f490fdb0300b808 */ /* 0x000fe20004000000 */
[----:B------:R-:W-:Y:S01]  /*0620*/  FADD R3, -R2, -RZ ;  /* 0x800000ff02037221 */ /* 0x000fe20000000100 */
[----:B------:R-:W-:Y:S02]  /*0630*/  @!P1 FSEL R0, RZ, 3.1415927410125732422, P0 ;  /* 0x40490fdbff009808 */ /* 0x000fe40000000000 */
[----:B------:R-:W-:Y:S02]  /*0640*/  FSETP.NAN.AND P0, PT, R5, R5, PT ;  /* 0x000000050500720b */ /* 0x000fe40003f08000 */
[----:B------:R-:W-:-:S04]  /*0650*/  LOP3.LUT R0, R0, 0x80000000, R3, 0xb8, !PT ;  /* 0x8000000000007812 */ /* 0x000fc800078eb803 */
[----:B------:R-:W-:Y:S01]  /*0660*/  FSEL R19, R5, R0, P0 ;  /* 0x0000000005137208 */ /* 0x000fe20000000000 */
[----:B------:R-:W-:Y:S06]  /*0670*/  BRA `(.L_x_52) ;  /* 0x0000000000147947 */ /* 0x000fec0003800000 */
.L_x_53:
[----:B------:R-:W0:Y:S02]  /*0680*/  F2F.F64.F32 R2, R5 ;  /* 0x0000000500027310 */ /* 0x000e240000201800 */
[----:B0-----:R-:W-:-:S06]  /*0690*/  DSETP.GT.AND P0, PT, R2, UR4, PT ;  /* 0x0000000402007e2a */ /* 0x001fcc000bf04000 */
[----:B------:R-:W-:Y:S02]  /*06a0*/  FSEL R2, RZ, 3.37028055040000000000e+12, P0 ;  /* 0x54442d18ff027808 */ /* 0x000fe40000000000 */
[----:B------:R-:W-:-:S04]  /*06b0*/  FSEL R3, RZ, -2.1426990032196044922, P0 ;  /* 0xc00921fbff037808 */ /* 0x000fc80000000000 */
[----:B------:R0:W2:Y:S03]  /*06c0*/  F2F.F32.F64 R19, R2 ;  /* 0x0000000200137310 */ /* 0x0000a60000301000 */
.L_x_52:
[C---:B--2-4-:R-:W-:Y:S01]  /*06d0*/  FMUL R0, R19.reuse, 0.63661974668502807617 ;  /* 0x3f22f98313007820 */ /* 0x054fe20000400000 */
[----:B------:R-:W-:Y:S01]  /*06e0*/  FSETP.GE.AND P0, PT, |R19|, 105615, PT ;  /* 0x47ce47801300780b */ /* 0x000fe20003f06200 */
[----:B------:R-:W-:Y:S04]  /*06f0*/  BSSY.RECONVERGENT B1, `(.L_x_55) ;  /* 0x000003e000017945 */ /* 0x000fe80003800200 */
[----:B------:R-:W0:Y:S02]  /*0700*/  F2I.NTZ R0, R0 ;  /* 0x0000000000007305 */ /* 0x000e240000203100 */
[----:B0-----:R-:W-:-:S05]  /*0710*/  I2FP.F32.S32 R2, R0 ;  /* 0x0000000000027245 */ /* 0x001fca0000201400 */
[----:B------:R-:W-:-:S04]  /*0720*/  FFMA R3, R2, -1.5707962512969970703, R19 ;  /* 0xbfc90fda02037823 */ /* 0x000fc80000000013 */
[----:B------:R-:W-:-:S04]  /*0730*/  FFMA R3, R2, -7.5497894158615963534e-08, R3 ;  /* 0xb3a2216802037823 */ /* 0x000fc80000000003 */
[----:B------:R-:W-:Y:S01]  /*0740*/  FFMA R2, R2, -5.3903029534742383927e-15, R3 ;  /* 0xa7c234c502027823 */ /* 0x000fe20000000003 */
[----:B------:R-:W-:Y:S06]  /*0750*/  @!P0 BRA `(.L_x_56) ;  /* 0x0000000000dc8947 */ /* 0x000fec0003800000 */
[----:B------:R-:W-:-:S13]  /*0760*/  FSETP.NEU.AND P0, PT, |R19|, +INF , PT ;  /* 0x7f8000001300780b */ /* 0x000fda0003f0d200 */
[----:B------:R-:W-:Y:S01]  /*0770*/  @!P0 FMUL R2, RZ, R19 ;  /* 0x00000013ff028220 */ /* 0x000fe20000400000 */
[----:B------:R-:W-:Y:S01]  /*0780*/  @!P0 IMAD.MOV.U32 R0, RZ, RZ, RZ ;  /* 0x000000ffff008224 */ /* 0x000fe200078e00ff */
[----:B------:R-:W-:Y:S06]  /*0790*/  @!P0 BRA `(.L_x_56) ;  /* 0x0000000000cc8947 */ /* 0x000fec0003800000 */
[----:B------:R-:W-:Y:S01]  /*07a0*/  SHF.L.U32 R2, R19, 0x8, RZ ;  /* 0x0000000813027819 */ /* 0x000fe200000006ff */
[----:B------:R-:W-:Y:S01]  /*07b0*/  IMAD.MOV.U32 R8, RZ, RZ, RZ ;  /* 0x000000ffff087224 */ /* 0x000fe200078e00ff */
[----:B------:R-:W0:Y:S01]  /*07c0*/  LDCU.64 UR10, c[0x4][URZ] ;  /* 0x01000000ff0a77ac */ /* 0x000e220008000a00 */
[----:B------:R-:W-:Y:S01]  /*07d0*/  IMAD.MOV.U32 R0, RZ, RZ, R1 ;  /* 0x000000ffff007224 */ /* 0x000fe200078e0001 */
[----:B------:R-:W-:Y:S01]  /*07e0*/  LOP3.LUT R23, R2, 0x80000000, RZ, 0xfc, !PT ;  /* 0x8000000002177812 */ /* 0x000fe200078efcff */
[----:B------:R-:W-:Y:S01]  /*07f0*/  UMOV UR5, URZ ;  /* 0x000000ff00057c82 */ /* 0x000fe20008000000 */
[----:B------:R-:W-:-:S05]  /*0800*/  UMOV UR4, URZ ;  /* 0x000000ff00047c82 */ /* 0x000fca0008000000 */
.L_x_57:
[----:B0--3--:R-:W-:Y:S02]  /*0810*/  IMAD.U32 R4, RZ, RZ, UR10 ;  /* 0x0000000aff047e24 */ /* 0x009fe4000f8e00ff */
[----:B------:R-:W-:-:S05]  /*0820*/  IMAD.U32 R5, RZ, RZ, UR11 ;  /* 0x0000000bff057e24 */ /* 0x000fca000f8e00ff */
[----:B------:R-:W2:Y:S01]  /*0830*/  LDG.E.CONSTANT R2, desc[UR8][R4.64] ;  /* 0x0000000804027981 */ /* 0x000ea2000c1e9900 */
[----:B------:R-:W-:Y:S02]  /*0840*/  UIADD3 UR10, UP0, UPT, UR10, 0x4, URZ ;  /* 0x000000040a0a7890 */ /* 0x000fe4000ff1e0ff */
[----:B------:R-:W-:Y:S02]  /*0850*/  UIADD3 UR4, UPT, UPT, UR4, 0x1, URZ ;  /* 0x0000000104047890 */ /* 0x000fe4000fffe0ff */
[----:B------:R-:W-:Y:S02]  /*0860*/  UIADD3.X UR11, UPT, UPT, URZ, UR11, URZ, UP0, !UPT ;  /* 0x0000000bff0b7290 */ /* 0x000fe400087fe4ff */
[----:B------:R-:W-:Y:S01]  /*0870*/  UISETP.NE.AND UP0, UPT, UR4, 0x6, UPT ;  /* 0x000000060400788c */ /* 0x000fe2000bf05270 */
[----:B--2---:R-:W-:-:S03]  /*0880*/  IMAD.WIDE.U32 R2, R2, R23, RZ ;  /* 0x0000001702027225 */ /* 0x004fc600078e00ff */
[----:B------:R-:W-:-:S04]  /*0890*/  IADD3 R21, P0, PT, R2, R8, RZ ;  /* 0x0000000802157210 */ /* 0x000fc80007f1e0ff */
[----:B------:R-:W-:Y:S01]  /*08a0*/  IADD3.X R8, PT, PT, R3, UR5, RZ, P0, !PT ;  /* 0x0000000503087c10 */ /* 0x000fe200087fe4ff */
[----:B------:R0:W-:Y:S02]  /*08b0*/  STL [R0], R21 ;  /* 0x0000001500007387 */ /* 0x0001e40000100800 */
[----:B0-----:R-:W-:Y:S01]  /*08c0*/  VIADD R0, R0, 0x4 ;  /* 0x0000000400007836 */ /* 0x001fe20000000000 */
[----:B------:R-:W-:Y:S06]  /*08d0*/  BRA.U UP0, `(.L_x_57) ;  /* 0xfffffffd00cc7547 */ /* 0x000fec000b83ffff */
[----:B------:R-:W-:Y:S01]  /*08e0*/  SHF.R.U32.HI R4, RZ, 0x17, R19 ;  /* 0x00000017ff047819 */ /* 0x000fe20000011613 */
[----:B------:R0:W-:Y:S03]  /*08f0*/  STL [R1+0x18], R8 ;  /* 0x0000180801007387 */ /* 0x0001e60000100800 */
[C---:B------:R-:W-:Y:S02]  /*0900*/  LOP3.LUT R0, R4.reuse, 0xe0, RZ, 0xc0, !PT ;  /* 0x000000e004007812 */ /* 0x040fe400078ec0ff */
[----:B------:R-:W-:-:S03]  /*0910*/  LOP3.LUT P0, RZ, R4, 0x1f, RZ, 0xc0, !PT ;  /* 0x0000001f04ff7812 */ /* 0x000fc6000780c0ff */
[----:B------:R-:W-:-:S05]  /*0920*/  VIADD R0, R0, 0xffffff80 ;  /* 0xffffff8000007836 */ /* 0x000fca0000000000 */
[----:B------:R-:W-:-:S05]  /*0930*/  SHF.R.U32.HI R0, RZ, 0x5, R0 ;  /* 0x00000005ff007819 */ /* 0x000fca0000011600 */
[----:B------:R-:W-:-:S05]  /*0940*/  IMAD R18, R0, -0x4, R1 ;  /* 0xfffffffc00127824 */ /* 0x000fca00078e0201 */
[----:B------:R-:W2:Y:S04]  /*0950*/  LDL R0, [R18+0x18] ;  /* 0x0000180012007983 */ /* 0x000ea80000100800 */
[----:B------:R-:W2:Y:S04]  /*0960*/  LDL R3, [R18+0x14] ;  /* 0x0000140012037983 */ /* 0x000ea80000100800 */
[----:B------:R-:W3:Y:S01]  /*0970*/  @P0 LDL R2, [R18+0x10] ;  /* 0x0000100012020983 */ /* 0x000ee20000100800 */
[----:B------:R-:W-:Y:S01]  /*0980*/  LOP3.LUT R4, R4, 0x1f, RZ, 0xc0, !PT ;  /* 0x0000001f04047812 */ /* 0x000fe200078ec0ff */
[----:B------:R-:W-:Y:S01]  /*0990*/  UMOV UR4, 0x54442d19 ;  /* 0x54442d1900047882 */ /* 0x000fe20000000000 */
[----:B------:R-:W-:-:S02]  /*09a0*/  UMOV UR5, 0x3bf921fb ;  /* 0x3bf921fb00057882 */ /* 0x000fc40000000000 */
[-C--:B--2---:R-:W-:Y:S02]  /*09b0*/  @P0 SHF.L.W.U32.HI R0, R3, R4.reuse, R0 ;  /* 0x0000000403000219 */ /* 0x084fe40000010e00 */
[----:B---3--:R-:W-:Y:S02]  /*09c0*/  @P0 SHF.L.W.U32.HI R3, R2, R4, R3 ;  /* 0x0000000402030219 */ /* 0x008fe40000010e03 */
[----:B------:R-:W-:Y:S02]  /*09d0*/  ISETP.GE.AND P0, PT, R19, RZ, PT ;  /* 0x000000ff1300720c */ /* 0x000fe40003f06270 */
[C---:B------:R-:W-:Y:S01]  /*09e0*/  SHF.L.W.U32.HI R4, R3.reuse, 0x2, R0 ;  /* 0x0000000203047819 */ /* 0x040fe20000010e00 */
[----:B------:R-:W-:-:S03]  /*09f0*/  IMAD.SHL.U32 R3, R3, 0x4, RZ ;  /* 0x0000000403037824 */ /* 0x000fc600078e00ff */
[----:B------:R-:W-:Y:S02]  /*0a00*/  SHF.R.S32.HI R5, RZ, 0x1f, R4 ;  /* 0x0000001fff057819 */ /* 0x000fe40000011404 */
[----:B0-----:R-:W-:Y:S02]  /*0a10*/  LOP3.LUT R8, R4, R19, RZ, 0x3c, !PT ;  /* 0x0000001304087212 */ /* 0x001fe400078e3cff */
[C---:B------:R-:W-:Y:S02]  /*0a20*/  LOP3.LUT R2, R5.reuse, R3, RZ, 0x3c, !PT ;  /* 0x0000000305027212 */ /* 0x040fe400078e3cff */
[----:B------:R-:W-:Y:S02]  /*0a30*/  LOP3.LUT R3, R5, R4, RZ, 0x3c, !PT ;  /* 0x0000000405037212 */ /* 0x000fe400078e3cff */
[----:B------:R-:W-:Y:S02]  /*0a40*/  SHF.R.U32.HI R5, RZ, 0x1e, R0 ;  /* 0x0000001eff057819 */ /* 0x000fe40000011600 */
[----:B------:R-:W-:-:S02]  /*0a50*/  ISETP.GE.AND P1, PT, R8, RZ, PT ;  /* 0x000000ff0800720c */ /* 0x000fc40003f26270 */
[----:B------:R-:W0:Y:S01]  /*0a60*/  I2F.F64.S64 R2, R2 ;  /* 0x0000000200027312 */ /* 0x000e220000301c00 */
[----:B------:R-:W-:-:S04]  /*0a70*/  LEA.HI R0, R4, R5, RZ, 0x1 ;  /* 0x0000000504007211 */ /* 0x000fc800078f08ff */
[----:B------:R-:W-:-:S05]  /*0a80*/  IADD3 R4, PT, PT, -R0, RZ, RZ ;  /* 0x000000ff00047210 */ /* 0x000fca0007ffe1ff */
[----:B------:R-:W-:Y:S01]  /*0a90*/  @!P0 IMAD.MOV.U32 R0, RZ, RZ, R4 ;  /* 0x000000ffff008224 */ /* 0x000fe200078e0004 */
[----:B0-----:R-:W-:-:S10]  /*0aa0*/  DMUL R20, R2, UR4 ;  /* 0x0000000402147c28 */ /* 0x001fd40008000000 */
[----:B------:R-:W0:Y:S02]  /*0ab0*/  F2F.F32.F64 R20, R20 ;  /* 0x0000001400147310 */ /* 0x000e240000301000 */
[----:B0-----:R-:W-:-:S07]  /*0ac0*/  FSEL R2, -R20, R20, !P1 ;  /* 0x0000001414027208 */ /* 0x001fce0004800100 */
.L_x_56:
[----:B-1----:R-:W-:Y:S05]  /*0ad0*/  BSYNC.RECONVERGENT B1 ;  /* 0x0000000000017941 */ /* 0x002fea0003800200 */
.L_x_55:
[----:B------:R-:W0:Y:S01]  /*0ae0*/  S2UR UR5, SR_CgaCtaId ;  /* 0x00000000000579c3 */ /* 0x000e220000008800 */
[----:B---3--:R-:W-:Y:S02]  /*0af0*/  IMAD.MOV.U32 R4, RZ, RZ, 0x37cbac00 ;  /* 0x37cbac00ff047424 */ /* 0x008fe400078e00ff */
[----:B------:R-:W-:Y:S01]  /*0b00*/  FMUL R3, R2, R2 ;  /* 0x0000000202037220 */ /* 0x000fe20000400000 */
[C---:B------:R-:W-:Y:S01]  /*0b10*/  LOP3.LUT R5, R0.reuse, 0x1, RZ, 0xc0, !PT ;  /* 0x0000000100057812 */ /* 0x040fe200078ec0ff */
[----:B------:R-:W-:Y:S01]  /*0b20*/  IMAD.MOV.U32 R8, RZ, RZ, 0x3c0885e4 ;  /* 0x3c0885e4ff087424 */ /* 0x000fe200078e00ff */
[----:B------:R-:W-:Y:S01]  /*0b30*/  UMOV UR4, 0x400 ;  /* 0x0000040000047882 */ /* 0x000fe20000000000 */
[----:B------:R-:W-:Y:S01]  /*0b40*/  FFMA R4, R3, R4, -0.0013887860113754868507 ;  /* 0xbab607ed03047423 */ /* 0x000fe20000000004 */
[----:B------:R-:W-:Y:S01]  /*0b50*/  ISETP.NE.U32.AND P0, PT, R5, 0x1, PT ;  /* 0x000000010500780c */ /* 0x000fe20003f05070 */
[----:B------:R-:W-:Y:S01]  /*0b60*/  VIADD R0, R0, 0x1 ;  /* 0x0000000100007836 */ /* 0x000fe20000000000 */
[----:B------:R-:W-:Y:S01]  /*0b70*/  BSSY.RECONVERGENT B1, `(.L_x_58) ;  /* 0x0000030000017945 */ /* 0x000fe20003800200 */
[----:B------:R-:W-:Y:S01]  /*0b80*/  IMAD.MOV.U32 R5, RZ, RZ, 0x3e2aaaa8 ;  /* 0x3e2aaaa8ff057424 */ /* 0x000fe200078e00ff */
[----:B------:R-:W-:-:S02]  /*0b90*/  FSEL R4, R4, -0.00019574658654164522886, P0 ;  /* 0xb94d415304047808 */ /* 0x000fc40000000000 */
[----:B------:R-:W-:Y:S02]  /*0ba0*/  FSEL R8, R8, 0.041666727513074874878, !P0 ;  /* 0x3d2aaabb08087808 */ /* 0x000fe40004000000 */
[----:B------:R-:W-:Y:S02]  /*0bb0*/  LOP3.LUT P1, RZ, R0, 0x2, RZ, 0xc0, !PT ;  /* 0x0000000200ff7812 */ /* 0x000fe4000782c0ff */
[----:B------:R-:W-:Y:S01]  /*0bc0*/  FSEL R5, -R5, -0.4999999701976776123, !P0 ;  /* 0xbeffffff05057808 */ /* 0x000fe20004000100 */
[----:B------:R-:W-:Y:S01]  /*0bd0*/  FFMA R4, R3, R4, R8 ;  /* 0x0000000403047223 */ /* 0x000fe20000000008 */
[----:B------:R-:W-:Y:S02]  /*0be0*/  FSEL R0, R2, 1, !P0 ;  /* 0x3f80000002007808 */ /* 0x000fe40004000000 */
[----:B------:R-:W-:Y:S01]  /*0bf0*/  FSETP.GTU.AND P0, PT, R19, RZ, PT ;  /* 0x000000ff1300720b */ /* 0x000fe20003f0c000 */
[C---:B------:R-:W-:Y:S02]  /*0c00*/  FFMA R4, R3.reuse, R4, R5 ;  /* 0x0000000403047223 */ /* 0x040fe40000000005 */
[----:B------:R-:W-:Y:S01]  /*0c10*/  FFMA R3, R3, R0, RZ ;  /* 0x0000000003037223 */ /* 0x000fe200000000ff */
[----:B0-----:R-:W-:-:S03]  /*0c20*/  ULEA UR4, UR5, UR4, 0x18 ;  /* 0x0000000405047291 */ /* 0x001fc6000f8ec0ff */
[----:B------:R-:W-:-:S04]  /*0c30*/  FFMA R0, R3, R4, R0 ;  /* 0x0000000403007223 */ /* 0x000fc80000000000 */
[----:B------:R-:W-:-:S05]  /*0c40*/  @P1 FADD R0, RZ, -R0 ;  /* 0x80000000ff001221 */ /* 0x000fca0000000000 */
[----:B------:R0:W-:Y:S01]  /*0c50*/  STS [UR4], R0 ;  /* 0x00000000ff007988 */ /* 0x0001e20008000804 */
[----:B------:R-:W-:Y:S05]  /*0c60*/  @P0 BRA `(.L_x_59) ;  /* 0x0000000000440947 */ /* 0x000fea0003800000 */
[----:B------:R-:W-:Y:S01]  /*0c70*/  FFMA R3, -R0, R0, 1 ;  /* 0x3f80000000037423 */ /* 0x000fe20000000100 */
[----:B------:R-:W-:Y:S03]  /*0c80*/  BSSY.RECONVERGENT B2, `(.L_x_60) ;  /* 0x000000d000027945 */ /* 0x000fe60003800200 */
[----:B0-----:R-:W-:Y:S01]  /*0c90*/  VIADD R0, R3, 0xf3000000 ;  /* 0xf300000003007836 */ /* 0x001fe20000000000 */
[----:B------:R0:W1:Y:S04]  /*0ca0*/  MUFU.RSQ R2, R3 ;  /* 0x0000000300027308 */ /* 0x0000680000001400 */
[----:B------:R-:W-:-:S13]  /*0cb0*/  ISETP.GT.U32.AND P0, PT, R0, 0x727fffff, PT ;  /* 0x727fffff0000780c */ /* 0x000fda0003f04070 */
[----:B01----:R-:W-:Y:S05]  /*0cc0*/  @!P0 BRA `(.L_x_61) ;  /* 0x0000000000108947 */ /* 0x003fea0003800000 */
[----:B------:R-:W-:Y:S01]  /*0cd0*/  IMAD.MOV.U32 R0, RZ, RZ, R3 ;  /* 0x000000ffff007224 */ /* 0x000fe200078e0003 */
[----:B------:R-:W-:-:S07]  /*0ce0*/  MOV R18, 0xd00 ;  /* 0x00000d0000127802 */ /* 0x000fce0000000f00 */
[----:B------:R-:W-:Y:S05]  /*0cf0*/  CALL.REL.NOINC `($__internal_2_$__cuda_sm20_sqrt_rn_f32_slowpath) ;  /* 0x0000000400947944 */ /* 0x000fea0003c00000 */
[----:B------:R-:W-:Y:S05]  /*0d00*/  BRA `(.L_x_62) ;  /* 0x0000000000107947 */ /* 0x000fea0003800000 */
.L_x_61:
[----:B------:R-:W-:Y:S01]  /*0d10*/  FMUL.FTZ R0, R3, R2 ;  /* 0x0000000203007220 */ /* 0x000fe20000410000 */
[----:B------:R-:W-:-:S03]  /*0d20*/  FMUL.FTZ R2, R2, 0.5 ;  /* 0x3f00000002027820 */ /* 0x000fc60000410000 */
[----:B------:R-:W-:-:S04]  /*0d30*/  FFMA R3, -R0, R0, R3 ;  /* 0x0000000000037223 */ /* 0x000fc80000000103 */
[----:B------:R-:W-:-:S07]  /*0d40*/  FFMA R0, R3, R2, R0 ;  /* 0x0000000203007223 */ /* 0x000fce0000000000 */
.L_x_62:
[----:B------:R-:W-:Y:S05]  /*0d50*/  BSYNC.RECONVERGENT B2 ;  /* 0x0000000000027941 */ /* 0x000fea0003800200 */
.L_x_60:
[----:B------:R-:W-:Y:S01]  /*0d60*/  FADD R0, -R0, -RZ ;  /* 0x800000ff00007221 */ /* 0x000fe20000000100 */
[----:B------:R-:W-:Y:S06]  /*0d70*/  BRA `(.L_x_63) ;  /* 0x00000000003c7947 */ /* 0x000fec0003800000 */
.L_x_59:
[----:B------:R-:W-:Y:S01]  /*0d80*/  FFMA R3, -R0, R0, 1 ;  /* 0x3f80000000037423 */ /* 0x000fe20000000100 */
[----:B------:R-:W-:Y:S03]  /*0d90*/  BSSY.RECONVERGENT B2, `(.L_x_63) ;  /* 0x000000d000027945 */ /* 0x000fe60003800200 */
[----:B------:R1:W2:Y:S01]  /*0da0*/  MUFU.RSQ R2, R3 ;  /* 0x0000000300027308 */ /* 0x0002a20000001400 */
[----:B0-----:R-:W-:-:S04]  /*0db0*/  IADD3 R0, PT, PT, R3, -0xd000000, RZ ;  /* 0xf300000003007810 */ /* 0x001fc80007ffe0ff */
[----:B------:R-:W-:-:S13]  /*0dc0*/  ISETP.GT.U32.AND P0, PT, R0, 0x727fffff, PT ;  /* 0x727fffff0000780c */ /* 0x000fda0003f04070 */
[----:B-12---:R-:W-:Y:S05]  /*0dd0*/  @!P0 BRA `(.L_x_64) ;  /* 0x0000000000108947 */ /* 0x006fea0003800000 */
[----:B------:R-:W-:Y:S01]  /*0de0*/  IMAD.MOV.U32 R0, RZ, RZ, R3 ;  /* 0x000000ffff007224 */ /* 0x000fe200078e0003 */
[----:B------:R-:W-:-:S07]  /*0df0*/  MOV R18, 0xe10 ;  /* 0x00000e1000127802 */ /* 0x000fce0000000f00 */
[----:B------:R-:W-:Y:S05]  /*0e00*/  CALL.REL.NOINC `($__internal_2_$__cuda_sm20_sqrt_rn_f32_slowpath) ;  /* 0x0000000400507944 */ /* 0x000fea0003c00000 */
[----:B------:R-:W-:Y:S05]  /*0e10*/  BRA `(.L_x_65) ;  /* 0x0000000000107947 */ /* 0x000fea0003800000 */
.L_x_64:
[----:B------:R-:W-:Y:S01]  /*0e20*/  FMUL.FTZ R0, R3, R2 ;  /* 0x0000000203007220 */ /* 0x000fe20000410000 */
[----:B------:R-:W-:-:S03]  /*0e30*/  FMUL.FTZ R2, R2, 0.5 ;  /* 0x3f00000002027820 */ /* 0x000fc60000410000 */
[----:B------:R-:W-:-:S04]  /*0e40*/  FFMA R3, -R0, R0, R3 ;  /* 0x0000000000037223 */ /* 0x000fc80000000103 */
[----:B------:R-:W-:-:S07]  /*0e50*/  FFMA R0, R3, R2, R0 ;  /* 0x0000000203007223 */ /* 0x000fce0000000000 */
.L_x_65:
[----:B------:R-:W-:Y:S05]  /*0e60*/  BSYNC.RECONVERGENT B2 ;  /* 0x0000000000027941 */ /* 0x000fea0003800200 */
.L_x_63:
[----:B------:R-:W-:Y:S05]  /*0e70*/  BSYNC.RECONVERGENT B1 ;  /* 0x0000000000017941 */ /* 0x000fea0003800200 */
.L_x_58:
[----:B------:R-:W0:Y:S01]  /*0e80*/  S2UR UR5, SR_CgaCtaId ;  /* 0x00000000000579c3 */ /* 0x000e220000008800 */
[----:B------:R-:W-:Y:S02]  /*0e90*/  UMOV UR4, 0x400 ;  /* 0x0000040000047882 */ /* 0x000fe40000000000 */
[----:B0-----:R-:W-:-:S09]  /*0ea0*/  ULEA UR4, UR5, UR4, 0x18 ;  /* 0x0000000405047291 */ /* 0x001fd2000f8ec0ff */
[----:B------:R0:W-:Y:S03]  /*0eb0*/  STS [UR4+0x4], R0 ;  /* 0x00000400ff007988 */ /* 0x0001e60008000804 */
.L_x_50:
[----:B-12---:R-:W-:Y:S05]  /*0ec0*/  BSYNC.RECONVERGENT B0 ;  /* 0x0000000000007941 */ /* 0x006fea0003800200 */
.L_x_49:
[----:B0-----:R-:W0:Y:S08]  /*0ed0*/  LDC R0, c[0x0][0x384] ;  /* 0x0000e100ff007b82 */ /* 0x001e300000000800 */
[----:B------:R-:W-:Y:S01]  /*0ee0*/  BAR.SYNC.DEFER_BLOCKING 0x0 ;  /* 0x0000000000007b1d */ /* 0x000fe20000010000 */
[----:B------:R-:W-:-:S05]  /*0ef0*/  ISETP.NE.AND P1, PT, R17, RZ, PT ;  /* 0x000000ff1100720c */ /* 0x000fca0003f25270 */
[----:B------:R-:W-:Y:S01]  /*0f00*/  BSSY.RECONVERGENT B0, `(.L_x_66) ;  /* 0x000000c000007945 */ /* 0x000fe20003800200 */
[----:B0-----:R-:W-:-:S05]  /*0f10*/  IMAD.IADD R8, R0, 0x1, -R12 ;  /* 0x0000000100087824 */ /* 0x001fca00078e0a0c */
[----:B------:R-:W-:Y:S02]  /*0f20*/  ISETP.GE.AND P0, PT, R17, R8, PT ;  /* 0x000000081100720c */ /* 0x000fe40003f06270 */
[----:B------:R-:W-:Y:S11]  /*0f30*/  @P1 BRA `(.L_x_67) ;  /* 0x0000000000201947 */ /* 0x000ff60003800000 */
[----:B------:R-:W0:Y:S08]  /*0f40*/  LDC R5, c[0x0][0x384] ;  /* 0x0000e100ff057b82 */ /* 0x000e300000000800 */
[----:B------:R-:W1:Y:S01]  /*0f50*/  LDC.64 R2, c[0x0][0x398] ;  /* 0x0000e600ff027b82 */ /* 0x000e620000000a00 */
[----:B0-----:R-:W-:-:S05]  /*0f60*/  IMAD R4, R10, R5, R12 ;  /* 0x000000050a047224 */ /* 0x001fca00078e020c */
[----:B------:R-:W-:-:S04]  /*0f70*/  IADD3 R5, P1, PT, R15, R4, RZ ;  /* 0x000000040f057210 */ /* 0x000fc80007f3e0ff */
[----:B------:R-:W-:Y:S02]  /*0f80*/  LEA.HI.X.SX32 R4, R4, R14, 0x1, P1 ;  /* 0x0000000e04047211 */ /* 0x000fe400008f0eff */
[----:B-1----:R-:W-:-:S04]  /*0f90*/  LEA R2, P1, R5, R2, 0x2 ;  /* 0x0000000205027211 */ /* 0x002fc800078210ff */
[----:B------:R-:W-:-:S05]  /*0fa0*/  LEA.HI.X R3, R5, R3, R4, 0x2, P1 ;  /* 0x0000000305037211 */ /* 0x000fca00008f1404 */
[----:B------:R0:W-:Y:S04]  /*0fb0*/  STG.E desc[UR8][R2.64], R19 ;  /* 0x0000001302007986 */ /* 0x0001e8000c101908 */
.L_x_67:
[----:B------:R-:W-:Y:S05]  /*0fc0*/  BSYNC.RECONVERGENT B0 ;  /* 0x0000000000007941 */ /* 0x000fea0003800200 */
.L_x_66:
[----:B------:R-:W-:Y:S04]  /*0fd0*/  BSSY.RECONVERGENT B0, `(.L_x_68) ;  /* 0x0000015000007945 */ /* 0x000fe80003800200 */
[----:B------:R-:W-:Y:S05]  /*0fe0*/  @P0 BRA `(.L_x_69) ;  /* 0x00000000004c0947 */ /* 0x000fea0003800000 */
[----:B------:R-:W1:Y:S01]  /*0ff0*/  S2UR UR5, SR_CgaCtaId ;  /* 0x00000000000579c3 */ /* 0x000e620000008800 */
[----:B------:R-:W-:Y:S01]  /*1000*/  UMOV UR4, 0x400 ;  /* 0x0000040000047882 */ /* 0x000fe20000000000 */
[----:B0-----:R-:W-:Y:S01]  /*1010*/  IMAD.MOV.U32 R19, RZ, RZ, R17 ;  /* 0x000000ffff137224 */ /* 0x001fe200078e0011 */
[----:B-1----:R-:W-:-:S09]  /*1020*/  ULEA UR4, UR5, UR4, 0x18 ;  /* 0x0000000405047291 */ /* 0x002fd2000f8ec0ff */
[----:B------:R-:W0:Y:S03]  /*1030*/  LDS.64 R2, [UR4] ;  /* 0x00000004ff027984 */ /* 0x000e260008000a00 */
.L_x_70:
[----:B-1----:R-:W-:-:S04]  /*1040*/  IMAD.IADD R4, R19, 0x1, R12 ;  /* 0x0000000113047824 */ /* 0x002fc800078e020c */
[----:B------:R-:W-:-:S04]  /*1050*/  IMAD R5, R4, R0, R9 ;  /* 0x0000000004057224 */ /* 0x000fc800078e0209 */
[----:B------:R-:W-:-:S05]  /*1060*/  IMAD.WIDE R4, R5, 0x4, R6 ;  /* 0x0000000405047825 */ /* 0x000fca00078e0206 */
[----:B------:R-:W0:Y:S04]  /*1070*/  LDG.E R20, desc[UR8][R4.64] ;  /* 0x0000000804147981 */ /* 0x000e28000c1e1900 */
[----:B------:R-:W2:Y:S01]  /*1080*/  LDG.E R18, desc[UR8][R4.64+-0x4] ;  /* 0xfffffc0804127981 */ /* 0x000ea2000c1e1900 */
[----:B------:R-:W-:-:S05]  /*1090*/  VIADD R19, R19, UR7 ;  /* 0x0000000713137c36 */ /* 0x000fca0008000000 */
[----:B------:R-:W-:Y:S01]  /*10a0*/  ISETP.GE.AND P0, PT, R19, R8, PT ;  /* 0x000000081300720c */ /* 0x000fe20003f06270 */
[-C--:B0-----:R-:W-:Y:S01]  /*10b0*/  FMUL R23, R20, R3.reuse ;  /* 0x0000000314177220 */ /* 0x081fe20000400000 */
[----:B--2---:R-:W-:-:S03]  /*10c0*/  FMUL R21, R18, R3 ;  /* 0x0000000312157220 */ /* 0x004fc60000400000 */
[C---:B------:R-:W-:Y:S01]  /*10d0*/  FFMA R23, R2.reuse, R18, -R23 ;  /* 0x0000001202177223 */ /* 0x040fe20000000817 */
[----:B------:R-:W-:-:S04]  /*10e0*/  FFMA R21, R2, R20, R21 ;  /* 0x0000001402157223 */ /* 0x000fc80000000015 */
[----:B------:R1:W-:Y:S04]  /*10f0*/  STG.E desc[UR8][R4.64+-0x4], R23 ;  /* 0xfffffc1704007986 */ /* 0x0003e8000c101908 */
[----:B------:R1:W-:Y:S01]  /*1100*/  STG.E desc[UR8][R4.64], R21 ;  /* 0x0000001504007986 */ /* 0x0003e2000c101908 */
[----:B------:R-:W-:Y:S05]  /*1110*/  @!P0 BRA `(.L_x_70) ;  /* 0xfffffffc00c88947 */ /* 0x000fea000383ffff */
.L_x_69:
[----:B------:R-:W-:Y:S05]  /*1120*/  BSYNC.RECONVERGENT B0 ;  /* 0x0000000000007941 */ /* 0x000fea0003800200 */
.L_x_68:
[----:B------:R-:W-:Y:S01]  /*1130*/  BAR.SYNC.DEFER_BLOCKING 0x0 ;  /* 0x0000000000007b1d */ /* 0x000fe20000010000 */
[C---:B------:R-:W-:Y:S01]  /*1140*/  ISETP.NE.AND P0, PT, R12.reuse, R13, PT ;  /* 0x0000000d0c00720c */ /* 0x040fe20003f05270 */
[----:B------:R-:W-:-:S12]  /*1150*/  VIADD R12, R12, 0x1 ;  /* 0x000000010c0c7836 */ /* 0x000fd80000000000 */
[----:B------:R-:W-:Y:S05]  /*1160*/  @P0 BRA `(.L_x_71) ;  /* 0xfffffff000040947 */ /* 0x000fea000383ffff */
[----:B0-----:R-:W-:-:S05]  /*1170*/  VIADD R2, R0, 0xfffffffe ;  /* 0xfffffffe00027836 */ /* 0x001fca0000000000 */
[----:B------:R-:W-:Y:S02]  /*1180*/  ISETP.NE.AND P0, PT, R2, R13, PT ;  /* 0x0000000d0200720c */ /* 0x000fe40003f05270 */
[----:B------:R-:W-:-:S11]  /*1190*/  IADD3 R13, PT, PT, R13, 0x1, RZ ;  /* 0x000000010d0d7810 */ /* 0x000fd60007ffe0ff */
[----:B------:R-:W-:Y:S05]  /*11a0*/  @P0 BRA `(.L_x_72) ;  /* 0xffffffec00e00947 */ /* 0x000fea000383ffff */
.L_x_48:
[----:B------:R-:W-:Y:S01]  /*11b0*/  BAR.SYNC.DEFER_BLOCKING 0x0 ;  /* 0x0000000000007b1d */ /* 0x000fe20000010000 */
[----:B0-----:R-:W-:-:S05]  /*11c0*/  ISETP.GE.AND P0, PT, R17, R0, PT ;  /* 0x000000001100720c */ /* 0x001fca0003f06270 */
[----:B------:R-:W0:Y:S01]  /*11d0*/  LDCU.64 UR4, c[0x0][0x390] ;  /* 0x00007200ff0477ac */ /* 0x000e220008000a00 */
[----:B------:R-:W-:Y:S07]  /*11e0*/  BSSY.RECONVERGENT B0, `(.L_x_73) ;  /* 0x000000f000007945 */ /* 0x000fee0003800200 */
[----:B------:R-:W-:Y:S05]  /*11f0*/  @P0 BRA `(.L_x_74) ;  /* 0x0000000000340947 */ /* 0x000fea0003800000 */
[----:B------:R-:W-:Y:S01]  /*1200*/  SHF.R.S32.HI R10, RZ, 0x1f, R16 ;  /* 0x0000001fff0a7819 */ /* 0x000fe20000011410 */
[----:B------:R-:W-:-:S07]  /*1210*/  IMAD.MOV.U32 R9, RZ, RZ, R17 ;  /* 0x000000ffff097224 */ /* 0x000fce00078e0011 */
.L_x_75:
[----:B---3--:R-:W-:-:S04]  /*1220*/  IMAD R3, R9, R0, R9 ;  /* 0x0000000009037224 */ /* 0x008fc800078e0209 */
[----:B------:R-:W-:-:S06]  /*1230*/  IMAD.WIDE R2, R3, 0x4, R6 ;  /* 0x0000000403027825 */ /* 0x000fcc00078e0206 */
[----:B--2---:R-:W2:Y:S01]  /*1240*/  LDG.E R3, desc[UR8][R2.64] ;  /* 0x0000000802037981 */ /* 0x004ea2000c1e1900 */
[----:B-1----:R-:W-:-:S04]  /*1250*/  IADD3 R5, P0, PT, R16, R9, RZ ;  /* 0x0000000910057210 */ /* 0x002fc80007f1e0ff */
[C---:B------:R-:W-:Y:S01]  /*1260*/  LEA.HI.X.SX32 R8, R9.reuse, R10, 0x1, P0 ;  /* 0x0000000a09087211 */ /* 0x040fe200000f0eff */
[----:B------:R-:W-:Y:S01]  /*1270*/  VIADD R9, R9, UR7 ;  /* 0x0000000709097c36 */ /* 0x000fe20008000000 */
[----:B0-----:R-:W-:-:S04]  /*1280*/  LEA R4, P0, R5, UR4, 0x2 ;  /* 0x0000000405047c11 */ /* 0x001fc8000f8010ff */
[----:B------:R-:W-:Y:S02]  /*1290*/  LEA.HI.X R5, R5, UR5, R8, 0x2, P0 ;  /* 0x0000000505057c11 */ /* 0x000fe400080f1408 */
[----:B------:R-:W-:-:S03]  /*12a0*/  ISETP.GE.AND P0, PT, R9, R0, PT ;  /* 0x000000000900720c */ /* 0x000fc60003f06270 */
[----:B--2---:R3:W-:Y:S10]  /*12b0*/  STG.E desc[UR8][R4.64], R3 ;  /* 0x0000000304007986 */ /* 0x0047f4000c101908 */
[----:B------:R-:W-:Y:S05]  /*12c0*/  @!P0 BRA `(.L_x_75) ;  /* 0xfffffffc00d48947 */ /* 0x000fea000383ffff */
.L_x_74:
[----:B012---:R-:W-:Y:S05]  /*12d0*/  BSYNC.RECONVERGENT B0 ;  /* 0x0000000000007941 */ /* 0x007fea0003800200 */
.L_x_73:
[----:B------:R-:W0:Y:S01]  /*12e0*/  LDCU UR4, c[0x0][0x370] ;  /* 0x00006e00ff0477ac */ /* 0x000e220008000800 */
[----:B------:R-:W-:Y:S06]  /*12f0*/  BAR.SYNC.DEFER_BLOCKING 0x0 ;  /* 0x0000000000007b1d */ /* 0x000fec0000010000 */
[----:B------:R-:W1:Y:S01]  /*1300*/  LDCU UR5, c[0x0][0x380] ;  /* 0x00007000ff0577ac */ /* 0x000e620008000800 */
[----:B0-----:R-:W-:-:S04]  /*1310*/  UIADD3 UR6, UPT, UPT, UR4, UR6, URZ ;  /* 0x0000000604067290 */ /* 0x001fc8000fffe0ff */
[----:B-1----:R-:W-:-:S09]  /*1320*/  UISETP.GE.AND UP0, UPT, UR6, UR5, UPT ;  /* 0x000000050600728c */ /* 0x002fd2000bf06270 */
[----:B------:R-:W-:Y:S05]  /*1330*/  BRA.U !UP0, `(.L_x_76) ;  /* 0xffffffed08547547 */ /* 0x000fea000b83ffff */
[----:B------:R-:W-:Y:S05]  /*1340*/  EXIT ;  /* 0x000000000000794d */ /* 0x000fea0003800000 */
        .weak           $__internal_2_$__cuda_sm20_sqrt_rn_f32_slowpath
        .type           $__internal_2_$__cuda_sm20_sqrt_rn_f32_slowpath,@function
        .size           $__internal_2_$__cuda_sm20_sqrt_rn_f32_slowpath,($__internal_3_$__cuda_sm3x_div_rn_noftz_f32_slowpath - $__internal_2_$__cuda_sm20_sqrt_rn_f32_slowpath)
$__internal_2_$__cuda_sm20_sqrt_rn_f32_slowpath:
[----:B------:R-:W-:-:S13]  /*1350*/  LOP3.LUT P0, RZ, R0, 0x7fffffff, RZ, 0xc0, !PT ;  /* 0x7fffffff00ff7812 */ /* 0x000fda000780c0ff */
[----:B------:R-:W-:Y:S01]  /*1360*/  @!P0 IMAD.MOV.U32 R2, RZ, RZ, R0 ;  /* 0x000000ffff028224 */ /* 0x000fe200078e0000 */
[----:B------:R-:W-:Y:S06]  /*1370*/  @!P0 BRA `(.L_x_77) ;  /* 0x0000000000408947 */ /* 0x000fec0003800000 */
[----:B------:R-:W-:-:S13]  /*1380*/  FSETP.GEU.FTZ.AND P0, PT, R0, RZ, PT ;  /* 0x000000ff0000720b */ /* 0x000fda0003f1e000 */
[----:B------:R-:W-:Y:S01]  /*1390*/  @!P0 IMAD.MOV.U32 R2, RZ, RZ, 0x7fffffff ;  /* 0x7fffffffff028424 */ /* 0x000fe200078e00ff */
[----:B------:R-:W-:Y:S06]  /*13a0*/  @!P0 BRA `(.L_x_77) ;  /* 0x0000000000348947 */ /* 0x000fec0003800000 */
[----:B------:R-:W-:-:S13]  /*13b0*/  FSETP.GTU.FTZ.AND P0, PT, |R0|, +INF , PT ;  /* 0x7f8000000000780b */ /* 0x000fda0003f1c200 */
[----:B------:R-:W-:Y:S01]  /*13c0*/  @P0 FADD.FTZ R2, R0, 1 ;  /* 0x3f80000000020421 */ /* 0x000fe20000010000 */
[----:B------:R-:W-:Y:S06]  /*13d0*/  @P0 BRA `(.L_x_77) ;  /* 0x0000000000280947 */ /* 0x000fec0003800000 */
[----:B------:R-:W-:-:S13]  /*13e0*/  FSETP.NEU.FTZ.AND P0, PT, |R0|, +INF , PT ;  /* 0x7f8000000000780b */ /* 0x000fda0003f1d200 */
[----:B------:R-:W-:-:S04]  /*13f0*/  @P0 FFMA R3, R0, 1.84467440737095516160e+19, RZ ;  /* 0x5f80000000030823 */ /* 0x000fc800000000ff */
[----:B------:R-:W0:Y:S02]  /*1400*/  @P0 MUFU.RSQ R2, R3 ;  /* 0x0000000300020308 */ /* 0x000e240000001400 */
[----:B0-----:R-:W-:Y:S01]  /*1410*/  @P0 FMUL.FTZ R4, R3, R2 ;  /* 0x0000000203040220 */ /* 0x001fe20000410000 */
[----:B------:R-:W-:Y:S01]  /*1420*/  @P0 FMUL.FTZ R8, R2, 0.5 ;  /* 0x3f00000002080820 */ /* 0x000fe20000410000 */
[----:B------:R-:W-:Y:S02]  /*1430*/  @!P0 IMAD.MOV.U32 R2, RZ, RZ, R0 ;  /* 0x000000ffff028224 */ /* 0x000fe400078e0000 */
[----:B------:R-:W-:-:S04]  /*1440*/  @P0 FADD.FTZ R5, -R4, -RZ ;  /* 0x800000ff04050221 */ /* 0x000fc80000010100 */
[----:B------:R-:W-:-:S04]  /*1450*/  @P0 FFMA R5, R4, R5, R3 ;  /* 0x0000000504050223 */ /* 0x000fc80000000003 */
[----:B------:R-:W-:-:S04]  /*1460*/  @P0 FFMA R5, R5, R8, R4 ;  /* 0x0000000805050223 */ /* 0x000fc80000000004 */
[----:B------:R-:W-:-:S07]  /*1470*/  @P0 FMUL.FTZ R2, R5, 2.3283064365386962891e-10 ;  /* 0x2f80000005020820 */ /* 0x000fce0000410000 */
.L_x_77:
[----:B------:R-:W-:Y:S01]  /*1480*/  IMAD.MOV.U32 R0, RZ, RZ, R2 ;  /* 0x000000ffff007224 */ /* 0x000fe200078e0002 */
[----:B------:R-:W-:Y:S01]  /*1490*/  MOV R3, 0x0 ;  /* 0x0000000000037802 */ /* 0x000fe20000000f00 */
[----:B------:R-:W-:-:S04]  /*14a0*/  IMAD.MOV.U32 R2, RZ, RZ, R18 ;  /* 0x000000ffff027224 */ /* 0x000fc800078e0012 */
[----:B------:R-:W-:Y:S05]  /*14b0*/  RET.REL.NODEC R2 `(_Z20unitaryDecomposeReckIfEviiPT_S1_S1_) ;  /* 0xffffffe802d07950 */ /* 0x000fea0003c3ffff */
        .weak           $__internal_3_$__cuda_sm3x_div_rn_noftz_f32_slowpath
        .type           $__internal_3_$__cuda_sm3x_div_rn_noftz_f32_slowpath,@function
        .size           $__internal_3_$__cuda_sm3x_div_rn_noftz_f32_slowpath,(.L_x_489 - $__internal_3_$__cuda_sm3x_div_rn_noftz_f32_slowpath)
$__internal_3_$__cuda_sm3x_div_rn_noftz_f32_slowpath:
[--C-:B------:R-:W-:Y:S01]  /*14c0*/  SHF.R.U32.HI R8, RZ, 0x17, R3.reuse ;  /* 0x00000017ff087819 */ /* 0x100fe20000011603 */
[----:B------:R-:W-:Y:S01]  /*14d0*/  BSSY.RECONVERGENT B1, `(.L_x_78) ;  /* 0x0000064000017945 */ /* 0x000fe20003800200 */
[--C-:B------:R-:W-:Y:S01]  /*14e0*/  SHF.R.U32.HI R18, RZ, 0x17, R0.reuse ;  /* 0x00000017ff127819 */ /* 0x100fe20000011600 */
[----:B------:R-:W-:Y:S01]  /*14f0*/  IMAD.MOV.U32 R19, RZ, RZ, R0 ;  /* 0x000000ffff137224 */ /* 0x000fe200078e0000 */
[----:B------:R-:W-:Y:S01]  /*1500*/  LOP3.LUT R8, R8, 0xff, RZ, 0xc0, !PT ;  /* 0x000000ff08087812 */ /* 0x000fe200078ec0ff */
[----:B------:R-:W-:Y:S01]  /*1510*/  IMAD.MOV.U32 R20, RZ, RZ, R3 ;  /* 0x000000ffff147224 */ /* 0x000fe200078e0003 */
[----:B------:R-:W-:-:S03]  /*1520*/  LOP3.LUT R22, R18, 0xff, RZ, 0xc0, !PT ;  /* 0x000000ff12167812 */ /* 0x000fc600078ec0ff */
[----:B------:R-:W-:Y:S02]  /*1530*/  VIADD R23, R8, 0xffffffff ;  /* 0xffffffff08177836 */ /* 0x000fe40000000000 */
[----:B------:R-:W-:-:S03]  /*1540*/  VIADD R21, R22, 0xffffffff ;  /* 0xffffffff16157836 */ /* 0x000fc60000000000 */
[----:B------:R-:W-:-:S04]  /*1550*/  ISETP.GT.U32.AND P0, PT, R23, 0xfd, PT ;  /* 0x000000fd1700780c */ /* 0x000fc80003f04070 */
[----:B------:R-:W-:-:S13]  /*1560*/  ISETP.GT.U32.OR P0, PT, R21, 0xfd, P0 ;  /* 0x000000fd1500780c */ /* 0x000fda0000704470 */
[----:B------:R-:W-:Y:S01]  /*1570*/  @!P0 IMAD.MOV.U32 R18, RZ, RZ, RZ ;  /* 0x000000ffff128224 */ /* 0x000fe200078e00ff */
[----:B------:R-:W-:Y:S06]  /*1580*/  @!P0 BRA `(.L_x_79) ;  /* 0x00000000005c8947 */ /* 0x000fec0003800000 */
[----:B------:R-:W-:Y:S02]  /*1590*/  FSETP.GTU.FTZ.AND P1, PT, |R3|, +INF , PT ;  /* 0x7f8000000300780b */ /* 0x000fe40003f3c200 */
[----:B------:R-:W-:-:S04]  /*15a0*/  FSETP.GTU.FTZ.AND P0, PT, |R0|, +INF , PT ;  /* 0x7f8000000000780b */ /* 0x000fc80003f1c200 */
[----:B------:R-:W-:-:S13]  /*15b0*/  PLOP3.LUT P0, PT, P0, P1, PT, 0xf8, 0x8f ;  /* 0x00000000008f781c */ /* 0x000fda0000703f70 */
[----:B------:R-:W-:Y:S05]  /*15c0*/  @P0 BRA `(.L_x_80) ;  /* 0x00000004004c0947 */ /* 0x000fea0003800000 */
[----:B------:R-:W-:-:S13]  /*15d0*/  LOP3.LUT P0, RZ, R20, 0x7fffffff, R19, 0xc8, !PT ;  /* 0x7fffffff14ff7812 */ /* 0x000fda000780c813 */
[----:B------:R-:W-:Y:S05]  /*15e0*/  @!P0 BRA `(.L_x_81) ;  /* 0x00000004003c8947 */ /* 0x000fea0003800000 */
[C---:B------:R-:W-:Y:S02]  /*15f0*/  FSETP.NEU.FTZ.AND P3, PT, |R0|.reuse, +INF , PT ;  /* 0x7f8000000000780b */ /* 0x040fe40003f7d200 */
[----:B------:R-:W-:Y:S02]  /*1600*/  FSETP.NEU.FTZ.AND P1, PT, |R3|, +INF , PT ;  /* 0x7f8000000300780b */ /* 0x000fe40003f3d200 */
[----:B------:R-:W-:-:S11]  /*1610*/  FSETP.NEU.FTZ.AND P0, PT, |R0|, +INF , PT ;  /* 0x7f8000000000780b */ /* 0x000fd60003f1d200 */
[----:B------:R-:W-:Y:S05]  /*1620*/  @!P1 BRA !P3, `(.L_x_81) ;  /* 0x00000004002c9947 */ /* 0x000fea0005800000 */
[----:B------:R-:W-:-:S04]  /*1630*/  LOP3.LUT P3, RZ, R19, 0x7fffffff, RZ, 0xc0, !PT ;  /* 0x7fffffff13ff7812 */ /* 0x000fc8000786c0ff */
[----:B------:R-:W-:-:S13]  /*1640*/  PLOP3.LUT P1, PT, P1, P3, PT, 0x2f, 0xf2 ;  /* 0x0000000000f2781c */ /* 0x000fda0000f26577 */
[----:B------:R-:W-:Y:S05]  /*1650*/  @P1 BRA `(.L_x_82) ;  /* 0x0000000400181947 */ /* 0x000fea0003800000 */
[----:B------:R-:W-:-:S04]  /*1660*/  LOP3.LUT P1, RZ, R20, 0x7fffffff, RZ, 0xc0, !PT ;  /* 0x7fffffff14ff7812 */ /* 0x000fc8000782c0ff */
[----:B------:R-:W-:-:S13]  /*1670*/  PLOP3.LUT P0, PT, P0, P1, PT, 0x2f, 0xf2 ;  /* 0x0000000000f2781c */ /* 0x000fda0000702577 */
[----:B------:R-:W-:Y:S05]  /*1680*/  @P0 BRA `(.L_x_83) ;  /* 0x0000000400000947 */ /* 0x000fea0003800000 */
[----:B------:R-:W-:Y:S02]  /*1690*/  ISETP.GE.AND P0, PT, R21, RZ, PT ;  /* 0x000000ff1500720c */ /* 0x000fe40003f06270 */
[----:B------:R-:W-:-:S11]  /*16a0*/  ISETP.GE.AND P1, PT, R23, RZ, PT ;  /* 0x000000ff1700720c */ /* 0x000fd60003f26270 */
[----:B------:R-:W-:Y:S01]  /*16b0*/  @P0 IMAD.MOV.U32 R18, RZ, RZ, RZ ;  /* 0x000000ffff120224 */ /* 0x000fe200078e00ff */
[----:B------:R-:W-:Y:S01]  /*16c0*/  @!P0 MOV R18, 0xffffffc0 ;  /* 0xffffffc000128802 */ /* 0x000fe20000000f00 */
[----:B------:R-:W-:Y:S01]  /*16d0*/  @!P0 FFMA R19, R0, 1.84467440737095516160e+19, RZ ;  /* 0x5f80000000138823 */ /* 0x000fe200000000ff */
[----:B------:R-:W-:-:S03]  /*16e0*/  @!P1 FFMA R20, R3, 1.84467440737095516160e+19, RZ ;  /* 0x5f80000003149823 */ /* 0x000fc600000000ff */
[----:B------:R-:W-:-:S07]  /*16f0*/  @!P1 VIADD R18, R18, 0x40 ;  /* 0x0000004012129836 */ /* 0x000fce0000000000 */
.L_x_79:
[----:B------:R-:W-:Y:S01]  /*1700*/  LEA R21, R8, 0xc0800000, 0x17 ;  /* 0xc080000008157811 */ /* 0x000fe200078eb8ff */
[----:B------:R-:W-:Y:S01]  /*1710*/  VIADD R22, R22, 0xffffff81 ;  /* 0xffffff8116167836 */ /* 0x000fe20000000000 */
[----:B------:R-:W-:Y:S03]  /*1720*/  BSSY.RECONVERGENT B2, `(.L_x_84) ;  /* 0x0000035000027945 */ /* 0x000fe60003800200 */
[----:B------:R-:W-:Y:S02]  /*1730*/  IMAD.IADD R23, R20, 0x1, -R21 ;  /* 0x0000000114177824 */ /* 0x000fe400078e0a15 */
[C---:B------:R-:W-:Y:S02]  /*1740*/  IMAD R0, R22.reuse, -0x800000, R19 ;  /* 0xff80000016007824 */ /* 0x040fe400078e0213 */
[----:B------:R0:W1:Y:S01]  /*1750*/  MUFU.RCP R20, R23 ;  /* 0x0000001700147308 */ /* 0x0000620000001000 */
[----:B------:R-:W-:Y:S01]  /*1760*/  FADD.FTZ R21, -R23, -RZ ;  /* 0x800000ff17157221 */ /* 0x000fe20000010100 */
[----:B0-----:R-:W-:-:S05]  /*1770*/  IADD3 R23, PT, PT, R22, 0x7f, -R8 ;  /* 0x0000007f16177810 */ /* 0x001fca0007ffe808 */
[----:B------:R-:W-:Y:S02]  /*1780*/  IMAD.IADD R23, R23, 0x1, R18 ;  /* 0x0000000117177824 */ /* 0x000fe400078e0212 */
[----:B-1----:R-:W-:-:S04]  /*1790*/  FFMA R25, R20, R21, 1 ;  /* 0x3f80000014197423 */ /* 0x002fc80000000015 */
[----:B------:R-:W-:-:S04]  /*17a0*/  FFMA R19, R20, R25, R20 ;  /* 0x0000001914137223 */ /* 0x000fc80000000014 */
[----:B------:R-:W-:-:S04]  /*17b0*/  FFMA R20, R0, R19, RZ ;  /* 0x0000001300147223 */ /* 0x000fc800000000ff */
[----:B------:R-:W-:-:S04]  /*17c0*/  FFMA R24, R21, R20, R0 ;  /* 0x0000001415187223 */ /* 0x000fc80000000000 */
[----:B------:R-:W-:-:S04]  /*17d0*/  FFMA R20, R19, R24, R20 ;  /* 0x0000001813147223 */ /* 0x000fc80000000014 */
[----:B------:R-:W-:-:S04]  /*17e0*/  FFMA R21, R21, R20, R0 ;  /* 0x0000001415157223 */ /* 0x000fc80000000000 */
[----:B------:R-:W-:-:S05]  /*17f0*/  FFMA R0, R19, R21, R20 ;  /* 0x0000001513007223 */ /* 0x000fca0000000014 */
[----:B------:R-:W-:-:S04]  /*1800*/  SHF.R.U32.HI R8, RZ, 0x17, R0 ;  /* 0x00000017ff087819 */ /* 0x000fc80000011600 */
[----:B------:R-:W-:-:S05]  /*1810*/  LOP3.LUT R8, R8, 0xff, RZ, 0xc0, !PT ;  /* 0x000000ff08087812 */ /* 0x000fca00078ec0ff */
[----:B------:R-:W-:-:S04]  /*1820*/  IMAD.IADD R22, R8, 0x1, R23 ;  /* 0x0000000108167824 */ /* 0x000fc800078e0217 */
[----:B------:R-:W-:-:S05]  /*1830*/  VIADD R8, R22, 0xffffffff ;  /* 0xffffffff16087836 */ /* 0x000fca0000000000 */
[----:B------:R-:W-:-:S13]  /*1840*/  ISETP.GE.U32.AND P0, PT, R8, 0xfe, PT ;  /* 0x000000fe0800780c */ /* 0x000fda0003f06070 */
[----:B------:R-:W-:Y:S05]  /*1850*/  @!P0 BRA `(.L_x_85) ;  /* 0x0000000000808947 */ /* 0x000fea0003800000 */
[----:B------:R-:W-:-:S13]  /*1860*/  ISETP.GT.AND P0, PT, R22, 0xfe, PT ;  /* 0x000000fe1600780c */ /* 0x000fda0003f04270 */
[----:B------:R-:W-:Y:S05]  /*1870*/  @P0 BRA `(.L_x_86) ;  /* 0x00000000006c0947 */ /* 0x000fea0003800000 */
[----:B------:R-:W-:-:S13]  /*1880*/  ISETP.GE.AND P0, PT, R22, 0x1, PT ;  /* 0x000000011600780c */ /* 0x000fda0003f06270 */
[----:B------:R-:W-:Y:S05]  /*1890*/  @P0 BRA `(.L_x_87) ;  /* 0x0000000000740947 */ /* 0x000fea0003800000 */
[----:B------:R-:W-:Y:S02]  /*18a0*/  ISETP.GE.AND P0, PT, R22, -0x18, PT ;  /* 0xffffffe81600780c */ /* 0x000fe40003f06270 */
[----:B------:R-:W-:-:S11]  /*18b0*/  LOP3.LUT R0, R0, 0x80000000, RZ, 0xc0, !PT ;  /* 0x8000000000007812 */ /* 0x000fd600078ec0ff */
[----:B------:R-:W-:Y:S05]  /*18c0*/  @!P0 BRA `(.L_x_87) ;  /* 0x0000000000688947 */ /* 0x000fea0003800000 */
[CCC-:B------:R-:W-:Y:S01]  /*18d0*/  FFMA.RZ R8, R19.reuse, R21.reuse, R20.reuse ;  /* 0x0000001513087223 */ /* 0x1c0fe2000000c014 */
[C---:B------:R-:W-:Y:S02]  /*18e0*/  ISETP.NE.AND P3, PT, R22.reuse, RZ, PT ;  /* 0x000000ff1600720c */ /* 0x040fe40003f65270 */
[----:B------:R-:W-:Y:S02]  /*18f0*/  ISETP.NE.AND P1, PT, R22, RZ, PT ;  /* 0x000000ff1600720c */ /* 0x000fe40003f25270 */
[----:B------:R-:W-:Y:S01]  /*1900*/  LOP3.LUT R18, R8, 0x7fffff, RZ, 0xc0, !PT ;  /* 0x007fffff08127812 */ /* 0x000fe200078ec0ff */
[CCC-:B------:R-:W-:Y:S01]  /*1910*/  FFMA.RP R8, R19.reuse, R21.reuse, R20.reuse ;  /* 0x0000001513087223 */ /* 0x1c0fe20000008014 */
[----:B------:R-:W-:Y:S01]  /*1920*/  FFMA.RM R19, R19, R21, R20 ;  /* 0x0000001513137223 */ /* 0x000fe20000004014 */
[----:B------:R-:W-:Y:S01]  /*1930*/  IADD3 R21, PT, PT, R22, 0x20, RZ ;  /* 0x0000002016157810 */ /* 0x000fe20007ffe0ff */
[----:B------:R-:W-:Y:S01]  /*1940*/  IMAD.MOV R20, RZ, RZ, -R22 ;  /* 0x000000ffff147224 */ /* 0x000fe200078e0a16 */
[----:B------:R-:W-:-:S02]  /*1950*/  LOP3.LUT R18, R18, 0x800000, RZ, 0xfc, !PT ;  /* 0x0080000012127812 */ /* 0x000fc400078efcff */
[----:B------:R-:W-:Y:S02]  /*1960*/  FSETP.NEU.FTZ.AND P0, PT, R8, R19, PT ;  /* 0x000000130800720b */ /* 0x000fe40003f1d000 */
[----:B------:R-:W-:Y:S02]  /*1970*/  SHF.L.U32 R21, R18, R21, RZ ;  /* 0x0000001512157219 */ /* 0x000fe400000006ff */
[----:B------:R-:W-:Y:S02]  /*1980*/  SEL R19, R20, RZ, P3 ;  /* 0x000000ff14137207 */ /* 0x000fe40001800000 */
[----:B------:R-:W-:Y:S02]  /*1990*/  ISETP.NE.AND P1, PT, R21, RZ, P1 ;  /* 0x000000ff1500720c */ /* 0x000fe40000f25270 */
[----:B------:R-:W-:Y:S02]  /*19a0*/  SHF.R.U32.HI R19, RZ, R19, R18 ;  /* 0x00000013ff137219 */ /* 0x000fe40000011612 */
[----:B------:R-:W-:-:S02]  /*19b0*/  PLOP3.LUT P0, PT, P0, P1, PT, 0xf8, 0x8f ;  /* 0x00000000008f781c */ /* 0x000fc40000703f70 */
[----:B------:R-:W-:Y:S02]  /*19c0*/  SHF.R.U32.HI R21, RZ, 0x1, R19 ;  /* 0x00000001ff157819 */ /* 0x000fe40000011613 */
[----:B------:R-:W-:-:S04]  /*19d0*/  SEL R8, RZ, 0x1, !P0 ;  /* 0x00000001ff087807 */ /* 0x000fc80004000000 */
[----:B------:R-:W-:-:S04]  /*19e0*/  LOP3.LUT R8, R8, 0x1, R21, 0xf8, !PT ;  /* 0x0000000108087812 */ /* 0x000fc800078ef815 */
[----:B------:R-:W-:-:S05]  /*19f0*/  LOP3.LUT R8, R8, R19, RZ, 0xc0, !PT ;  /* 0x0000001308087212 */ /* 0x000fca00078ec0ff */
[----:B------:R-:W-:-:S05]  /*1a00*/  IMAD.IADD R21, R21, 0x1, R8 ;  /* 0x0000000115157824 */ /* 0x000fca00078e0208 */
[----:B------:R-:W-:Y:S01]  /*1a10*/  LOP3.LUT R0, R21, R0, RZ, 0xfc, !PT ;  /* 0x0000000015007212 */ /* 0x000fe200078efcff */
[----:B------:R-:W-:Y:S06]  /*1a20*/  BRA `(.L_x_87) ;  /* 0x0000000000107947 */ /* 0x000fec0003800000 */
.L_x_86:
[----:B------:R-:W-:-:S04]  /*1a30*/  LOP3.LUT R0, R0, 0x80000000, RZ, 0xc0, !PT ;  /* 0x8000000000007812 */ /* 0x000fc800078ec0ff */
[----:B------:R-:W-:Y:S01]  /*1a40*/  LOP3.LUT R0, R0, 0x7f800000, RZ, 0xfc, !PT ;  /* 0x7f80000000007812 */ /* 0x000fe200078efcff */
[----:B------:R-:W-:Y:S06]  /*1a50*/  BRA `(.L_x_87) ;  /* 0x0000000000047947 */ /* 0x000fec0003800000 */
.L_x_85:
[----:B------:R-:W-:-:S07]  /*1a60*/  IMAD R0, R23, 0x800000, R0 ;  /* 0x0080000017007824 */ /* 0x000fce00078e0200 */
.L_x_87:
[----:B------:R-:W-:Y:S05]  /*1a70*/  BSYNC.RECONVERGENT B2 ;  /* 0x0000000000027941 */ /* 0x000fea0003800200 */
.L_x_84:
[----:B------:R-:W-:Y:S05]  /*1a80*/  BRA `(.L_x_88) ;  /* 0x0000000000207947 */ /* 0x000fea0003800000 */
.L_x_83:
[----:B------:R-:W-:-:S04]  /*1a90*/  LOP3.LUT R0, R20, 0x80000000, R19, 0x48, !PT ;  /* 0x8000000014007812 */ /* 0x000fc800078e4813 */
[----:B------:R-:W-:Y:S01]  /*1aa0*/  LOP3.LUT R0, R0, 0x7f800000, RZ, 0xfc, !PT ;  /* 0x7f80000000007812 */ /* 0x000fe200078efcff */
[----:B------:R-:W-:Y:S06]  /*1ab0*/  BRA `(.L_x_88) ;  /* 0x0000000000147947 */ /* 0x000fec0003800000 */
.L_x_82:
[----:B------:R-:W-:Y:S01]  /*1ac0*/  LOP3.LUT R0, R20, 0x80000000, R19, 0x48, !PT ;  /* 0x8000000014007812 */ /* 0x000fe200078e4813 */
[----:B------:R-:W-:Y:S06]  /*1ad0*/  BRA `(.L_x_88) ;  /* 0x00000000000c7947 */ /* 0x000fec0003800000 */
.L_x_81:
[----:B------:R-:W0:Y:S01]  /*1ae0*/  MUFU.RSQ R0, -QNAN ;  /* 0xffc0000000007908 */ /* 0x000e220000001400 */
[----:B------:R-:W-:Y:S05]  /*1af0*/  BRA `(.L_x_88) ;  /* 0x0000000000047947 */ /* 0x000fea0003800000 */
.L_x_80:
[----:B------:R-:W-:-:S07]  /*1b00*/  FADD.FTZ R0, R0, R3 ;  /* 0x0000000300007221 */ /* 0x000fce0000010000 */
.L_x_88:
[----:B------:R-:W-:Y:S05]  /*1b10*/  BSYNC.RECONVERGENT B1 ;  /* 0x0000000000017941 */ /* 0x000fea0003800200 */
.L_x_78:
[----:B------:R-:W-:Y:S02]  /*1b20*/  IMAD.MOV.U32 R18, RZ, RZ, R4 ;  /* 0x000000ffff127224 */ /* 0x000fe400078e0004 */
[----:B------:R-:W-:-:S04]  /*1b30*/  IMAD.MOV.U32 R19, RZ, RZ, 0x0 ;  /* 0x00000000ff137424 */ /* 0x000fc800078e00ff */
[----:B0-----:R-:W-:Y:S05]  /*1b40*/  RET.REL.NODEC R18 `(_Z20unitaryDecomposeReckIfEviiPT_S1_S1_) ;  /* 0xffffffe4122c7950 */ /* 0x001fea0003c3ffff */
.L_x_89:
        /* <DEDUP_REMOVED lines=11> */
.L_x_489:


//--------------------- .text._Z24unitaryDecomposeClementsIdEviiPT_S1_S1_ --------------------------
	.section	.text._Z24unitaryDecomposeClementsIdEviiPT_S1_S1_,"ax",@progbits
	.align	128
        .global         _Z24unitaryDecomposeClementsIdEviiPT_S1_S1_
        .type           _Z24unitaryDecomposeClementsIdEviiPT_S1_S1_,@function
        .size           _Z24unitaryDecomposeClementsIdEviiPT_S1_S1_,(.L_x_492 - _Z24unitaryDecomposeClementsIdEviiPT_S1_S1_)
        .other          _Z24unitaryDecomposeClementsIdEviiPT_S1_S1_,@"STO_CUDA_ENTRY STV_DEFAULT"
_Z24unitaryDecomposeClementsIdEviiPT_S1_S1_:
.text._Z24unitaryDecomposeClementsIdEviiPT_S1_S1_:
        /* <DEDUP_REMOVED lines=8> */
[----:B------:R-:W2:Y:S01]  /*0080*/  LDCU UR18, c[0x0][0x360] ;  /* 0x00006c00ff1277ac */ /* 0x000ea20008000800 */
[----:B------:R-:W3:Y:S01]  /*0090*/  LDCU.64 UR16, c[0x0][0x358] ;  /* 0x00006b00ff1077ac */ /* 0x000ee20008000a00 */
[----:B-1----:R-:W-:-:S12]  /*00a0*/  UIADD3 UR8, UPT, UPT, UR8, -0x2, URZ ;  /* 0xfffffffe08087890 */ /* 0x002fd8000fffe0ff */
.L_x_143:
[----:B-1----:R-:W1:Y:S01]  /*00b0*/  LDCU UR14, c[0x0][0x384] ;  /* 0x00007080ff0e77ac */ /* 0x002e620008000800 */
[----:B----4-:R-:W4:Y:S01]  /*00c0*/  LDCU.64 UR6, c[0x0][0x388] ;  /* 0x00007100ff0677ac */ /* 0x010f220008000a00 */
[----:B-1----:R-:W-:Y:S02]  /*00d0*/  UISETP.GE.AND UP0, UPT, UR14, 0x2, UPT ;  /* 0x000000020e00788c */ /* 0x002fe4000bf06270 */
[----:B------:R-:W-:-:S04]  /*00e0*/  UIMAD UR19, UR9, UR14, URZ ;  /* 0x0000000e091372a4 */ /* 0x000fc8000f8e02ff */
[----:B------:R-:W-:-:S04]  /*00f0*/  UIMAD UR10, UR19, UR14, URZ ;  /* 0x0000000e130a72a4 */ /* 0x000fc8000f8e02ff */
[----:B----4-:R-:W-:Y:S01]  /*0100*/  UIMAD.WIDE UR6, UR10, 0x8, UR6 ;  /* 0x000000080a0678a5 */ /* 0x010fe2000f8e0206 */
[----:B------:R-:W-:Y:S11]  /*0110*/  BRA.U !UP0, `(.L_x_90) ;  /* 0x0000002908d07547 */ /* 0x000ff6000b800000 */
[----:B------:R-:W1:Y:S01]  /*0120*/  LDCU.64 UR4, c[0x0][0x398] ;  /* 0x00007300ff0477ac */ /* 0x000e620008000a00 */
[----:B------:R-:W-:Y:S02]  /*0130*/  USHF.R.S32.HI UR11, URZ, 0x1f, UR10 ;  /* 0x0000001fff0b7899 */ /* 0x000fe4000801140a */
[----:B-1----:R-:W-:-:S04]  /*0140*/  ULEA UR4, UP0, UR10, UR4, 0x3 ;  /* 0x000000040a047291 */ /* 0x002fc8000f8018ff */
[----:B------:R-:W-:Y:S02]  /*0150*/  ULEA.HI.X UR5, UR10, UR5, UR11, 0x3, UP0 ;  /* 0x000000050a057291 */ /* 0x000fe400080f1c0b */
[----:B------:R-:W-:Y:S01]  /*0160*/  IMAD.U32 R22, RZ, RZ, UR4 ;  /* 0x00000004ff167e24 */ /* 0x000fe2000f8e00ff */
[----:B------:R-:W-:-:S03]  /*0170*/  UMOV UR4, URZ ;  /* 0x000000ff00047c82 */ /* 0x000fc60008000000 */
[----:B------:R-:W-:-:S07]  /*0180*/  IMAD.U32 R23, RZ, RZ, UR5 ;  /* 0x00000005ff177e24 */ /* 0x000fce000f8e00ff */
.L_x_139:
[----:B------:R-:W-:-:S04]  /*0190*/  ULOP3.LUT UR5, UR4, 0x1, URZ, 0xc0, !UPT ;  /* 0x0000000104057892 */ /* 0x000fc8000f8ec0ff */
[----:B------:R-:W-:-:S09]  /*01a0*/  UISETP.NE.U32.AND UP0, UPT, UR5, 0x1, UPT ;  /* 0x000000010500788c */ /* 0x000fd2000bf05070 */
[----:B01----:R-:W-:Y:S05]  /*01b0*/  BRA.U !UP0, `(.L_x_91) ;  /* 0x00000015083c7547 */ /* 0x003fea000b800000 */
[----:B------:R-:W-:-:S05]  /*01c0*/  UMOV UR5, URZ ;  /* 0x000000ff00057c82 */ /* 0x000fca0008000000 */
.L_x_115:
[----:B0-----:R-:W-:Y:S01]  /*01d0*/  ISETP.NE.AND P0, PT, R2, RZ, PT ;  /* 0x000000ff0200720c */ /* 0x001fe20003f05270 */
[----:B------:R-:W-:Y:S01]  /*01e0*/  UIADD3 UR12, UPT, UPT, -UR5, UR4, URZ ;  /* 0x00000004050c7290 */ /* 0x000fe2000fffe1ff */
[----:B------:R-:W-:Y:S01]  /*01f0*/  BSSY.RECONVERGENT B0, `(.L_x_92) ;  /* 0x0000125000007945 */ /* 0x000fe20003800200 */
[----:B-1----:R-:W-:-:S10]  /*0200*/  CS2R R16, SRZ ;  /* 0x0000000000107805 */ /* 0x002fd4000001ff00 */
[----:B------:R-:W-:Y:S05]  /*0210*/  @P0 BRA `(.L_x_93) ;  /* 0x0000001000880947 */ /* 0x000fea0003800000 */
[----:B------:R-:W0:Y:S01]  /*0220*/  LDCU UR11, c[0x0][0x384] ;  /* 0x00007080ff0b77ac */ /* 0x000e220008000800 */
[----:B------:R-:W-:-:S04]  /*0230*/  ULOP3.LUT UR10, URZ, UR5, URZ, 0x33, !UPT ;  /* 0x00000005ff0a7292 */ /* 0x000fc8000f8e33ff */
[----:B0-----:R-:W-:-:S04]  /*0240*/  UIADD3 UR10, UPT, UPT, UR10, UR11, URZ ;  /* 0x0000000b0a0a7290 */ /* 0x001fc8000fffe0ff */
[----:B------:R-:W-:-:S04]  /*0250*/  UIMAD UR10, UR10, UR11, UR12 ;  /* 0x0000000b0a0a72a4 */ /* 0x000fc8000f8e020c */
[----:B------:R-:W-:-:S06]  /*0260*/  UIMAD.WIDE UR10, UR10, 0x8, UR6 ;  /* 0x000000080a0a78a5 */ /* 0x000fcc000f8e0206 */
[----:B------:R-:W-:Y:S02]  /*0270*/  IMAD.U32 R8, RZ, RZ, UR10 ;  /* 0x0000000aff087e24 */ /* 0x000fe4000f8e00ff */
[----:B------:R-:W-:-:S05]  /*0280*/  IMAD.U32 R9, RZ, RZ, UR11 ;  /* 0x0000000bff097e24 */ /* 0x000fca000f8e00ff */
[----:B---3--:R-:W3:Y:S04]  /*0290*/  LDG.E.64 R20, desc[UR16][R8.64+0x8] ;  /* 0x0000081008147981 */ /* 0x008ee8000c1e1b00 */
[----:B------:R-:W4:Y:S01]  /*02a0*/  LDG.E.64 R16, desc[UR16][R8.64] ;  /* 0x0000001008107981 */ /* 0x000f22000c1e1b00 */
[----:B------:R-:W-:Y:S01]  /*02b0*/  UMOV UR10, 0xa0b5ed8d ;  /* 0xa0b5ed8d000a7882 */ /* 0x000fe20000000000 */
[----:B------:R-:W-:Y:S01]  /*02c0*/  UMOV UR11, 0x3eb0c6f7 ;  /* 0x3eb0c6f7000b7882 */ /* 0x000fe20000000000 */
[----:B---3--:R-:W-:Y:S02]  /*02d0*/  DADD R4, -RZ, -R20 ;  /* 0x00000000ff047229 */ /* 0x008fe40000000914 */
[----:B------:R-:W-:Y:S02]  /*02e0*/  DSETP.GE.AND P0, PT, R20, RZ, PT ;  /* 0x000000ff1400722a */ /* 0x000fe40003f06000 */
[----:B----4-:R-:W-:-:S02]  /*02f0*/  DADD R6, -RZ, -R16 ;  /* 0x00000000ff067229 */ /* 0x010fc40000000910 */
        /* <DEDUP_REMOVED lines=22> */
.L_x_94:
        /* <DEDUP_REMOVED lines=23> */
[----:B------:R-:W-:Y:S01]  /*05d0*/  IMAD.MOV.U32 R12, RZ, RZ, R18 ;  /* 0x000000ffff0c7224 */ /* 0x000fe200078e0012 */
[----:B------:R-:W-:Y:S01]  /*05e0*/  MOV R0, 0x610 ;  /* 0x0000061000007802 */ /* 0x000fe20000000f00 */
[----:B------:R-:W-:-:S07]  /*05f0*/  IMAD.MOV.U32 R13, RZ, RZ, R19 ;  /* 0x000000ffff0d7224 */ /* 0x000fce00078e0013 */
[----:B--2---:R-:W-:Y:S05]  /*0600*/  CALL.REL.NOINC `($__internal_4_$__cuda_sm20_div_rn_f64_full) ;  /* 0x0000002800047944 */ /* 0x004fea0003c00000 */
[----:B------:R-:W-:Y:S02]  /*0610*/  IMAD.MOV.U32 R4, RZ, RZ, R26 ;  /* 0x000000ffff047224 */ /* 0x000fe400078e001a */
[----:B------:R-:W-:-:S07]  /*0620*/  IMAD.MOV.U32 R5, RZ, RZ, R27 ;  /* 0x000000ffff057224 */ /* 0x000fce00078e001b */
.L_x_97:
        /* <DEDUP_REMOVED lines=68> */
.L_x_98:
[----:B------:R-:W-:Y:S01]  /*0a70*/  UMOV UR10, 0x54442d18 ;  /* 0x54442d18000a7882 */ /* 0x000fe20000000000 */
[----:B------:R-:W-:Y:S01]  /*0a80*/  UMOV UR11, 0x400921fb ;  /* 0x400921fb000b7882 */ /* 0x000fe20000000000 */
[----:B------:R-:W-:Y:S01]  /*0a90*/  ISETP.GE.AND P1, PT, R21, RZ, PT ;  /* 0x000000ff1500720c */ /* 0x000fe20003f26270 */
[----:B------:R-:W-:-:S10]  /*0aa0*/  DADD R4, -R8, UR10 ;  /* 0x0000000a08047e29 */ /* 0x000fd40008000100 */
[----:B------:R-:W-:Y:S02]  /*0ab0*/  FSEL R4, R4, R8, !P1 ;  /* 0x0000000804047208 */ /* 0x000fe40004800000 */
[----:B------:R-:W-:-:S07]  /*0ac0*/  FSEL R5, R5, R9, !P1 ;  /* 0x0000000905057208 */ /* 0x000fce0004800000 */
.L_x_99:
        /* <DEDUP_REMOVED lines=14> */
.L_x_100:
[----:B------:R-:W-:Y:S02]  /*0bb0*/  LOP3.LUT R9, R19, 0x80000000, R9, 0xb8, !PT ;  /* 0x8000000013097812 */ /* 0x000fe400078eb809 */
[----:B------:R-:W-:Y:S02]  /*0bc0*/  FSEL R18, R6, R18, P0 ;  /* 0x0000001206127208 */ /* 0x000fe40000000000 */
[----:B------:R-:W-:Y:S01]  /*0bd0*/  FSEL R19, R7, R9, P0 ;  /* 0x0000000907137208 */ /* 0x000fe20000000000 */
[----:B------:R-:W-:Y:S06]  /*0be0*/  BRA `(.L_x_95) ;  /* 0x0000000000107947 */ /* 0x000fec0003800000 */
.L_x_96:
[----:B------:R-:W-:Y:S01]  /*0bf0*/  DSETP.GT.AND P0, PT, R20, UR10, PT ;  /* 0x0000000a14007e2a */ /* 0x000fe2000bf04000 */
[----:B------:R-:W-:Y:S02]  /*0c00*/  IMAD.MOV.U32 R18, RZ, RZ, 0x54442d18 ;  /* 0x54442d18ff127424 */ /* 0x000fe400078e00ff */
[----:B------:R-:W-:-:S11]  /*0c10*/  IMAD.MOV.U32 R19, RZ, RZ, -0x3ff6de05 ;  /* 0xc00921fbff137424 */ /* 0x000fd600078e00ff */
[----:B------:R-:W-:-:S07]  /*0c20*/  @P0 CS2R R18, SRZ ;  /* 0x0000000000120805 */ /* 0x000fce000001ff00 */
.L_x_95:
[----:B------:R-:W-:Y:S01]  /*0c30*/  DSETP.NEU.AND P0, PT, |R18|, +INF , PT ;  /* 0x7ff000001200742a */ /* 0x000fe20003f0d200 */
[----:B------:R-:W-:Y:S01]  /*0c40*/  BSSY.RECONVERGENT B1, `(.L_x_101) ;  /* 0x000001e000017945 */ /* 0x000fe20003800200 */
[----:B------:R-:W-:-:S12]  /*0c50*/  DADD R16, -RZ, -R18 ;  /* 0x00000000ff107229 */ /* 0x000fd80000000912 */
[----:B------:R-:W-:Y:S01]  /*0c60*/  @!P0 DMUL R20, RZ, R16 ;  /* 0x00000010ff148228 */ /* 0x000fe20000000000 */
[----:B------:R-:W-:Y:S01]  /*0c70*/  @!P0 IMAD.MOV.U32 R0, RZ, RZ, 0x1 ;  /* 0x00000001ff008424 */ /* 0x000fe200078e00ff */
[----:B------:R-:W-:Y:S09]  /*0c80*/  @!P0 BRA `(.L_x_102) ;  /* 0x0000000000648947 */ /* 0x000ff20003800000 */
[----:B------:R-:W-:Y:S01]  /*0c90*/  UMOV UR10, 0x6dc9c883 ;  /* 0x6dc9c883000a7882 */ /* 0x000fe20000000000 */
[----:B------:R-:W-:Y:S01]  /*0ca0*/  UMOV UR11, 0x3fe45f30 ;  /* 0x3fe45f30000b7882 */ /* 0x000fe20000000000 */
[C---:B------:R-:W-:Y:S01]  /*0cb0*/  DSETP.GE.AND P0, PT, |R18|.reuse, 2.14748364800000000000e+09, PT ;  /* 0x41e000001200742a */ /* 0x040fe20003f06200 */
[----:B------:R-:W-:Y:S01]  /*0cc0*/  BSSY.RECONVERGENT B2, `(.L_x_103) ;  /* 0x0000014000027945 */ /* 0x000fe20003800200 */
[----:B------:R-:W-:Y:S01]  /*0cd0*/  DMUL R4, R18, -UR10 ;  /* 0x8000000a12047c28 */ /* 0x000fe20008000000 */
        /* <DEDUP_REMOVED lines=12> */
[----:B------:R-:W-:Y:S01]  /*0da0*/  IMAD.MOV.U32 R8, RZ, RZ, R16 ;  /* 0x000000ffff087224 */ /* 0x000fe200078e0010 */
[----:B------:R-:W-:Y:S01]  /*0db0*/  MOV R20, 0xde0 ;  /* 0x00000de000147802 */ /* 0x000fe20000000f00 */
[----:B------:R-:W-:-:S07]  /*0dc0*/  IMAD.MOV.U32 R14, RZ, RZ, R17 ;  /* 0x000000ffff0e7224 */ /* 0x000fce00078e0011 */
[----:B--2---:R-:W-:Y:S05]  /*0dd0*/  CALL.REL.NOINC `($_Z24unitaryDecomposeClementsIdEviiPT_S1_S1_$__internal_trig_reduction_slowpathd) ;  /* 0x0000002800207944 */ /* 0x004fea0003c00000 */
[----:B------:R-:W-:Y:S02]  /*0de0*/  IMAD.MOV.U32 R20, RZ, RZ, R8 ;  /* 0x000000ffff147224 */ /* 0x000fe400078e0008 */
[----:B------:R-:W-:-:S07]  /*0df0*/  IMAD.MOV.U32 R21, RZ, RZ, R9 ;  /* 0x000000ffff157224 */ /* 0x000fce00078e0009 */
.L_x_104:
[----:B--2---:R-:W-:Y:S05]  /*0e00*/  BSYNC.RECONVERGENT B2 ;  /* 0x0000000000027941 */ /* 0x004fea0003800200 */
.L_x_103:
[----:B------:R-:W-:-:S07]  /*0e10*/  VIADD R0, R0, 0x1 ;  /* 0x0000000100007836 */ /* 0x000fce0000000000 */
.L_x_102:
[----:B--2---:R-:W-:Y:S05]  /*0e20*/  BSYNC.RECONVERGENT B1 ;  /* 0x0000000000017941 */ /* 0x004fea0003800200 */
.L_x_101:
        /* <DEDUP_REMOVED lines=10> */
[----:B------:R-:W-:Y:S01]  /*0ed0*/  DMUL R24, R20, R20 ;  /* 0x0000001414187228 */ /* 0x000fe20000000000 */
[----:B------:R-:W0:Y:S01]  /*0ee0*/  S2UR UR11, SR_CgaCtaId ;  /* 0x00000000000b79c3 */ /* 0x000e220000008800 */
[----:B------:R-:W-:Y:S01]  /*0ef0*/  ISETP.NE.U32.AND P0, PT, R3, 0x1, PT ;  /* 0x000000010300780c */ /* 0x000fe20003f05070 */
[----:B------:R-:W-:Y:S01]  /*0f00*/  IMAD.MOV.U32 R3, RZ, RZ, 0x3da8ff83 ;  /* 0x3da8ff83ff037424 */ /* 0x000fe200078e00ff */
        /* <DEDUP_REMOVED lines=19> */
[----:B------:R-:W-:-:S04]  /*1040*/  DSETP.GE.AND P0, PT, R18, RZ, PT ;  /* 0x000000ff1200722a */ /* 0x000fc80003f06000 */
[----:B------:R0:W-:Y:S10]  /*1050*/  STS.64 [UR10], R8 ;  /* 0x00000008ff007988 */ /* 0x0001f40008000a0a */
[----:B0-----:R-:W-:Y:S05]  /*1060*/  @!P0 BRA `(.L_x_106) ;  /* 0x0000000000748947 */ /* 0x001fea0003800000 */
        /* <DEDUP_REMOVED lines=18> */
[----:B------:R-:W-:Y:S02]  /*1190*/  IMAD.MOV.U32 R10, RZ, RZ, R14 ;  /* 0x000000ffff0a7224 */ /* 0x000fe400078e000e */
[----:B------:R-:W-:Y:S01]  /*11a0*/  IMAD.MOV.U32 R0, RZ, RZ, R12 ;  /* 0x000000ffff007224 */ /* 0x000fe200078e000c */
[----:B------:R-:W-:Y:S01]  /*11b0*/  MOV R12, 0x1210 ;  /* 0x00001210000c7802 */ /* 0x000fe20000000f00 */
[----:B------:R-:W-:Y:S02]  /*11c0*/  IMAD.MOV.U32 R4, RZ, RZ, R18 ;  /* 0x000000ffff047224 */ /* 0x000fe400078e0012 */
[----:B------:R-:W-:Y:S02]  /*11d0*/  IMAD.MOV.U32 R5, RZ, RZ, R19 ;  /* 0x000000ffff057224 */ /* 0x000fe400078e0013 */
[----:B------:R-:W-:Y:S02]  /*11e0*/  IMAD.MOV.U32 R3, RZ, RZ, R13 ;  /* 0x000000ffff037224 */ /* 0x000fe400078e000d */
[----:B------:R-:W-:-:S07]  /*11f0*/  IMAD.MOV.U32 R14, RZ, RZ, R6 ;  /* 0x000000ffff0e7224 */ /* 0x000fce00078e0006 */
[----:B------:R-:W-:Y:S05]  /*1200*/  CALL.REL.NOINC `($__internal_5_$__cuda_sm20_dsqrt_rn_f64_mediumpath_v1) ;  /* 0x0000002000707944 */ /* 0x000fea0003c00000 */
.L_x_108:
[----:B------:R-:W-:Y:S05]  /*1210*/  BSYNC.RECONVERGENT B2 ;  /* 0x0000000000027941 */ /* 0x000fea0003800200 */
.L_x_107:
[----:B------:R-:W-:Y:S01]  /*1220*/  DADD R4, -RZ, -R4 ;  /* 0x00000000ff047229 */ /* 0x000fe20000000904 */
[----:B------:R-:W-:Y:S10]  /*1230*/  BRA `(.L_x_109) ;  /* 0x00000000006c7947 */ /* 0x000ff40003800000 */
.L_x_106:
        /* <DEDUP_REMOVED lines=26> */
.L_x_110:
[----:B------:R-:W-:Y:S05]  /*13e0*/  BSYNC.RECONVERGENT B2 ;  /* 0x0000000000027941 */ /* 0x000fea0003800200 */
.L_x_109:
[----:B------:R-:W-:Y:S05]  /*13f0*/  BSYNC.RECONVERGENT B1 ;  /* 0x0000000000017941 */ /* 0x000fea0003800200 */
.L_x_105:
[----:B------:R-:W0:Y:S01]  /*1400*/  S2UR UR11, SR_CgaCtaId ;  /* 0x00000000000b79c3 */ /* 0x000e220000008800 */
[----:B------:R-:W-:Y:S02]  /*1410*/  UMOV UR10, 0x400 ;  /* 0x00000400000a7882 */ /* 0x000fe40000000000 */
[----:B0-----:R-:W-:-:S09]  /*1420*/  ULEA UR10, UR11, UR10, 0x18 ;  /* 0x0000000a0b0a7291 */ /* 0x001fd2000f8ec0ff */
[----:B------:R0:W-:Y:S03]  /*1430*/  STS.64 [UR10+0x8], R4 ;  /* 0x00000804ff007988 */ /* 0x0001e60008000a0a */
.L_x_93:
[----:B--23--:R-:W-:Y:S05]  /*1440*/  BSYNC.RECONVERGENT B0 ;  /* 0x0000000000007941 */ /* 0x00cfea0003800200 */
.L_x_92:
[----:B------:R-:W-:Y:S01]  /*1450*/  BAR.SYNC.DEFER_BLOCKING 0x0 ;  /* 0x0000000000007b1d */ /* 0x000fe20000010000 */
[----:B------:R-:W-:-:S05]  /*1460*/  ISETP.NE.AND P1, PT, R2, RZ, PT ;  /* 0x000000ff0200720c */ /* 0x000fca0003f25270 */
[----:B------:R-:W1:Y:S01]  /*1470*/  LDCU UR14, c[0x0][0x384] ;  /* 0x00007080ff0e77ac */ /* 0x000e620008000800 */
[----:B------:R-:W-:Y:S07]  /*1480*/  BSSY.RECONVERGENT B0, `(.L_x_111) ;  /* 0x000001d000007945 */ /* 0x000fee0003800200 */
[----:B------:R-:W-:-:S05]  /*1490*/  VOTEU.ALL UP0, P1 ;  /* 0x0000000000ff7886 */ /* 0x000fca0000800000 */
[----:B-1----:R-:W-:Y:S02]  /*14a0*/  @!UP0 UIMAD UR10, UR12, UR14, UR5 ;  /* 0x0000000e0c0a82a4 */ /* 0x002fe4000f8e0205 */
[----:B------:R-:W-:-:S04]  /*14b0*/  UIADD3 UR13, UPT, UPT, -UR5, UR14, URZ ;  /* 0x0000000e050d7290 */ /* 0x000fc8000fffe1ff */
[----:B0-----:R-:W-:Y:S02]  /*14c0*/  IMAD.U32 R5, RZ, RZ, UR10 ;  /* 0x0000000aff057e24 */ /* 0x001fe4000f8e00ff */
[----:B------:R-:W-:Y:S02]  /*14d0*/  ISETP.GE.AND P0, PT, R2, UR13, PT ;  /* 0x0000000d02007c0c */ /* 0x000fe4000bf06270 */
[----:B------:R-:W-:-:S05]  /*14e0*/  @!P1 IMAD.WIDE.U32 R4, R5, 0x8, R22 ;  /* 0x0000000805049825 */ /* 0x000fca00078e0016 */
[----:B------:R0:W-:Y:S06]  /*14f0*/  @!P1 STG.E.64 desc[UR16][R4.64], R16 ;  /* 0x0000001004009986 */ /* 0x0001ec000c101b10 */
[----:B------:R-:W-:Y:S05]  /*1500*/  @P0 BRA `(.L_x_112) ;  /* 0x0000000000500947 */ /* 0x000fea0003800000 */
[----:B------:R-:W1:Y:S01]  /*1510*/  S2UR UR11, SR_CgaCtaId ;  /* 0x00000000000b79c3 */ /* 0x000e620000008800 */
[----:B------:R-:W-:Y:S01]  /*1520*/  UMOV UR10, 0x400 ;  /* 0x00000400000a7882 */ /* 0x000fe20000000000 */
[----:B------:R-:W-:Y:S01]  /*1530*/  IMAD.MOV.U32 R0, RZ, RZ, R2 ;  /* 0x000000ffff007224 */ /* 0x000fe200078e0002 */
[----:B-1----:R-:W-:-:S09]  /*1540*/  ULEA UR10, UR11, UR10, 0x18 ;  /* 0x0000000a0b0a7291 */ /* 0x002fd2000f8ec0ff */
[----:B0-----:R-:W0:Y:S03]  /*1550*/  LDS.128 R4, [UR10] ;  /* 0x0000000aff047984 */ /* 0x001e260008000c00 */
.L_x_113:
[----:B------:R-:W-:Y:S02]  /*1560*/  IMAD.U32 R3, RZ, RZ, UR14 ;  /* 0x0000000eff037e24 */ /* 0x000fe4000f8e00ff */
[----:B-1----:R-:W-:Y:S02]  /*1570*/  IMAD.MOV.U32 R9, RZ, RZ, 0x8 ;  /* 0x00000008ff097424 */ /* 0x002fe400078e00ff */
[----:B------:R-:W-:-:S04]  /*1580*/  IMAD R8, R0, R3, UR12 ;  /* 0x0000000c00087e24 */ /* 0x000fc8000f8e0203 */
[----:B------:R-:W-:-:S05]  /*1590*/  IMAD.WIDE R8, R8, R9, UR6 ;  /* 0x0000000608087e25 */ /* 0x000fca000f8e0209 */
[----:B------:R-:W0:Y:S04]  /*15a0*/  LDG.E.64 R12, desc[UR16][R8.64] ;  /* 0x00000010080c7981 */ /* 0x000e28000c1e1b00 */
[----:B------:R-:W2:Y:S01]  /*15b0*/  LDG.E.64 R10, desc[UR16][R8.64+0x8] ;  /* 0x00000810080a7981 */ /* 0x000ea2000c1e1b00 */
[----:B------:R-:W-:-:S05]  /*15c0*/  VIADD R0, R0, UR18 ;  /* 0x0000001200007c36 */ /* 0x000fca0008000000 */
[----:B------:R-:W-:Y:S01]  /*15d0*/  ISETP.GE.AND P0, PT, R0, UR13, PT ;  /* 0x0000000d00007c0c */ /* 0x000fe2000bf06270 */
[-C--:B0-----:R-:W-:Y:S02]  /*15e0*/  DMUL R16, R12, R6.reuse ;  /* 0x000000060c107228 */ /* 0x081fe40000000000 */
[----:B--2---:R-:W-:-:S06]  /*15f0*/  DMUL R14, R10, R6 ;  /* 0x000000060a0e7228 */ /* 0x004fcc0000000000 */
[C---:B------:R-:W-:Y:S02]  /*1600*/  DFMA R16, R4.reuse, R10, R16 ;  /* 0x0000000a0410722b */ /* 0x040fe40000000010 */
[----:B------:R-:W-:-:S05]  /*1610*/  DFMA R14, R4, R12, -R14 ;  /* 0x0000000c040e722b */ /* 0x000fca000000080e */
[----:B------:R1:W-:Y:S04]  /*1620*/  STG.E.64 desc[UR16][R8.64+0x8], R16 ;  /* 0x0000081008007986 */ /* 0x0003e8000c101b10 */
[----:B------:R1:W-:Y:S01]  /*1630*/  STG.E.64 desc[UR16][R8.64], R14 ;  /* 0x0000000e08007986 */ /* 0x0003e2000c101b10 */
[----:B------:R-:W-:Y:S05]  /*1640*/  @!P0 BRA `(.L_x_113) ;  /* 0xfffffffc00c48947 */ /* 0x000fea000383ffff */
.L_x_112:
[----:B------:R-:W-:Y:S05]  /*1650*/  BSYNC.RECONVERGENT B0 ;  /* 0x0000000000007941 */ /* 0x000fea0003800200 */
.L_x_111:
[----:B------:R-:W-:Y:S01]  /*1660*/  BAR.SYNC.DEFER_BLOCKING 0x0 ;  /* 0x0000000000007b1d */ /* 0x000fe20000010000 */
[----:B------:R-:W-:-:S09]  /*1670*/  UISETP.NE.AND UP0, UPT, UR4, UR5, UPT ;  /* 0x000000050400728c */ /* 0x000fd2000bf05270 */
[----:B------:R-:W-:Y:S05]  /*1680*/  BRA.U !UP0, `(.L_x_114) ;  /* 0x0000001508647547 */ /* 0x000fea000b800000 */
[----:B------:R-:W-:Y:S01]  /*1690*/  UIADD3 UR5, UPT, UPT, UR5, 0x1, URZ ;  /* 0x0000000105057890 */ /* 0x000fe2000fffe0ff */
[----:B------:R-:W-:Y:S11]  /*16a0*/  BRA `(.L_x_115) ;  /* 0xffffffe800c87947 */ /* 0x000ff6000383ffff */
.L_x_91:
[----:B------:R-:W1:Y:S01]  /*16b0*/  LDCU UR5, c[0x0][0x384] ;  /* 0x00007080ff0577ac */ /* 0x000e620008000800 */
[----:B------:R-:W-:Y:S02]  /*16c0*/  ULOP3.LUT UR10, URZ, UR4, URZ, 0x33, !UPT ;  /* 0x00000004ff0a7292 */ /* 0x000fe4000f8e33ff */
[----:B------:R-:W-:Y:S02]  /*16d0*/  UIADD3 UR20, UPT, UPT, UR8, -UR4, URZ ;  /* 0x8000000408147290 */ /* 0x000fe4000fffe0ff */
[----:B-1----:R-:W-:-:S03]  /*16e0*/  UIADD3 UR10, UPT, UPT, UR10, UR5, URZ ;  /* 0x000000050a0a7290 */ /* 0x002fc6000fffe0ff */
[----:B------:R-:W-:-:S09]  /*16f0*/  UMOV UR5, URZ ;  /* 0x000000ff00057c82 */ /* 0x000fd20008000000 */
.L_x_138:
[----:B0-----:R-:W-:Y:S01]  /*1700*/  ISETP.NE.AND P0, PT, R2, RZ, PT ;  /* 0x000000ff0200720c */ /* 0x001fe20003f05270 */
[----:B------:R-:W-:Y:S01]  /*1710*/  UIADD3 UR21, UPT, UPT, UR10, UR5, URZ ;  /* 0x000000050a157290 */ /* 0x000fe2000fffe0ff */
[----:B------:R-:W-:Y:S01]  /*1720*/  BSSY.RECONVERGENT B0, `(.L_x_116) ;  /* 0x0000125000007945 */ /* 0x000fe20003800200 */
[----:B------:R-:W-:-:S10]  /*1730*/  CS2R R6, SRZ ;  /* 0x0000000000067805 */ /* 0x000fd4000001ff00 */
[----:B-1----:R-:W-:Y:S05]  /*1740*/  @P0 BRA `(.L_x_117) ;  /* 0x0000001000880947 */ /* 0x002fea0003800000 */
[----:B------:R-:W0:Y:S01]  /*1750*/  LDCU UR14, c[0x0][0x384] ;  /* 0x00007080ff0e77ac */ /* 0x000e220008000800 */
[----:B------:R-:W-:-:S04]  /*1760*/  UIADD3 UR11, UPT, UPT, UR21, -0x1, URZ ;  /* 0xffffffff150b7890 */ /* 0x000fc8000fffe0ff */
[----:B0-----:R-:W-:-:S04]  /*1770*/  UIMAD UR11, UR11, UR14, UR5 ;  /* 0x0000000e0b0b72a4 */ /* 0x001fc8000f8e0205 */
[----:B------:R-:W-:-:S04]  /*1780*/  UIMAD.WIDE UR12, UR11, 0x8, UR6 ;  /* 0x000000080b0c78a5 */ /* 0x000fc8000f8e0206 */
[----:B------:R-:W-:Y:S02]  /*1790*/  UIMAD.WIDE.U32 UR14, UR14, 0x8, UR12 ;  /* 0x000000080e0e78a5 */ /* 0x000fe4000f8e000c */
[----:B------:R-:W-:Y:S02]  /*17a0*/  IMAD.U32 R20, RZ, RZ, UR12 ;  /* 0x0000000cff147e24 */ /* 0x000fe4000f8e00ff */
[----:B------:R-:W-:Y:S02]  /*17b0*/  IMAD.U32 R21, RZ, RZ, UR13 ;  /* 0x0000000dff157e24 */ /* 0x000fe4000f8e00ff */
[----:B------:R-:W-:Y:S02]  /*17c0*/  IMAD.U32 R18, RZ, RZ, UR14 ;  /* 0x0000000eff127e24 */ /* 0x000fe4000f8e00ff */
[----:B------:R-:W-:Y:S02]  /*17d0*/  IMAD.U32 R19, RZ, RZ, UR15 ;  /* 0x0000000fff137e24 */ /* 0x000fe4000f8e00ff */
[----:B---3--:R-:W3:Y:S04]  /*17e0*/  LDG.E.64 R20, desc[UR16][R20.64] ;  /* 0x0000001014147981 */ /* 0x008ee8000c1e1b00 */
[----:B------:R-:W4:Y:S01]  /*17f0*/  LDG.E.64 R18, desc[UR16][R18.64] ;  /* 0x0000001012127981 */ /* 0x000f22000c1e1b00 */
[----:B------:R-:W-:Y:S01]  /*1800*/  UMOV UR12, 0xa0b5ed8d ;  /* 0xa0b5ed8d000c7882 */ /* 0x000fe20000000000 */
[----:B------:R-:W-:Y:S01]  /*1810*/  UMOV UR13, 0x3eb0c6f7 ;  /* 0x3eb0c6f7000d7882 */ /* 0x000fe20000000000 */
[----:B---3--:R-:W-:-:S02]  /*1820*/  DADD R4, -RZ, -R20 ;  /* 0x00000000ff047229 */ /* 0x008fc40000000914 */
[----:B------:R-:W-:Y:S02]  /*1830*/  DSETP.GE.AND P0, PT, R20, RZ, PT ;  /* 0x000000ff1400722a */ /* 0x000fe40003f06000 */
[----:B----4-:R-:W-:Y:S02]  /*1840*/  DADD R6, -RZ, -R18 ;  /* 0x00000000ff067229 */ /* 0x010fe40000000912 */
        /* <DEDUP_REMOVED lines=22> */
.L_x_118:
        /* <DEDUP_REMOVED lines=29> */
.L_x_121:
        /* <DEDUP_REMOVED lines=68> */
.L_x_122:
[----:B------:R-:W-:Y:S01]  /*1fc0*/  UMOV UR12, 0x54442d18 ;  /* 0x54442d18000c7882 */ /* 0x000fe20000000000 */
[----:B------:R-:W-:Y:S01]  /*1fd0*/  UMOV UR13, 0x400921fb ;  /* 0x400921fb000d7882 */ /* 0x000fe20000000000 */
[----:B------:R-:W-:Y:S01]  /*1fe0*/  ISETP.GE.AND P1, PT, R21, RZ, PT ;  /* 0x000000ff1500720c */ /* 0x000fe20003f26270 */
[----:B------:R-:W-:-:S10]  /*1ff0*/  DADD R4, -R8, UR12 ;  /* 0x0000000c08047e29 */ /* 0x000fd40008000100 */
[----:B------:R-:W-:Y:S02]  /*2000*/  FSEL R4, R4, R8, !P1 ;  /* 0x0000000804047208 */ /* 0x000fe40004800000 */
[----:B------:R-:W-:-:S07]  /*2010*/  FSEL R5, R5, R9, !P1 ;  /* 0x0000000905057208 */ /* 0x000fce0004800000 */
.L_x_123:
        /* <DEDUP_REMOVED lines=14> */
.L_x_124:
[----:B------:R-:W-:Y:S02]  /*2100*/  LOP3.LUT R11, R7, 0x80000000, R11, 0xb8, !PT ;  /* 0x80000000070b7812 */ /* 0x000fe400078eb80b */
[----:B------:R-:W-:Y:S02]  /*2110*/  FSEL R6, R8, R6, P0 ;  /* 0x0000000608067208 */ /* 0x000fe40000000000 */
[----:B------:R-:W-:Y:S01]  /*2120*/  FSEL R7, R9, R11, P0 ;  /* 0x0000000b09077208 */ /* 0x000fe20000000000 */
[----:B------:R-:W-:Y:S06]  /*2130*/  BRA `(.L_x_119) ;  /* 0x00000000000c7947 */ /* 0x000fec0003800000 */
.L_x_120:
[----:B------:R-:W-:-:S06]  /*2140*/  DSETP.GT.AND P0, PT, R20, UR12, PT ;  /* 0x0000000c14007e2a */ /* 0x000fcc000bf04000 */
[----:B------:R-:W-:Y:S02]  /*2150*/  FSEL R6, RZ, 3.37028055040000000000e+12, P0 ;  /* 0x54442d18ff067808 */ /* 0x000fe40000000000 */
[----:B------:R-:W-:-:S07]  /*2160*/  FSEL R7, RZ, -2.1426990032196044922, P0 ;  /* 0xc00921fbff077808 */ /* 0x000fce0000000000 */
.L_x_119:
        /* <DEDUP_REMOVED lines=28> */
.L_x_128:
[----:B--2---:R-:W-:Y:S05]  /*2330*/  BSYNC.RECONVERGENT B2 ;  /* 0x0000000000027941 */ /* 0x004fea0003800200 */
.L_x_127:
[----:B------:R-:W-:-:S07]  /*2340*/  VIADD R0, R0, 0x1 ;  /* 0x0000000100007836 */ /* 0x000fce0000000000 */
.L_x_126:
[----:B--2---:R-:W-:Y:S05]  /*2350*/  BSYNC.RECONVERGENT B1 ;  /* 0x0000000000017941 */ /* 0x004fea0003800200 */
.L_x_125:
        /* <DEDUP_REMOVED lines=62> */
.L_x_132:
[----:B------:R-:W-:Y:S05]  /*2740*/  BSYNC.RECONVERGENT B2 ;  /* 0x0000000000027941 */ /* 0x000fea0003800200 */
.L_x_131:
[----:B------:R-:W-:Y:S01]  /*2750*/  DADD R4, -RZ, -R4 ;  /* 0x00000000ff047229 */ /* 0x000fe20000000904 */
[----:B------:R-:W-:Y:S10]  /*2760*/  BRA `(.L_x_133) ;  /* 0x00000000006c7947 */ /* 0x000ff40003800000 */
.L_x_130:
        /* <DEDUP_REMOVED lines=26> */
.L_x_134:
[----:B------:R-:W-:Y:S05]  /*2910*/  BSYNC.RECONVERGENT B2 ;  /* 0x0000000000027941 */ /* 0x000fea0003800200 */
.L_x_133:
[----:B------:R-:W-:Y:S05]  /*2920*/  BSYNC.RECONVERGENT B1 ;  /* 0x0000000000017941 */ /* 0x000fea0003800200 */
.L_x_129:
[----:B------:R-:W0:Y:S01]  /*2930*/  S2UR UR12, SR_CgaCtaId ;  /* 0x00000000000c79c3 */ /* 0x000e220000008800 */
[----:B------:R-:W-:Y:S02]  /*2940*/  UMOV UR11, 0x400 ;  /* 0x00000400000b7882 */ /* 0x000fe40000000000 */
[----:B0-----:R-:W-:-:S09]  /*2950*/  ULEA UR11, UR12, UR11, 0x18 ;  /* 0x0000000b0c0b7291 */ /* 0x001fd2000f8ec0ff */
[----:B------:R0:W-:Y:S03]  /*2960*/  STS.64 [UR11+0x8], R4 ;  /* 0x00000804ff007988 */ /* 0x0001e60008000a0b */
.L_x_117:
[----:B--23--:R-:W-:Y:S05]  /*2970*/  BSYNC.RECONVERGENT B0 ;  /* 0x0000000000007941 */ /* 0x00cfea0003800200 */
.L_x_116:
[----:B------:R-:W0:Y:S01]  /*2980*/  LDCU UR14, c[0x0][0x384] ;  /* 0x00007080ff0e77ac */ /* 0x000e220008000800 */
[----:B------:R-:W-:Y:S01]  /*2990*/  BAR.SYNC.DEFER_BLOCKING 0x0 ;  /* 0x0000000000007b1d */ /* 0x000fe20000010000 */
[----:B------:R-:W-:-:S05]  /*29a0*/  ISETP.NE.AND P0, PT, R2, RZ, PT ;  /* 0x000000ff0200720c */ /* 0x000fca0003f05270 */
[----:B------:R-:W-:Y:S08]  /*29b0*/  BSSY.RECONVERGENT B0, `(.L_x_135) ;  /* 0x0000021000007945 */ /* 0x000ff00003800200 */
[----:B------:R-:W-:Y:S01]  /*29c0*/  @!P0 LOP3.LUT R0, RZ, UR5, RZ, 0x33, !PT ;  /* 0x00000005ff008c12 */ /* 0x000fe2000f8e33ff */
[----:B------:R-:W-:Y:S01]  /*29d0*/  @!P0 DADD R6, -RZ, -R6 ;  /* 0x00000000ff068229 */ /* 0x000fe20000000906 */
[----:B0-----:R-:W-:-:S04]  /*29e0*/  IMAD.U32 R5, RZ, RZ, UR14 ;  /* 0x0000000eff057e24 */ /* 0x001fc8000f8e00ff */
[----:B------:R-:W-:Y:S02]  /*29f0*/  @!P0 IMAD R5, R5, UR21, R0 ;  /* 0x0000001505058c24 */ /* 0x000fe4000f8e0200 */
[----:B------:R-:W-:Y:S02]  /*2a00*/  VIADD R0, R2, UR5 ;  /* 0x0000000502007c36 */ /* 0x000fe40008000000 */
[----:B------:R-:W-:-:S05]  /*2a10*/  @!P0 IMAD.WIDE R4, R5, 0x8, R22 ;  /* 0x0000000805048825 */ /* 0x000fca00078e0216 */
[----:B------:R0:W-:Y:S01]  /*2a20*/  @!P0 STG.E.64 desc[UR16][R4.64], R6 ;  /* 0x0000000604008986 */ /* 0x0001e2000c101b10 */
[----:B------:R-:W-:-:S13]  /*2a30*/  ISETP.GE.AND P0, PT, R0, UR14, PT ;  /* 0x0000000e00007c0c */ /* 0x000fda000bf06270 */
[----:B0-----:R-:W-:Y:S05]  /*2a40*/  @P0 BRA `(.L_x_136) ;  /* 0x00000000005c0947 */ /* 0x001fea0003800000 */
[----:B------:R-:W0:Y:S01]  /*2a50*/  S2UR UR12, SR_CgaCtaId ;  /* 0x00000000000c79c3 */ /* 0x000e220000008800 */
[----:B------:R-:W-:Y:S02]  /*2a60*/  UMOV UR11, 0x400 ;  /* 0x00000400000b7882 */ /* 0x000fe40000000000 */
[----:B0-----:R-:W-:-:S09]  /*2a70*/  ULEA UR11, UR12, UR11, 0x18 ;  /* 0x0000000b0c0b7291 */ /* 0x001fd2000f8ec0ff */
[----:B------:R-:W0:Y:S01]  /*2a80*/  LDS.128 R4, [UR11] ;  /* 0x0000000bff047984 */ /* 0x000e220008000c00 */
[----:B------:R-:W-:-:S06]  /*2a90*/  UIADD3 UR11, UPT, UPT, UR20, UR5, URZ ;  /* 0x00000005140b7290 */ /* 0x000fcc000fffe0ff */
[----:B------:R-:W-:-:S04]  /*2aa0*/  IMAD.U32 R3, RZ, RZ, UR11 ;  /* 0x0000000bff037e24 */ /* 0x000fc8000f8e00ff */
[----:B------:R-:W-:-:S07]  /*2ab0*/  IMAD R3, R3, UR14, R0 ;  /* 0x0000000e03037c24 */ /* 0x000fce000f8e0200 */
.L_x_137:
[----:B-1----:R-:W-:Y:S02]  /*2ac0*/  IMAD.MOV.U32 R8, RZ, RZ, 0x8 ;  /* 0x00000008ff087424 */ /* 0x002fe400078e00ff */
[----:B------:R-:W-:Y:S02]  /*2ad0*/  IMAD.U32 R13, RZ, RZ, UR14 ;  /* 0x0000000eff0d7e24 */ /* 0x000fe4000f8e00ff */
[----:B------:R-:W-:-:S05]  /*2ae0*/  IMAD.WIDE R8, R3, R8, UR6 ;  /* 0x0000000603087e25 */ /* 0x000fca000f8e0208 */
[----:B------:R-:W0:Y:S01]  /*2af0*/  LDG.E.64 R10, desc[UR16][R8.64] ;  /* 0x00000010080a7981 */ /* 0x000e22000c1e1b00 */
[----:B------:R-:W-:-:S05]  /*2b00*/  IMAD.WIDE.U32 R12, R13, 0x8, R8 ;  /* 0x000000080d0c7825 */ /* 0x000fca00078e0008 */
[----:B------:R-:W2:Y:S01]  /*2b10*/  LDG.E.64 R14, desc[UR16][R12.64] ;  /* 0x000000100c0e7981 */ /* 0x000ea2000c1e1b00 */
[----:B------:R-:W-:-:S05]  /*2b20*/  VIADD R0, R0, UR18 ;  /* 0x0000001200007c36 */ /* 0x000fca0008000000 */
[----:B------:R-:W-:Y:S01]  /*2b30*/  ISETP.GE.AND P0, PT, R0, UR14, PT ;  /* 0x0000000e00007c0c */ /* 0x000fe2000bf06270 */
[----:B------:R-:W-:Y:S01]  /*2b40*/  VIADD R3, R3, UR18 ;  /* 0x0000001203037c36 */ /* 0x000fe20008000000 */
[-C--:B0-----:R-:W-:Y:S02]  /*2b50*/  DMUL R16, R10, R6.reuse ;  /* 0x000000060a107228 */ /* 0x081fe40000000000 */
[----:B--2---:R-:W-:-:S06]  /*2b60*/  DMUL R18, R14, R6 ;  /* 0x000000060e127228 */ /* 0x004fcc0000000000 */
[C---:B------:R-:W-:Y:S02]  /*2b70*/  DFMA R16, R4.reuse, R14, R16 ;  /* 0x0000000e0410722b */ /* 0x040fe40000000010 */
[----:B------:R-:W-:-:S07]  /*2b80*/  DFMA R18, R4, R10, -R18 ;  /* 0x0000000a0412722b */ /* 0x000fce0000000812 */
[----:B------:R1:W-:Y:S04]  /*2b90*/  STG.E.64 desc[UR16][R8.64], R18 ;  /* 0x0000001208007986 */ /* 0x0003e8000c101b10 */
[----:B------:R1:W-:Y:S01]  /*2ba0*/  STG.E.64 desc[UR16][R12.64], R16 ;  /* 0x000000100c007986 */ /* 0x0003e2000c101b10 */
[----:B------:R-:W-:Y:S05]  /*2bb0*/  @!P0 BRA `(.L_x_137) ;  /* 0xfffffffc00c08947 */ /* 0x000fea000383ffff */
.L_x_136:
[----:B------:R-:W-:Y:S05]  /*2bc0*/  BSYNC.RECONVERGENT B0 ;  /* 0x0000000000007941 */ /* 0x000fea0003800200 */
.L_x_135:
[----:B------:R-:W-:Y:S01]  /*2bd0*/  BAR.SYNC.DEFER_BLOCKING 0x0 ;  /* 0x0000000000007b1d */ /* 0x000fe20000010000 */
[----:B------:R-:W-:Y:S02]  /*2be0*/  UISETP.NE.AND UP0, UPT, UR5, UR4, UPT ;  /* 0x000000040500728c */ /* 0x000fe4000bf05270 */
[----:B------:R-:W-:-:S07]  /*2bf0*/  UIADD3 UR11, UPT, UPT, UR5, 0x1, URZ ;  /* 0x00000001050b7890 */ /* 0x000fce000fffe0ff */
[----:B------:R-:W-:Y:S01]  /*2c00*/  UMOV UR5, UR11 ;  /* 0x0000000b00057c82 */ /* 0x000fe20008000000 */
[----:B------:R-:W-:Y:S05]  /*2c10*/  BRA.U UP0, `(.L_x_138) ;  /* 0xffffffe900b87547 */ /* 0x000fea000b83ffff */
.L_x_114:
[----:B------:R-:W-:Y:S02]  /*2c20*/  UISETP.NE.AND UP0, UPT, UR8, UR4, UPT ;  /* 0x000000040800728c */ /* 0x000fe4000bf05270 */
[----:B------:R-:W-:-:S07]  /*2c30*/  UIADD3 UR5, UPT, UPT, UR4, 0x1, URZ ;  /* 0x0000000104057890 */ /* 0x000fce000fffe0ff */
[----:B------:R-:W-:Y:S01]  /*2c40*/  UMOV UR4, UR5 ;  /* 0x0000000500047c82 */ /* 0x000fe20008000000 */
[----:B------:R-:W-:Y:S05]  /*2c50*/  BRA.U UP0, `(.L_x_139) ;  /* 0xffffffd5004c7547 */ /* 0x000fea000b83ffff */
.L_x_90:
[----:B------:R-:W-:Y:S01]  /*2c60*/  BAR.SYNC.DEFER_BLOCKING 0x0 ;  /* 0x0000000000007b1d */ /* 0x000fe20000010000 */
[----:B0-----:R-:W-:-:S05]  /*2c70*/  ISETP.GE.AND P0, PT, R2, UR14, PT ;  /* 0x0000000e02007c0c */ /* 0x001fca000bf06270 */
[----:B------:R-:W0:Y:S01]  /*2c80*/  LDCU.64 UR4, c[0x0][0x390] ;  /* 0x00007200ff0477ac */ /* 0x000e220008000a00 */
[----:B------:R-:W-:Y:S07]  /*2c90*/  BSSY.RECONVERGENT B0, `(.L_x_140) ;  /* 0x0000011000007945 */ /* 0x000fee0003800200 */
[----:B------:R-:W-:Y:S05]  /*2ca0*/  @P0 BRA `(.L_x_141) ;  /* 0x00000000003c0947 */ /* 0x000fea0003800000 */
[----:B-1----:R-:W-:Y:S02]  /*2cb0*/  IMAD.U32 R9, RZ, RZ, UR19 ;  /* 0x00000013ff097e24 */ /* 0x002fe4000f8e00ff */
[----:B------:R-:W-:-:S03]  /*2cc0*/  IMAD.MOV.U32 R0, RZ, RZ, R2 ;  /* 0x000000ffff007224 */ /* 0x000fc600078e0002 */
[----:B------:R-:W-:-:S07]  /*2cd0*/  SHF.R.S32.HI R9, RZ, 0x1f, R9 ;  /* 0x0000001fff097819 */ /* 0x000fce0000011409 */
.L_x_142:
[----:B----4-:R-:W-:Y:S02]  /*2ce0*/  IMAD.MOV.U32 R5, RZ, RZ, 0x8 ;  /* 0x00000008ff057424 */ /* 0x010fe400078e00ff */
[----:B------:R-:W-:-:S04]  /*2cf0*/  IMAD R4, R0, UR14, R0 ;  /* 0x0000000e00047c24 */ /* 0x000fc8000f8e0200 */
[----:B------:R-:W-:-:S06]  /*2d00*/  IMAD.WIDE R4, R4, R5, UR6 ;  /* 0x0000000604047e25 */ /* 0x000fcc000f8e0205 */
[----:B---3--:R-:W3:Y:S01]  /*2d10*/  LDG.E.64 R4, desc[UR16][R4.64] ;  /* 0x0000001004047981 */ /* 0x008ee2000c1e1b00 */
[----:B------:R-:W-:-:S04]  /*2d20*/  IADD3 R3, P0, PT, R0, UR19, RZ ;  /* 0x0000001300037c10 */ /* 0x000fc8000ff1e0ff */
[C---:B------:R-:W-:Y:S01]  /*2d30*/  LEA.HI.X.SX32 R8, R0.reuse, R9, 0x1, P0 ;  /* 0x0000000900087211 */ /* 0x040fe200000f0eff */
[----:B--2---:R-:W-:Y:S01]  /*2d40*/  VIADD R0, R0, UR18 ;  /* 0x0000001200007c36 */ /* 0x004fe20008000000 */
[----:B0-----:R-:W-:-:S04]  /*2d50*/  LEA R6, P0, R3, UR4, 0x3 ;  /* 0x0000000403067c11 */ /* 0x001fc8000f8018ff */
[----:B------:R-:W-:Y:S02]  /*2d60*/  LEA.HI.X R7, R3, UR5, R8, 0x3, P0 ;  /* 0x0000000503077c11 */ /* 0x000fe400080f1c08 */
[----:B------:R-:W-:-:S03]  /*2d70*/  ISETP.GE.AND P0, PT, R0, UR14, PT ;  /* 0x0000000e00007c0c */ /* 0x000fc6000bf06270 */
[----:B---3--:R4:W-:Y:S10]  /*2d80*/  STG.E.64 desc[UR16][R6.64], R4 ;  /* 0x0000000406007986 */ /* 0x0089f4000c101b10 */
[----:B------:R-:W-:Y:S05]  /*2d90*/  @!P0 BRA `(.L_x_142) ;  /* 0xfffffffc00d08947 */ /* 0x000fea000383ffff */
.L_x_141:
[----:B0-23--:R-:W-:Y:S05]  /*2da0*/  BSYNC.RECONVERGENT B0 ;  /* 0x0000000000007941 */ /* 0x00dfea0003800200 */
.L_x_140:
[----:B------:R-:W0:Y:S01]  /*2db0*/  LDCU UR4, c[0x0][0x370] ;  /* 0x00006e00ff0477ac */ /* 0x000e220008000800 */
[----:B------:R-:W-:Y:S06]  /*2dc0*/  BAR.SYNC.DEFER_BLOCKING 0x0 ;  /* 0x0000000000007b1d */ /* 0x000fec0000010000 */
[----:B------:R-:W2:Y:S01]  /*2dd0*/  LDCU UR5, c[0x0][0x380] ;  /* 0x00007000ff0577ac */ /* 0x000ea20008000800 */
[----:B0-----:R-:W-:-:S04]  /*2de0*/  UIADD3 UR9, UPT, UPT, UR4, UR9, URZ ;  /* 0x0000000904097290 */ /* 0x001fc8000fffe0ff */
[----:B--2---:R-:W-:-:S09]  /*2df0*/  UISETP.GE.AND UP0, UPT, UR9, UR5, UPT ;  /* 0x000000050900728c */ /* 0x004fd2000bf06270 */
[----:B------:R-:W-:Y:S05]  /*2e00*/  BRA.U !UP0, `(.L_x_143) ;  /* 0xffffffd108a87547 */ /* 0x000fea000b83ffff */
[----:B------:R-:W-:Y:S05]  /*2e10*/  EXIT ;  /* 0x000000000000794d */ /* 0x000fea0003800000 */
        .weak           $__internal_4_$__cuda_sm20_div_rn_f64_full
        .type           $__internal_4_$__cuda_sm20_div_rn_f64_full,@function
        .size           $__internal_4_$__cuda_sm20_div_rn_f64_full,($__internal_5_$__cuda_sm20_dsqrt_rn_f64_mediumpath_v1 - $__internal_4_$__cuda_sm20_div_rn_f64_full)
$__internal_4_$__cuda_sm20_div_rn_f64_full:
        /* <DEDUP_REMOVED lines=11> */
[----:B------:R-:W-:Y:S01]  /*2ed0*/  @!P3 LOP3.LUT R4, R13, 0x7ff00000, RZ, 0xc0, !PT ;  /* 0x7ff000000d04b812 */ /* 0x000fe200078ec0ff */
[----:B------:R-:W-:Y:S01]  /*2ee0*/  @!P3 IMAD.MOV.U32 R26, RZ, RZ, RZ ;  /* 0x000000ffff1ab224 */ /* 0x000fe200078e00ff */
        /* <DEDUP_REMOVED lines=8> */
[----:B------:R-:W-:-:S07]  /*2f70*/  IMAD.MOV.U32 R5, RZ, RZ, R3 ;  /* 0x000000ffff057224 */ /* 0x000fce00078e0003 */
[----:B------:R-:W-:-:S08]  /*2f80*/  DFMA R6, R6, R6, R6 ;  /* 0x000000060606722b */ /* 0x000fd00000000006 */
[----:B------:R-:W-:Y:S01]  /*2f90*/  DFMA R6, R8, R6, R8 ;  /* 0x000000060806722b */ /* 0x000fe20000000008 */
[----:B------:R-:W-:Y:S01]  /*2fa0*/  SEL R9, R4, 0x63400000, !P2 ;  /* 0x6340000004097807 */ /* 0x000fe20005000000 */
[----:B------:R-:W-:-:S03]  /*2fb0*/  IMAD.MOV.U32 R8, RZ, RZ, R10 ;  /* 0x000000ffff087224 */ /* 0x000fc600078e000a */
[----:B------:R-:W-:-:S03]  /*2fc0*/  LOP3.LUT R9, R9, 0x800fffff, R11, 0xf8, !PT ;  /* 0x800fffff09097812 */ /* 0x000fc600078ef80b */
[----:B------:R-:W-:-:S03]  /*2fd0*/  DFMA R28, R6, -R14, 1 ;  /* 0x3ff00000061c742b */ /* 0x000fc6000000080e */
[----:B------:R-:W-:-:S05]  /*2fe0*/  @!P3 DFMA R8, R8, 2, -R26 ;  /* 0x400000000808b82b */ /* 0x000fca000000081a */
[----:B------:R-:W-:-:S05]  /*2ff0*/  DFMA R28, R6, R28, R6 ;  /* 0x0000001c061c722b */ /* 0x000fca0000000006 */
[----:B------:R-:W-:-:S03]  /*3000*/  @!P3 LOP3.LUT R5, R9, 0x7ff00000, RZ, 0xc0, !PT ;  /* 0x7ff000000905b812 */ /* 0x000fc600078ec0ff */
[----:B------:R-:W-:Y:S02]  /*3010*/  DMUL R26, R28, R8 ;  /* 0x000000081c1a7228 */ /* 0x000fe40000000000 */
[----:B------:R-:W-:-:S05]  /*3020*/  VIADD R25, R5, 0xffffffff ;  /* 0xffffffff05197836 */ /* 0x000fca0000000000 */
[----:B------:R-:W-:Y:S01]  /*3030*/  ISETP.GT.U32.AND P0, PT, R25, 0x7feffffe, PT ;  /* 0x7feffffe1900780c */ /* 0x000fe20003f04070 */
[----:B------:R-:W-:Y:S01]  /*3040*/  VIADD R25, R24, 0xffffffff ;  /* 0xffffffff18197836 */ /* 0x000fe20000000000 */
[----:B------:R-:W-:-:S04]  /*3050*/  DFMA R6, R26, -R14, R8 ;  /* 0x8000000e1a06722b */ /* 0x000fc80000000008 */
[----:B------:R-:W-:-:S04]  /*3060*/  ISETP.GT.U32.OR P0, PT, R25, 0x7feffffe, P0 ;  /* 0x7feffffe1900780c */ /* 0x000fc80000704470 */
[----:B------:R-:W-:-:S09]  /*3070*/  DFMA R6, R28, R6, R26 ;  /* 0x000000061c06722b */ /* 0x000fd2000000001a */
[----:B------:R-:W-:Y:S05]  /*3080*/  @P0 BRA `(.L_x_145) ;  /* 0x00000000006c0947 */ /* 0x000fea0003800000 */
[----:B------:R-:W-:-:S04]  /*3090*/  LOP3.LUT R10, R13, 0x7ff00000, RZ, 0xc0, !PT ;  /* 0x7ff000000d0a7812 */ /* 0x000fc800078ec0ff */
[CC--:B------:R-:W-:Y:S02]  /*30a0*/  VIADDMNMX R5, R3.reuse, -R10.reuse, 0xb9600000, !PT ;  /* 0xb960000003057446 */ /* 0x0c0fe4000780090a */
[----:B------:R-:W-:Y:S02]  /*30b0*/  ISETP.GE.U32.AND P0, PT, R3, R10, PT ;  /* 0x0000000a0300720c */ /* 0x000fe40003f06070 */
[----:B------:R-:W-:Y:S02]  /*30c0*/  VIMNMX R3, PT, PT, R5, 0x46a00000, PT ;  /* 0x46a0000005037848 */ /* 0x000fe40003fe0100 */
[----:B------:R-:W-:-:S05]  /*30d0*/  SEL R4, R4, 0x63400000, !P0 ;  /* 0x6340000004047807 */ /* 0x000fca0004000000 */
[----:B------:R-:W-:Y:S02]  /*30e0*/  IMAD.IADD R3, R3, 0x1, -R4 ;  /* 0x0000000103037824 */ /* 0x000fe400078e0a04 */
[----:B------:R-:W-:Y:S02]  /*30f0*/  IMAD.MOV.U32 R4, RZ, RZ, RZ ;  /* 0x000000ffff047224 */ /* 0x000fe400078e00ff */
[----:B------:R-:W-:-:S06]  /*3100*/  VIADD R5, R3, 0x7fe00000 ;  /* 0x7fe0000003057836 */ /* 0x000fcc0000000000 */
[----:B------:R-:W-:-:S10]  /*3110*/  DMUL R26, R6, R4 ;  /* 0x00000004061a7228 */ /* 0x000fd40000000000 */
[----:B------:R-:W-:-:S13]  /*3120*/  FSETP.GTU.AND P0, PT, |R27|, 1.469367938527859385e-39, PT ;  /* 0x001000001b00780b */ /* 0x000fda0003f0c200 */
[----:B------:R-:W-:Y:S05]  /*3130*/  @P0 BRA `(.L_x_146) ;  /* 0x0000000000940947 */ /* 0x000fea0003800000 */
[----:B------:R-:W-:-:S06]  /*3140*/  DFMA R8, R6, -R14, R8 ;  /* 0x8000000e0608722b */ /* 0x000fcc0000000008 */
[----:B------:R-:W-:-:S04]  /*3150*/  IMAD.MOV.U32 R8, RZ, RZ, RZ ;  /* 0x000000ffff087224 */ /* 0x000fc800078e00ff */
[C---:B------:R-:W-:Y:S02]  /*3160*/  FSETP.NEU.AND P0, PT, R9.reuse, RZ, PT ;  /* 0x000000ff0900720b */ /* 0x040fe40003f0d000 */
[----:B------:R-:W-:-:S04]  /*3170*/  LOP3.LUT R13, R9, 0x80000000, R13, 0x48, !PT ;  /* 0x80000000090d7812 */ /* 0x000fc800078e480d */
[----:B------:R-:W-:-:S07]  /*3180*/  LOP3.LUT R9, R13, R5, RZ, 0xfc, !PT ;  /* 0x000000050d097212 */ /* 0x000fce00078efcff */
[----:B------:R-:W-:Y:S05]  /*3190*/  @!P0 BRA `(.L_x_146) ;  /* 0x00000000007c8947 */ /* 0x000fea0003800000 */
[----:B------:R-:W-:Y:S01]  /*31a0*/  IMAD.MOV R5, RZ, RZ, -R3 ;  /* 0x000000ffff057224 */ /* 0x000fe200078e0a03 */
[----:B------:R-:W-:Y:S01]  /*31b0*/  IADD3 R3, PT, PT, -R3, -0x43300000, RZ ;  /* 0xbcd0000003037810 */ /* 0x000fe20007ffe1ff */
[----:B------:R-:W-:-:S06]  /*31c0*/  IMAD.MOV.U32 R4, RZ, RZ, RZ ;  /* 0x000000ffff047224 */ /* 0x000fcc00078e00ff */
[----:B------:R-:W-:Y:S02]  /*31d0*/  DFMA R4, R26, -R4, R6 ;  /* 0x800000041a04722b */ /* 0x000fe40000000006 */
[----:B------:R-:W-:-:S08]  /*31e0*/  DMUL.RP R6, R6, R8 ;  /* 0x0000000806067228 */ /* 0x000fd00000008000 */
[----:B------:R-:W-:Y:S02]  /*31f0*/  FSETP.NEU.AND P0, PT, |R5|, R3, PT ;  /* 0x000000030500720b */ /* 0x000fe40003f0d200 */
[----:B------:R-:W-:Y:S02]  /*3200*/  LOP3.LUT R13, R7, R13, RZ, 0x3c, !PT ;  /* 0x0000000d070d7212 */ /* 0x000fe400078e3cff */
[----:B------:R-:W-:Y:S02]  /*3210*/  FSEL R26, R6, R26, !P0 ;  /* 0x0000001a061a7208 */ /* 0x000fe40004000000 */
[----:B------:R-:W-:Y:S01]  /*3220*/  FSEL R27, R13, R27, !P0 ;  /* 0x0000001b0d1b7208 */ /* 0x000fe20004000000 */
[----:B------:R-:W-:Y:S06]  /*3230*/  BRA `(.L_x_146) ;  /* 0x0000000000547947 */ /* 0x000fec0003800000 */
.L_x_145:
        /* <DEDUP_REMOVED lines=16> */
.L_x_148:
[----:B------:R-:W-:Y:S01]  /*3340*/  LOP3.LUT R27, R13, 0x80000, RZ, 0xfc, !PT ;  /* 0x000800000d1b7812 */ /* 0x000fe200078efcff */
[----:B------:R-:W-:Y:S01]  /*3350*/  IMAD.MOV.U32 R26, RZ, RZ, R12 ;  /* 0x000000ffff1a7224 */ /* 0x000fe200078e000c */
[----:B------:R-:W-:Y:S06]  /*3360*/  BRA `(.L_x_146) ;  /* 0x0000000000087947 */ /* 0x000fec0003800000 */
.L_x_147:
[----:B------:R-:W-:Y:S01]  /*3370*/  LOP3.LUT R27, R11, 0x80000, RZ, 0xfc, !PT ;  /* 0x000800000b1b7812 */ /* 0x000fe200078efcff */
[----:B------:R-:W-:-:S07]  /*3380*/  IMAD.MOV.U32 R26, RZ, RZ, R10 ;  /* 0x000000ffff1a7224 */ /* 0x000fce00078e000a */
.L_x_146:
[----:B------:R-:W-:Y:S05]  /*3390*/  BSYNC.RECONVERGENT B1 ;  /* 0x0000000000017941 */ /* 0x000fea0003800200 */
.L_x_144:
[----:B------:R-:W-:Y:S02]  /*33a0*/  IMAD.MOV.U32 R4, RZ, RZ, R0 ;  /* 0x000000ffff047224 */ /* 0x000fe400078e0000 */
[----:B------:R-:W-:-:S04]  /*33b0*/  IMAD.MOV.U32 R5, RZ, RZ, 0x0 ;  /* 0x00000000ff057424 */ /* 0x000fc800078e00ff */
[----:B------:R-:W-:Y:S05]  /*33c0*/  RET.REL.NODEC R4 `(_Z24unitaryDecomposeClementsIdEviiPT_S1_S1_) ;  /* 0xffffffcc040c7950 */ /* 0x000fea0003c3ffff */
        .weak           $__internal_5_$__cuda_sm20_dsqrt_rn_f64_mediumpath_v1
        .type           $__internal_5_$__cuda_sm20_dsqrt_rn_f64_mediumpath_v1,@function
        .size           $__internal_5_$__cuda_sm20_dsqrt_rn_f64_mediumpath_v1,($_Z24unitaryDecomposeClementsIdEviiPT_S1_S1_$__internal_trig_reduction_slowpathd - $__internal_5_$__cuda_sm20_dsqrt_rn_f64_mediumpath_v1)
$__internal_5_$__cuda_sm20_dsqrt_rn_f64_mediumpath_v1:
[----:B------:R-:W-:Y:S01]  /*33d0*/  ISETP.GE.U32.AND P0, PT, R14, -0x3400000, PT ;  /* 0xfcc000000e00780c */ /* 0x000fe20003f06070 */
[----:B------:R-:W-:Y:S01]  /*33e0*/  BSSY.RECONVERGENT B3, `(.L_x_149) ;  /* 0x0000025000037945 */ /* 0x000fe20003800200 */
[----:B------:R-:W-:Y:S02]  /*33f0*/  IMAD.MOV.U32 R14, RZ, RZ, R0 ;  /* 0x000000ffff0e7224 */ /* 0x000fe400078e0000 */
[----:B------:R-:W-:-:S09]  /*3400*/  IMAD.MOV.U32 R15, RZ, RZ, R3 ;  /* 0x000000ffff0f7224 */ /* 0x000fd200078e0003 */
        /* <DEDUP_REMOVED lines=9> */
.L_x_150:
        /* <DEDUP_REMOVED lines=24> */
.L_x_152:
[----:B------:R-:W-:-:S11]  /*3620*/  DADD R4, R8, R8 ;  /* 0x0000000008047229 */ /* 0x000fd60000000008 */
.L_x_151:
[----:B------:R-:W-:Y:S05]  /*3630*/  BSYNC.RECONVERGENT B3 ;  /* 0x0000000000037941 */ /* 0x000fea0003800200 */
.L_x_149:
[----:B------:R-:W-:-:S04]  /*3640*/  IMAD.MOV.U32 R13, RZ, RZ, 0x0 ;  /* 0x00000000ff0d7424 */ /* 0x000fc800078e00ff */
[----:B------:R-:W-:Y:S05]  /*3650*/  RET.REL.NODEC R12 `(_Z24unitaryDecomposeClementsIdEviiPT_S1_S1_) ;  /* 0xffffffc80c687950 */ /* 0x000fea0003c3ffff */
        .type           $_Z24unitaryDecomposeClementsIdEviiPT_S1_S1_$__internal_trig_reduction_slowpathd,@function
        .size           $_Z24unitaryDecomposeClementsIdEviiPT_S1_S1_$__internal_trig_reduction_slowpathd,(.L_x_492 - $_Z24unitaryDecomposeClementsIdEviiPT_S1_S1_$__internal_trig_reduction_slowpathd)
$_Z24unitaryDecomposeClementsIdEviiPT_S1_S1_$__internal_trig_reduction_slowpathd:
[--C-:B------:R-:W-:Y:S01]  /*3660*/  SHF.R.U32.HI R12, RZ, 0x14, R14.reuse ;  /* 0x00000014ff0c7819 */ /* 0x100fe2000001160e */
[----:B------:R-:W-:Y:S02]  /*3670*/  IMAD.MOV.U32 R9, RZ, RZ, R14 ;  /* 0x000000ffff097224 */ /* 0x000fe400078e000e */
[----:B------:R-:W-:Y:S01]  /*3680*/  IMAD.MOV.U32 R4, RZ, RZ, RZ ;  /* 0x000000ffff047224 */ /* 0x000fe200078e00ff */
[----:B------:R-:W-:-:S04]  /*3690*/  LOP3.LUT R0, R12, 0x7ff, RZ, 0xc0, !PT ;  /* 0x000007ff0c007812 */ /* 0x000fc800078ec0ff */
[----:B------:R-:W-:-:S13]  /*36a0*/  ISETP.NE.AND P0, PT, R0, 0x7ff, PT ;  /* 0x000007ff0000780c */ /* 0x000fda0003f05270 */
[----:B------:R-:W-:Y:S05]  /*36b0*/  @!P0 BRA `(.L_x_153) ;  /* 0x0000000800688947 */ /* 0x000fea0003800000 */
[----:B------:R-:W-:Y:S01]  /*36c0*/  VIADD R0, R0, 0xfffffc00 ;  /* 0xfffffc0000007836 */ /* 0x000fe20000000000 */
[----:B------:R-:W-:Y:S01]  /*36d0*/  BSSY.RECONVERGENT B3, `(.L_x_154) ;  /* 0x0000034000037945 */ /* 0x000fe20003800200 */
[----:B------:R-:W-:-:S03]  /*36e0*/  CS2R R10, SRZ ;  /* 0x00000000000a7805 */ /* 0x000fc6000001ff00 */
[----:B------:R-:W-:Y:S02]  /*36f0*/  SHF.R.U32.HI R13, RZ, 0x6, R0 ;  /* 0x00000006ff0d7819 */ /* 0x000fe40000011600 */
[----:B------:R-:W-:Y:S02]  /*3700*/  ISETP.GE.U32.AND P0, PT, R0, 0x80, PT ;  /* 0x000000800000780c */ /* 0x000fe40003f06070 */
[C---:B------:R-:W-:Y:S02]  /*3710*/  IADD3 R0, PT, PT, -R13.reuse, 0x13, RZ ;  /* 0x000000130d007810 */ /* 0x040fe40007ffe1ff */
[----:B------:R-:W-:Y:S02]  /*3720*/  IADD3 R3, PT, PT, -R13, 0xf, RZ ;  /* 0x0000000f0d037810 */ /* 0x000fe40007ffe1ff */
[----:B------:R-:W-:-:S04]  /*3730*/  SEL R0, R0, 0x12, P0 ;  /* 0x0000001200007807 */ /* 0x000fc80000000000 */
[----:B------:R-:W-:-:S13]  /*3740*/  ISETP.GE.AND P0, PT, R3, R0, PT ;  /* 0x000000000300720c */ /* 0x000fda0003f06270 */
[----:B------:R-:W-:Y:S05]  /*3750*/  @P0 BRA `(.L_x_155) ;  /* 0x0000000000ac0947 */ /* 0x000fea0003800000 */
[----:B------:R-:W0:Y:S01]  /*3760*/  LDC.64 R4, c[0x0][0x358] ;  /* 0x0000d600ff047b82 */ /* 0x000e220000000a00 */
[C---:B------:R-:W-:Y:S01]  /*3770*/  SHF.L.U64.HI R21, R8.reuse, 0xb, R9 ;  /* 0x0000000b08157819 */ /* 0x040fe20000010209 */
[----:B------:R-:W-:Y:S01]  /*3780*/  BSSY.RECONVERGENT B4, `(.L_x_156) ;  /* 0x0000022000047945 */ /* 0x000fe20003800200 */
[----:B------:R-:W-:Y:S01]  /*3790*/  IADD3 R0, PT, PT, RZ, -R13, -R0 ;  /* 0x8000000dff007210 */ /* 0x000fe20007ffe800 */
[----:B------:R-:W-:Y:S01]  /*37a0*/  IMAD.SHL.U32 R13, R8, 0x800, RZ ;  /* 0x00000800080d7824 */ /* 0x000fe200078e00ff */
[----:B------:R-:W-:Y:S01]  /*37b0*/  CS2R R10, SRZ ;  /* 0x00000000000a7805 */ /* 0x000fe2000001ff00 */
[----:B------:R-:W-:Y:S01]  /*37c0*/  IMAD.MOV.U32 R15, RZ, RZ, RZ ;  /* 0x000000ffff0f7224 */ /* 0x000fe200078e00ff */
[----:B------:R-:W-:-:S07]  /*37d0*/  LOP3.LUT R21, R21, 0x80000000, RZ, 0xfc, !PT ;  /* 0x8000000015157812 */ /* 0x000fce00078efcff */
.L_x_157:
[----:B------:R-:W1:Y:S01]  /*37e0*/  LDC.64 R8, c[0x4][0x8] ;  /* 0x01000200ff087b82 */ /* 0x000e620000000a00 */
[----:B0-----:R-:W-:Y:S02]  /*37f0*/  R2UR UR14, R4 ;  /* 0x00000000040e72ca */ /* 0x001fe400000e0000 */
[----:B------:R-:W-:Y:S01]  /*3800*/  R2UR UR15, R5 ;  /* 0x00000000050f72ca */ /* 0x000fe200000e0000 */
[----:B-1----:R-:W-:-:S12]  /*3810*/  IMAD.WIDE R8, R3, 0x8, R8 ;  /* 0x0000000803087825 */ /* 0x002fd800078e0208 */
[----:B------:R-:W2:Y:S01]  /*3820*/  LDG.E.64.CONSTANT R8, desc[UR14][R8.64] ;  /* 0x0000000e08087981 */ /* 0x000ea2000c1e9b00 */
[----:B------:R-:W-:Y:S02]  /*3830*/  VIADD R0, R0, 0x1 ;  /* 0x0000000100007836 */ /* 0x000fe40000000000 */
[C---:B------:R-:W-:Y:S02]  /*3840*/  IMAD R27, R15.reuse, 0x8, R1 ;  /* 0x000000080f1b7824 */ /* 0x040fe400078e0201 */
[----:B------:R-:W-:Y:S02]  /*3850*/  VIADD R15, R15, 0x1 ;  /* 0x000000010f0f7836 */ /* 0x000fe40000000000 */
[----:B------:R-:W-:Y:S02]  /*3860*/  VIADD R3, R3, 0x1 ;  /* 0x0000000103037836 */ /* 0x000fe40000000000 */
[----:B--2---:R-:W-:-:S04]  /*3870*/  IMAD.WIDE.U32 R10, P2, R8, R13, R10 ;  /* 0x0000000d080a7225 */ /* 0x004fc8000784000a */
[----:B------:R-:W-:Y:S02]  /*3880*/  IMAD R25, R8, R21, RZ ;  /* 0x0000001508197224 */ /* 0x000fe400078e02ff */
[----:B------:R-:W-:-:S03]  /*3890*/  IMAD R24, R9, R13, RZ ;  /* 0x0000000d09187224 */ /* 0x000fc600078e02ff */
[----:B------:R-:W-:Y:S01]  /*38a0*/  IADD3 R11, P0, PT, R25, R11, RZ ;  /* 0x0000000b190b7210 */ /* 0x000fe20007f1e0ff */
[----:B------:R-:W-:-:S03]  /*38b0*/  IMAD.HI.U32 R25, R8, R21, RZ ;  /* 0x0000001508197227 */ /* 0x000fc600078e00ff */
[----:B------:R-:W-:Y:S01]  /*38c0*/  IADD3 R11, P1, PT, R24, R11, RZ ;  /* 0x0000000b180b7210 */ /* 0x000fe20007f3e0ff */
[----:B------:R-:W-:-:S04]  /*38d0*/  IMAD.HI.U32 R24, R9, R13, RZ ;  /* 0x0000000d09187227 */ /* 0x000fc800078e00ff */
[----:B------:R-:W-:Y:S01]  /*38e0*/  IMAD.X R25, RZ, RZ, R25, P2 ;  /* 0x000000ffff197224 */ /* 0x000fe200010e0619 */
[----:B------:R0:W-:Y:S01]  /*38f0*/  STL.64 [R27], R10 ;  /* 0x0000000a1b007387 */ /* 0x0001e20000100a00 */
[----:B------:R-:W-:-:S03]  /*3900*/  IMAD.HI.U32 R8, R9, R21, RZ ;  /* 0x0000001509087227 */ /* 0x000fc600078e00ff */
[----:B------:R-:W-:Y:S01]  /*3910*/  IADD3.X R24, P0, PT, R24, R25, RZ, P0, !PT ;  /* 0x0000001918187210 */ /* 0x000fe2000071e4ff */
[----:B------:R-:W-:-:S04]  /*3920*/  IMAD R9, R9, R21, RZ ;  /* 0x0000001509097224 */ /* 0x000fc800078e02ff */
[----:B------:R-:W-:Y:S01]  /*3930*/  IMAD.X R8, RZ, RZ, R8, P0 ;  /* 0x000000ffff087224 */ /* 0x000fe200000e0608 */
[----:B------:R-:W-:Y:S02]  /*3940*/  ISETP.NE.AND P0, PT, R0, -0xf, PT ;  /* 0xfffffff10000780c */ /* 0x000fe40003f05270 */
[----:B------:R-:W-:-:S05]  /*3950*/  IADD3.X R24, P1, PT, R9, R24, RZ, P1, !PT ;  /* 0x0000001809187210 */ /* 0x000fca0000f3e4ff */
[----:B------:R-:W-:Y:S02]  /*3960*/  IMAD.X R25, RZ, RZ, R8, P1 ;  /* 0x000000ffff197224 */ /* 0x000fe400008e0608 */
[----:B0-----:R-:W-:Y:S02]  /*3970*/  IMAD.MOV.U32 R10, RZ, RZ, R24 ;  /* 0x000000ffff0a7224 */ /* 0x001fe400078e0018 */
[----:B------:R-:W-:Y:S02]  /*3980*/  IMAD.MOV.U32 R11, RZ, RZ, R25 ;  /* 0x000000ffff0b7224 */ /* 0x000fe400078e0019 */
[----:B------:R-:W-:Y:S05]  /*3990*/  @P0 BRA `(.L_x_157) ;  /* 0xfffffffc00900947 */ /* 0x000fea000383ffff */
[----:B------:R-:W-:Y:S05]  /*39a0*/  BSYNC.RECONVERGENT B4 ;  /* 0x0000000000047941 */ /* 0x000fea0003800200 */
.L_x_156:
[----:B------:R-:W-:-:S05]  /*39b0*/  LOP3.LUT R0, R12, 0x7ff, RZ, 0xc0, !PT ;  /* 0x000007ff0c007812 */ /* 0x000fca00078ec0ff */
[----:B------:R-:W-:-:S05]  /*39c0*/  VIADD R0, R0, 0xfffffc00 ;  /* 0xfffffc0000007836 */ /* 0x000fca0000000000 */
[----:B------:R-:W-:Y:S02]  /*39d0*/  SHF.R.U32.HI R3, RZ, 0x6, R0 ;  /* 0x00000006ff037819 */ /* 0x000fe40000011600 */
[----:B------:R-:W-:Y:S02]  /*39e0*/  ISETP.GE.U32.AND P0, PT, R0, 0x80, PT ;  /* 0x000000800000780c */ /* 0x000fe40003f06070 */
[----:B------:R-:W-:-:S04]  /*39f0*/  IADD3 R3, PT, PT, -R3, 0x13, RZ ;  /* 0x0000001303037810 */ /* 0x000fc80007ffe1ff */
[----:B------:R-:W-:-:S07]  /*3a00*/  SEL R3, R3, 0x12, P0 ;  /* 0x0000001203037807 */ /* 0x000fce0000000000 */
.L_x_155:
[----:B------:R-:W-:Y:S05]  /*3a10*/  BSYNC.RECONVERGENT B3 ;  /* 0x0000000000037941 */ /* 0x000fea0003800200 */
.L_x_154:
[C---:B------:R-:W-:Y:S02]  /*3a20*/  LOP3.LUT R0, R12.reuse, 0x7ff, RZ, 0xc0, !PT ;  /* 0x000007ff0c007812 */ /* 0x040fe400078ec0ff */
[----:B------:R-:W-:-:S03]  /*3a30*/  LOP3.LUT P0, R27, R12, 0x3f, RZ, 0xc0, !PT ;  /* 0x0000003f0c1b7812 */ /* 0x000fc6000780c0ff */
[----:B------:R-:W-:-:S05]  /*3a40*/  VIADD R0, R0, 0xfffffc00 ;  /* 0xfffffc0000007836 */ /* 0x000fca0000000000 */
[----:B------:R-:W-:-:S05]  /*3a50*/  SHF.R.U32.HI R0, RZ, 0x6, R0 ;  /* 0x00000006ff007819 */ /* 0x000fca0000011600 */
[----:B------:R-:W-:-:S04]  /*3a60*/  IMAD.IADD R0, R0, 0x1, R3 ;  /* 0x0000000100007824 */ /* 0x000fc800078e0203 */
[----:B------:R-:W-:-:S05]  /*3a70*/  IMAD.U32 R29, R0, 0x8, R1 ;  /* 0x00000008001d7824 */ /* 0x000fca00078e0001 */
[----:B------:R0:W-:Y:S04]  /*3a80*/  STL.64 [R29+-0x78], R10 ;  /* 0xffff880a1d007387 */ /* 0x0001e80000100a00 */
[----:B------:R-:W2:Y:S04]  /*3a90*/  @P0 LDL.64 R12, [R1+0x8] ;  /* 0x00000800010c0983 */ /* 0x000ea80000100a00 */
[----:B------:R-:W3:Y:S04]  /*3aa0*/  LDL.64 R8, [R1+0x10] ;  /* 0x0000100001087983 */ /* 0x000ee80000100a00 */
[----:B------:R-:W4:Y:S01]  /*3ab0*/  LDL.64 R4, [R1+0x18] ;  /* 0x0000180001047983 */ /* 0x000f220000100a00 */
[----:B------:R-:W-:Y:S01]  /*3ac0*/  @P0 LOP3.LUT R0, R27, 0x3f, RZ, 0x3c, !PT ;  /* 0x0000003f1b000812 */ /* 0x000fe200078e3cff */
[----:B------:R-:W-:Y:S01]  /*3ad0*/  BSSY.RECONVERGENT B3, `(.L_x_158) ;  /* 0x0000034000037945 */ /* 0x000fe20003800200 */
[----:B--2---:R-:W-:-:S02]  /*3ae0*/  @P0 SHF.R.U64 R3, R12, 0x1, R13 ;  /* 0x000000010c030819 */ /* 0x004fc4000000120d */
[----:B------:R-:W-:Y:S02]  /*3af0*/  @P0 SHF.R.U32.HI R13, RZ, 0x1, R13 ;  /* 0x00000001ff0d0819 */ /* 0x000fe4000001160d */
[CC--:B---3--:R-:W-:Y:S02]  /*3b00*/  @P0 SHF.L.U32 R12, R8.reuse, R27.reuse, RZ ;  /* 0x0000001b080c0219 */ /* 0x0c8fe400000006ff */
[----:B------:R-:W-:Y:S02]  /*3b10*/  @P0 SHF.R.U64 R3, R3, R0, R13 ;  /* 0x0000000003030219 */ /* 0x000fe4000000120d */
[--C-:B------:R-:W-:Y:S02]  /*3b20*/  @P0 SHF.R.U32.HI R25, RZ, 0x1, R9.reuse ;  /* 0x00000001ff190819 */ /* 0x100fe40000011609 */
[C-C-:B------:R-:W-:Y:S02]  /*3b30*/  @P0 SHF.R.U64 R21, R8.reuse, 0x1, R9.reuse ;  /* 0x0000000108150819 */ /* 0x140fe40000001209 */
[----:B------:R-:W-:-:S02]  /*3b40*/  @P0 SHF.L.U64.HI R15, R8, R27, R9 ;  /* 0x0000001b080f0219 */ /* 0x000fc40000010209 */
[-C--:B0-----:R-:W-:Y:S02]  /*3b50*/  @P0 SHF.R.U32.HI R10, RZ, R0.reuse, R13 ;  /* 0x00000000ff0a0219 */ /* 0x081fe4000001160d */
[----:B------:R-:W-:Y:S02]  /*3b60*/  @P0 LOP3.LUT R8, R12, R3, RZ, 0xfc, !PT ;  /* 0x000000030c080212 */ /* 0x000fe400078efcff */
[-C--:B----4-:R-:W-:Y:S02]  /*3b70*/  @P0 SHF.L.U32 R11, R4, R27.reuse, RZ ;  /* 0x0000001b040b0219 */ /* 0x090fe400000006ff */
[----:B------:R-:W-:Y:S01]  /*3b80*/  @P0 SHF.R.U64 R24, R21, R0, R25 ;  /* 0x0000000015180219 */ /* 0x000fe20000001219 */
[----:B------:R-:W-:Y:S01]  /*3b90*/  IMAD.SHL.U32 R3, R8, 0x4, RZ ;  /* 0x0000000408037824 */ /* 0x000fe200078e00ff */
[----:B------:R-:W-:Y:S02]  /*3ba0*/  @P0 LOP3.LUT R9, R15, R10, RZ, 0xfc, !PT ;  /* 0x0000000a0f090212 */ /* 0x000fe400078efcff */
[----:B------:R-:W-:-:S02]  /*3bb0*/  @P0 SHF.L.U64.HI R27, R4, R27, R5 ;  /* 0x0000001b041b0219 */ /* 0x000fc40000010205 */
[----:B------:R-:W-:Y:S02]  /*3bc0*/  @P0 SHF.R.U32.HI R0, RZ, R0, R25 ;  /* 0x00000000ff000219 */ /* 0x000fe40000011619 */
[----:B------:R-:W-:Y:S02]  /*3bd0*/  @P0 LOP3.LUT R4, R11, R24, RZ, 0xfc, !PT ;  /* 0x000000180b040212 */ /* 0x000fe400078efcff */
        /* <DEDUP_REMOVED lines=15> */
[----:B------:R-:W-:-:S04]  /*3cd0*/  ISETP.NE.U32.AND P1, PT, R0, RZ, PT ;  /* 0x000000ff0000720c */ /* 0x000fc80003f25070 */
[----:B------:R-:W-:Y:S01]  /*3ce0*/  SEL R10, R11, R0, !P1 ;  /* 0x000000000b0a7207 */ /* 0x000fe20004800000 */
[----:B------:R-:W-:-:S05]  /*3cf0*/  @!P0 IMAD.MOV R3, RZ, RZ, -R3 ;  /* 0x000000ffff038224 */ /* 0x000fca00078e0a03 */
[----:B------:R-:W0:Y:S02]  /*3d00*/  FLO.U32 R10, R10 ;  /* 0x0000000a000a7300 */ /* 0x000e2400000e0000 */
[C---:B0-----:R-:W-:Y:S02]  /*3d10*/  IADD3 R12, PT, PT, -R10.reuse, 0x1f, RZ ;  /* 0x0000001f0a0c7810 */ /* 0x041fe40007ffe1ff */
[----:B------:R-:W-:-:S03]  /*3d20*/  IADD3 R9, PT, PT, -R10, 0x3f, RZ ;  /* 0x0000003f0a097810 */ /* 0x000fc60007ffe1ff */
[----:B------:R-:W-:Y:S01]  /*3d30*/  @P1 IMAD.MOV R9, RZ, RZ, R12 ;  /* 0x000000ffff091224 */ /* 0x000fe200078e020c */
[----:B------:R-:W-:-:S04]  /*3d40*/  SEL R12, R8, R13, P0 ;  /* 0x0000000d080c7207 */ /* 0x000fc80000000000 */
[----:B------:R-:W-:-:S13]  /*3d50*/  ISETP.NE.AND P1, PT, R9, RZ, PT ;  /* 0x000000ff0900720c */ /* 0x000fda0003f25270 */
[----:B------:R-:W-:Y:S05]  /*3d60*/  @!P1 BRA `(.L_x_159) ;  /* 0x0000000000289947 */ /* 0x000fea0003800000 */
[----:B------:R-:W-:Y:S02]  /*3d70*/  LOP3.LUT R8, R9, 0x3f, RZ, 0xc0, !PT ;  /* 0x0000003f09087812 */ /* 0x000fe400078ec0ff */
[--C-:B------:R-:W-:Y:S02]  /*3d80*/  SHF.R.U64 R10, R3, 0x1, R12.reuse ;  /* 0x00000001030a7819 */ /* 0x100fe4000000120c */
        /* <DEDUP_REMOVED lines=8> */
.L_x_159:
[----:B------:R-:W-:Y:S05]  /*3e10*/  BSYNC.RECONVERGENT B3 ;  /* 0x0000000000037941 */ /* 0x000fea0003800200 */
.L_x_158:
        /* <DEDUP_REMOVED lines=36> */
.L_x_153:
[----:B------:R-:W-:Y:S02]  /*4060*/  IMAD.MOV.U32 R21, RZ, RZ, 0x0 ;  /* 0x00000000ff157424 */ /* 0x000fe400078e00ff */
[----:B------:R-:W-:Y:S02]  /*4070*/  IMAD.MOV.U32 R0, RZ, RZ, R4 ;  /* 0x000000ffff007224 */ /* 0x000fe400078e0004 */
[----:B------:R-:W-:Y:S05]  /*4080*/  RET.REL.NODEC R20 `(_Z24unitaryDecomposeClementsIdEviiPT_S1_S1_) ;  /* 0xffffffbc14dc7950 */ /* 0x000fea0003c3ffff */
.L_x_160:
        /* <DEDUP_REMOVED lines=15> */
.L_x_492:


//--------------------- .text._Z24unitaryDecomposeClementsIfEviiPT_S1_S1_ --------------------------
	.section	.text._Z24unitaryDecomposeClementsIfEviiPT_S1_S1_,"ax",@progbits
	.align	128
        .global         _Z24unitaryDecomposeClementsIfEviiPT_S1_S1_
        .type           _Z24unitaryDecomposeClementsIfEviiPT_S1_S1_,@function
        .size           _Z24unitaryDecomposeClementsIfEviiPT_S1_S1_,(.L_x_494 - _Z24unitaryDecomposeClementsIfEviiPT_S1_S1_)
        .other          _Z24unitaryDecomposeClementsIfEviiPT_S1_S1_,@"STO_CUDA_ENTRY STV_DEFAULT"
_Z24unitaryDecomposeClementsIfEviiPT_S1_S1_:
.text._Z24unitaryDecomposeClementsIfEviiPT_S1_S1_:
        /* <DEDUP_REMOVED lines=11> */
.L_x_210:
[----:B-1----:R-:W1:Y:S01]  /*00b0*/  LDCU UR4, c[0x0][0x384] ;  /* 0x00007080ff0477ac */ /* 0x002e620008000800 */
[----:B----4-:R-:W4:Y:S01]  /*00c0*/  LDC.64 R6, c[0x0][0x388] ;  /* 0x0000e200ff067b82 */ /* 0x010f220000000a00 */
[----:B-1----:R-:W-:-:S04]  /*00d0*/  IMAD.U32 R0, RZ, RZ, UR4 ;  /* 0x00000004ff007e24 */ /* 0x002fc8000f8e00ff */
[C---:B------:R-:W-:Y:S01]  /*00e0*/  IMAD R11, R0.reuse, UR6, RZ ;  /* 0x00000006000b7c24 */ /* 0x040fe2000f8e02ff */
[----:B------:R-:W-:-:S03]  /*00f0*/  ISETP.GE.AND P0, PT, R0, 0x2, PT ;  /* 0x000000020000780c */ /* 0x000fc60003f06270 */
[----:B------:R-:W-:-:S04]  /*0100*/  IMAD R3, R11, R0, RZ ;  /* 0x000000000b037224 */ /* 0x000fc800078e02ff */
[----:B----4-:R-:W-:-:S06]  /*0110*/  IMAD.WIDE R6, R3, 0x4, R6 ;  /* 0x0000000403067825 */ /* 0x010fcc00078e0206 */
[----:B------:R-:W-:Y:S05]  /*0120*/  @!P0 BRA `(.L_x_161) ;  /* 0x0000002000108947 */ /* 0x000fea0003800000 */
[----:B------:R-:W1:Y:S01]  /*0130*/  LDC.64 R8, c[0x0][0x398] ;  /* 0x0000e600ff087b82 */ /* 0x000e620000000a00 */
[----:B------:R-:W-:Y:S01]  /*0140*/  SHF.R.S32.HI R0, RZ, 0x1f, R3 ;  /* 0x0000001fff007819 */ /* 0x000fe20000011403 */
[----:B------:R-:W-:Y:S01]  /*0150*/  IMAD.MOV.U32 R5, RZ, RZ, RZ ;  /* 0x000000ffff057224 */ /* 0x000fe200078e00ff */
[----:B-1----:R-:W-:-:S04]  /*0160*/  LEA R8, P0, R3, R8, 0x2 ;  /* 0x0000000803087211 */ /* 0x002fc800078010ff */
[----:B------:R-:W-:-:S09]  /*0170*/  LEA.HI.X R9, R3, R9, R0, 0x2, P0 ;  /* 0x0000000903097211 */ /* 0x000fd200000f1400 */
.L_x_206:
[----:B------:R-:W-:-:S04]  /*0180*/  LOP3.LUT R0, R5, 0x1, RZ, 0xc0, !PT ;  /* 0x0000000105007812 */ /* 0x000fc800078ec0ff */
[----:B------:R-:W-:-:S13]  /*0190*/  ISETP.NE.U32.AND P0, PT, R0, 0x1, PT ;  /* 0x000000010000780c */ /* 0x000fda0003f05070 */
[----:B012---:R-:W-:Y:S05]  /*01a0*/  @!P0 BRA `(.L_x_162) ;  /* 0x0000000c00e08947 */ /* 0x007fea0003800000 */
[----:B------:R-:W-:-:S07]  /*01b0*/  IMAD.MOV.U32 R16, RZ, RZ, RZ ;  /* 0x000000ffff107224 */ /* 0x000fce00078e00ff */
.L_x_184:
[----:B0-----:R-:W-:Y:S01]  /*01c0*/  ISETP.NE.AND P0, PT, R12, RZ, PT ;  /* 0x000000ff0c00720c */ /* 0x001fe20003f05270 */
[----:B------:R-:W-:Y:S01]  /*01d0*/  BSSY.RECONVERGENT B0, `(.L_x_163) ;  /* 0x00000d3000007945 */ /* 0x000fe20003800200 */
[----:B------:R-:W-:Y:S01]  /*01e0*/  IADD3 R13, PT, PT, -R16, R5, RZ ;  /* 0x00000005100d7210 */ /* 0x000fe20007ffe1ff */
[----:B-12---:R-:W-:-:S10]  /*01f0*/  IMAD.MOV.U32 R17, RZ, RZ, RZ ;  /* 0x000000ffff117224 */ /* 0x006fd400078e00ff */
[----:B------:R-:W-:Y:S05]  /*0200*/  @P0 BRA `(.L_x_164) ;  /* 0x0000000c003c0947 */ /* 0x000fea0003800000 */
[----:B------:R-:W0:Y:S01]  /*0210*/  LDC R3, c[0x0][0x384] ;  /* 0x0000e100ff037b82 */ /* 0x000e220000000800 */
[----:B------:R-:W-:-:S05]  /*0220*/  LOP3.LUT R0, RZ, R16, RZ, 0x33, !PT ;  /* 0x00000010ff007212 */ /* 0x000fca00078e33ff */
[----:B0-----:R-:W-:-:S04]  /*0230*/  IMAD.IADD R0, R0, 0x1, R3 ;  /* 0x0000000100007824 */ /* 0x001fc800078e0203 */
[----:B------:R-:W-:-:S04]  /*0240*/  IMAD R3, R0, R3, R13 ;  /* 0x0000000300037224 */ /* 0x000fc800078e020d */
[----:B------:R-:W-:-:S05]  /*0250*/  IMAD.WIDE R2, R3, 0x4, R6 ;  /* 0x0000000403027825 */ /* 0x000fca00078e0206 */
[----:B---3--:R-:W3:Y:S04]  /*0260*/  LDG.E R15, desc[UR10][R2.64+0x4] ;  /* 0x0000040a020f7981 */ /* 0x008ee8000c1e1900 */
[----:B------:R-:W4:Y:S01]  /*0270*/  LDG.E R14, desc[UR10][R2.64] ;  /* 0x0000000a020e7981 */ /* 0x000f22000c1e1900 */
[----:B------:R-:W-:Y:S01]  /*0280*/  UMOV UR4, 0xa0b5ed8d ;  /* 0xa0b5ed8d00047882 */ /* 0x000fe20000000000 */
[----:B------:R-:W-:Y:S01]  /*0290*/  UMOV UR5, 0x3eb0c6f7 ;  /* 0x3eb0c6f700057882 */ /* 0x000fe20000000000 */
[----:B---3--:R-:W-:-:S04]  /*02a0*/  FSETP.GE.AND P0, PT, R15, RZ, PT ;  /* 0x000000ff0f00720b */ /* 0x008fc80003f06000 */
[----:B------:R-:W-:Y:S02]  /*02b0*/  FSEL R18, R15, -R15, P0 ;  /* 0x8000000f0f127208 */ /* 0x000fe40000000000 */
[----:B----4-:R-:W-:-:S04]  /*02c0*/  FSETP.GE.AND P0, PT, R14, RZ, PT ;  /* 0x000000ff0e00720b */ /* 0x010fc80003f06000 */
[----:B------:R-:W-:Y:S01]  /*02d0*/  FSEL R20, R14, -R14, P0 ;  /* 0x8000000e0e147208 */ /* 0x000fe20000000000 */
[----:B------:R-:W0:Y:S08]  /*02e0*/  F2F.F64.F32 R18, R18 ;  /* 0x0000001200127310 */ /* 0x000e300000201800 */
[----:B------:R-:W1:Y:S01]  /*02f0*/  F2F.F64.F32 R20, R20 ;  /* 0x0000001400147310 */ /* 0x000e620000201800 */
[----:B0-----:R-:W-:-:S06]  /*0300*/  DSETP.GE.AND P0, PT, R18, UR4, PT ;  /* 0x0000000412007e2a */ /* 0x001fcc000bf06000 */
[----:B------:R-:W-:Y:S01]  /*0310*/  SEL R0, RZ, 0x2, !P0 ;  /* 0x00000002ff007807 */ /* 0x000fe20004000000 */
[----:B-1----:R-:W-:-:S06]  /*0320*/  DSETP.GE.AND P1, PT, R20, UR4, PT ;  /* 0x0000000414007e2a */ /* 0x002fcc000bf26000 */
[----:B------:R-:W-:-:S05]  /*0330*/  SEL R3, RZ, 0x1, !P1 ;  /* 0x00000001ff037807 */ /* 0x000fca0004800000 */
[----:B------:R-:W-:-:S05]  /*0340*/  IMAD.IADD R0, R0, 0x1, R3 ;  /* 0x0000000100007824 */ /* 0x000fca00078e0203 */
[----:B------:R-:W-:-:S13]  /*0350*/  ISETP.GT.AND P0, PT, R0, 0x1, PT ;  /* 0x000000010000780c */ /* 0x000fda0003f04270 */
[----:B------:R-:W-:Y:S05]  /*0360*/  @P0 BRA `(.L_x_165) ;  /* 0x0000000000280947 */ /* 0x000fea0003800000 */
[----:B------:R-:W-:Y:S01]  /*0370*/  ISETP.NE.AND P0, PT, R0, RZ, PT ;  /* 0x000000ff0000720c */ /* 0x000fe20003f05270 */
[----:B------:R-:W-:-:S12]  /*0380*/  IMAD.MOV.U32 R18, RZ, RZ, RZ ;  /* 0x000000ffff127224 */ /* 0x000fd800078e00ff */
[----:B------:R-:W-:Y:S05]  /*0390*/  @!P0 BRA `(.L_x_166) ;  /* 0x0000000000e88947 */ /* 0x000fea0003800000 */
[----:B------:R-:W0:Y:S01]  /*03a0*/  F2F.F64.F32 R14, R14 ;  /* 0x0000000e000e7310 */ /* 0x000e220000201800 */
[----:B------:R-:W-:Y:S01]  /*03b0*/  MOV R18, 0x3ff921fb ;  /* 0x3ff921fb00127802 */ /* 0x000fe20000000f00 */
[----:B0-----:R-:W-:-:S06]  /*03c0*/  DSETP.GT.AND P0, PT, R14, UR4, PT ;  /* 0x000000040e007e2a */ /* 0x001fcc000bf04000 */
[----:B------:R-:W-:Y:S01]  /*03d0*/  FSEL R19, -R18, 1.9463495016098022461, P0 ;  /* 0x3ff921fb12137808 */ /* 0x000fe20000000100 */
[----:B------:R-:W-:-:S06]  /*03e0*/  IMAD.MOV.U32 R18, RZ, RZ, 0x54442d18 ;  /* 0x54442d18ff127424 */ /* 0x000fcc00078e00ff */
[----:B------:R3:W4:Y:S01]  /*03f0*/  F2F.F32.F64 R18, R18 ;  /* 0x0000001200127310 */ /* 0x0007220000301000 */
[----:B------:R-:W-:Y:S05]  /*0400*/  BRA `(.L_x_166) ;  /* 0x0000000000cc7947 */ /* 0x000fea0003800000 */
.L_x_165:
[----:B------:R-:W-:-:S13]  /*0410*/  ISETP.NE.AND P0, PT, R0, 0x2, PT ;  /* 0x000000020000780c */ /* 0x000fda0003f05270 */
[----:B------:R-:W-:Y:S05]  /*0420*/  @!P0 BRA `(.L_x_167) ;  /* 0x0000000000b08947 */ /* 0x000fea0003800000 */
[----:B------:R-:W-:-:S04]  /*0430*/  FSETP.GT.AND P2, PT, |R14|, |R15|, PT ;  /* 0x4000000f0e00720b */ /* 0x000fc80003f44200 */
[----:B------:R-:W-:Y:S02]  /*0440*/  FSEL R17, |R14|, |R15|, P2 ;  /* 0x4000000f0e117208 */ /* 0x000fe40001000200 */
[----:B------:R-:W-:Y:S02]  /*0450*/  FSEL R0, |R15|, |R14|, P2 ;  /* 0x4000000e0f007208 */ /* 0x000fe40001000200 */
[----:B------:R-:W0:Y:S08]  /*0460*/  MUFU.RCP R2, R17 ;  /* 0x0000001100027308 */ /* 0x000e300000001000 */
[----:B------:R-:W1:Y:S01]  /*0470*/  FCHK P0, R0, R17 ;  /* 0x0000001100007302 */ /* 0x000e620000000000 */
[----:B0-----:R-:W-:-:S04]  /*0480*/  FFMA R3, -R17, R2, 1 ;  /* 0x3f80000011037423 */ /* 0x001fc80000000102 */
[----:B------:R-:W-:-:S04]  /*0490*/  FFMA R3, R2, R3, R2 ;  /* 0x0000000302037223 */ /* 0x000fc80000000002 */
[----:B------:R-:W-:-:S04]  /*04a0*/  FFMA R2, R0, R3, RZ ;  /* 0x0000000300027223 */ /* 0x000fc800000000ff */
[----:B------:R-:W-:-:S04]  /*04b0*/  FFMA R4, -R17, R2, R0 ;  /* 0x0000000211047223 */ /* 0x000fc80000000100 */
[----:B------:R-:W-:Y:S01]  /*04c0*/  FFMA R2, R3, R4, R2 ;  /* 0x0000000403027223 */ /* 0x000fe20000000002 */
[----:B-1----:R-:W-:Y:S06]  /*04d0*/  @!P0 BRA `(.L_x_168) ;  /* 0x0000000000108947 */ /* 0x002fec0003800000 */
[----:B------:R-:W-:Y:S01]  /*04e0*/  IMAD.MOV.U32 R3, RZ, RZ, R17 ;  /* 0x000000ffff037224 */ /* 0x000fe200078e0011 */
[----:B------:R-:W-:-:S07]  /*04f0*/  MOV R2, 0x510 ;  /* 0x0000051000027802 */ /* 0x000fce0000000f00 */
[----:B--2---:R-:W-:Y:S05]  /*0500*/  CALL.REL.NOINC `($__internal_7_$__cuda_sm3x_div_rn_noftz_f32_slowpath) ;  /* 0x0000001c00dc7944 */ /* 0x004fea0003c00000 */
[----:B------:R-:W-:-:S07]  /*0510*/  IMAD.MOV.U32 R2, RZ, RZ, R0 ;  /* 0x000000ffff027224 */ /* 0x000fce00078e0000 */
.L_x_168:
[----:B------:R-:W-:Y:S02]  /*0520*/  IMAD.MOV.U32 R3, RZ, RZ, 0x3b33710b ;  /* 0x3b33710bff037424 */ /* 0x000fe400078e00ff */
[----:B------:R-:W-:Y:S01]  /*0530*/  FMUL R0, R2, R2 ;  /* 0x0000000202007220 */ /* 0x000fe20000400000 */
[----:B------:R-:W-:Y:S01]  /*0540*/  HFMA2 R4, -RZ, RZ, 1.857421875, -1409 ;  /* 0x3f6ee581ff047431 */ /* 0x000fe200000001ff */
[C---:B------:R-:W-:Y:S02]  /*0550*/  ISETP.GE.AND P0, PT, R15.reuse, RZ, PT ;  /* 0x000000ff0f00720c */ /* 0x040fe40003f06270 */
[C---:B------:R-:W-:Y:S01]  /*0560*/  FFMA R3, R0.reuse, R3, -0.015681877732276916504 ;  /* 0xbc80774800037423 */ /* 0x040fe20000000003 */
[C---:B------:R-:W-:Y:S01]  /*0570*/  FSETP.NEU.AND P3, PT, |R15|.reuse, |R14|, PT ;  /* 0x4000000e0f00720b */ /* 0x040fe20003f6d200 */
[----:B------:R-:W-:Y:S01]  /*0580*/  FADD R15, |R15|, |R14| ;  /* 0x4000000e0f0f7221 */ /* 0x000fe20000000200 */
[----:B------:R-:W-:Y:S01]  /*0590*/  FSETP.NEU.AND P1, PT, R17, RZ, PT ;  /* 0x000000ff1100720b */ /* 0x000fe20003f2d000 */
[----:B------:R-:W-:-:S04]  /*05a0*/  FFMA R3, R0, R3, 0.042200751602649688721 ;  /* 0x3d2cdab200037423 */ /* 0x000fc80000000003 */
        /* <DEDUP_REMOVED lines=12> */
[----:B------:R-:W-:Y:S02]  /*0670*/  IMAD.MOV.U32 R2, RZ, RZ, 0x4016cbe4 ;  /* 0x4016cbe4ff027424 */ /* 0x000fe400078e00ff */
[----:B------:R-:W-:-:S03]  /*0680*/  FADD R3, -R14, -RZ ;  /* 0x800000ff0e037221 */ /* 0x000fc60000000100 */
[----:B------:R-:W-:Y:S02]  /*0690*/  @!P3 FSEL R0, R2, 0.78539818525314331055, !P0 ;  /* 0x3f490fdb0200b808 */ /* 0x000fe40004000000 */
[----:B------:R-:W-:Y:S02]  /*06a0*/  @!P1 FSEL R0, RZ, 3.1415927410125732422, P0 ;  /* 0x40490fdbff009808 */ /* 0x000fe40000000000 */
[----:B------:R-:W-:Y:S02]  /*06b0*/  FSETP.NAN.AND P0, PT, R15, R15, PT ;  /* 0x0000000f0f00720b */ /* 0x000fe40003f08000 */
[----:B------:R-:W-:-:S04]  /*06c0*/  LOP3.LUT R0, R0, 0x80000000, R3, 0xb8, !PT ;  /* 0x8000000000007812 */ /* 0x000fc800078eb803 */
[----:B------:R-:W-:Y:S01]  /*06d0*/  FSEL R18, R15, R0, P0 ;  /* 0x000000000f127208 */ /* 0x000fe20000000000 */
[----:B------:R-:W-:Y:S06]  /*06e0*/  BRA `(.L_x_166) ;  /* 0x0000000000147947 */ /* 0x000fec0003800000 */
.L_x_167:
[----:B------:R-:W0:Y:S02]  /*06f0*/  F2F.F64.F32 R2, R15 ;  /* 0x0000000f00027310 */ /* 0x000e240000201800 */
[----:B0-----:R-:W-:-:S06]  /*0700*/  DSETP.GT.AND P0, PT, R2, UR4, PT ;  /* 0x0000000402007e2a */ /* 0x001fcc000bf04000 */
[----:B------:R-:W-:Y:S02]  /*0710*/  FSEL R18, RZ, 3.37028055040000000000e+12, P0 ;  /* 0x54442d18ff127808 */ /* 0x000fe40000000000 */
[----:B------:R-:W-:-:S04]  /*0720*/  FSEL R19, RZ, -2.1426990032196044922, P0 ;  /* 0xc00921fbff137808 */ /* 0x000fc80000000000 */
[----:B------:R0:W1:Y:S03]  /*0730*/  F2F.F32.F64 R18, R18 ;  /* 0x0000001200127310 */ /* 0x0000660000301000 */
.L_x_166:
[C---:B-1--4-:R-:W-:Y:S01]  /*0740*/  FMUL R0, R18.reuse, -0.63661974668502807617 ;  /* 0xbf22f98312007820 */ /* 0x052fe20000400000 */
[C---:B------:R-:W-:Y:S01]  /*0750*/  FSETP.GE.AND P0, PT, |R18|.reuse, 105615, PT ;  /* 0x47ce47801200780b */ /* 0x040fe20003f06200 */
[----:B------:R-:W-:Y:S01]  /*0760*/  BSSY.RECONVERGENT B1, `(.L_x_169) ;  /* 0x000003b000017945 */ /* 0x000fe20003800200 */
[----:B------:R-:W-:-:S03]  /*0770*/  FADD R17, -R18, -RZ ;  /* 0x800000ff12117221 */ /* 0x000fc60000000100 */
[----:B------:R-:W1:Y:S02]  /*0780*/  F2I.NTZ R0, R0 ;  /* 0x0000000000007305 */ /* 0x000e640000203100 */
[----:B-1----:R-:W-:-:S05]  /*0790*/  I2FP.F32.S32 R3, R0 ;  /* 0x0000000000037245 */ /* 0x002fca0000201400 */
[----:B------:R-:W-:-:S04]  /*07a0*/  FFMA R2, R3, -1.5707962512969970703, -R18 ;  /* 0xbfc90fda03027823 */ /* 0x000fc80000000812 */
[----:B------:R-:W-:-:S04]  /*07b0*/  FFMA R2, R3, -7.5497894158615963534e-08, R2 ;  /* 0xb3a2216803027823 */ /* 0x000fc80000000002 */
[----:B------:R-:W-:Y:S01]  /*07c0*/  FFMA R2, R3, -5.3903029534742383927e-15, R2 ;  /* 0xa7c234c503027823 */ /* 0x000fe20000000002 */
[----:B------:R-:W-:Y:S06]  /*07d0*/  @!P0 BRA `(.L_x_170) ;  /* 0x0000000000cc8947 */ /* 0x000fec0003800000 */
[----:B------:R-:W-:-:S13]  /*07e0*/  FSETP.NEU.AND P0, PT, |R18|, +INF , PT ;  /* 0x7f8000001200780b */ /* 0x000fda0003f0d200 */
[----:B------:R-:W-:Y:S01]  /*07f0*/  @!P0 FMUL R2, RZ, R17 ;  /* 0x00000011ff028220 */ /* 0x000fe20000400000 */
[----:B------:R-:W-:Y:S01]  /*0800*/  @!P0 IMAD.MOV.U32 R0, RZ, RZ, RZ ;  /* 0x000000ffff008224 */ /* 0x000fe200078e00ff */
[----:B------:R-:W-:Y:S06]  /*0810*/  @!P0 BRA `(.L_x_170) ;  /* 0x0000000000bc8947 */ /* 0x000fec0003800000 */
[----:B------:R-:W1:Y:S01]  /*0820*/  LDC.64 R2, c[0x4][RZ] ;  /* 0x01000000ff027b82 */ /* 0x000e620000000a00 */
[----:B------:R-:W-:Y:S01]  /*0830*/  IMAD.SHL.U32 R0, R17, 0x100, RZ ;  /* 0x0000010011007824 */ /* 0x000fe200078e00ff */
[----:B------:R-:W-:Y:S01]  /*0840*/  MOV R4, RZ ;  /* 0x000000ff00047202 */ /* 0x000fe20000000f00 */
[----:B------:R-:W-:Y:S01]  /*0850*/  IMAD.MOV.U32 R10, RZ, RZ, RZ ;  /* 0x000000ffff0a7224 */ /* 0x000fe200078e00ff */
[----:B------:R-:W-:Y:S02]  /*0860*/  UMOV UR4, URZ ;  /* 0x000000ff00047c82 */ /* 0x000fe40008000000 */
[----:B------:R-:W-:-:S07]  /*0870*/  LOP3.LUT R23, R0, 0x80000000, RZ, 0xfc, !PT ;  /* 0x8000000000177812 */ /* 0x000fce00078efcff */
.L_x_171:
[----:B-1----:R-:W-:-:S05]  /*0880*/  IMAD.WIDE.U32 R20, R4, 0x4, R2 ;  /* 0x0000000404147825 */ /* 0x002fca00078e0002 */
[----:B----4-:R-:W4:Y:S01]  /*0890*/  LDG.E.CONSTANT R14, desc[UR10][R20.64] ;  /* 0x0000000a140e7981 */ /* 0x010f22000c1e9900 */
[C---:B------:R-:W-:Y:S02]  /*08a0*/  IMAD R0, R4.reuse, 0x4, R1 ;  /* 0x0000000404007824 */ /* 0x040fe400078e0201 */
[----:B------:R-:W-:-:S05]  /*08b0*/  VIADD R4, R4, 0x1 ;  /* 0x0000000104047836 */ /* 0x000fca0000000000 */
[----:B------:R-:W-:Y:S01]  /*08c0*/  ISETP.NE.AND P0, PT, R4, 0x6, PT ;  /* 0x000000060400780c */ /* 0x000fe20003f05270 */
[----:B----4-:R-:W-:-:S03]  /*08d0*/  IMAD.WIDE.U32 R14, R14, R23, RZ ;  /* 0x000000170e0e7225 */ /* 0x010fc600078e00ff */
[----:B0--3--:R-:W-:-:S04]  /*08e0*/  IADD3 R19, P1, PT, R14, R10, RZ ;  /* 0x0000000a0e137210 */ /* 0x009fc80007f3e0ff */
[----:B------:R-:W-:Y:S01]  /*08f0*/  IADD3.X R10, PT, PT, R15, UR4, RZ, P1, !PT ;  /* 0x000000040f0a7c10 */ /* 0x000fe20008ffe4ff */
[----:B------:R4:W-:Y:S04]  /*0900*/  STL [R0], R19 ;  /* 0x0000001300007387 */ /* 0x0009e80000100800 */
[----:B------:R-:W-:Y:S05]  /*0910*/  @P0 BRA `(.L_x_171) ;  /* 0xfffffffc00d80947 */ /* 0x000fea000383ffff */
[----:B------:R-:W-:Y:S01]  /*0920*/  SHF.R.U32.HI R4, RZ, 0x17, R17 ;  /* 0x00000017ff047819 */ /* 0x000fe20000011611 */
[----:B------:R1:W-:Y:S03]  /*0930*/  STL [R1+0x18], R10 ;  /* 0x0000180a01007387 */ /* 0x0003e60000100800 */
[C---:B----4-:R-:W-:Y:S02]  /*0940*/  LOP3.LUT R0, R4.reuse, 0xe0, RZ, 0xc0, !PT ;  /* 0x000000e004007812 */ /* 0x050fe400078ec0ff */
[----:B------:R-:W-:-:S03]  /*0950*/  LOP3.LUT P0, RZ, R4, 0x1f, RZ, 0xc0, !PT ;  /* 0x0000001f04ff7812 */ /* 0x000fc6000780c0ff */
[----:B------:R-:W-:-:S05]  /*0960*/  VIADD R0, R0, 0xffffff80 ;  /* 0xffffff8000007836 */ /* 0x000fca0000000000 */
[----:B------:R-:W-:-:S05]  /*0970*/  SHF.R.U32.HI R0, RZ, 0x5, R0 ;  /* 0x00000005ff007819 */ /* 0x000fca0000011600 */
[----:B------:R-:W-:-:S05]  /*0980*/  IMAD R19, R0, -0x4, R1 ;  /* 0xfffffffc00137824 */ /* 0x000fca00078e0201 */
[----:B------:R-:W3:Y:S04]  /*0990*/  LDL R0, [R19+0x18] ;  /* 0x0000180013007983 */ /* 0x000ee80000100800 */
[----:B------:R-:W3:Y:S04]  /*09a0*/  LDL R3, [R19+0x14] ;  /* 0x0000140013037983 */ /* 0x000ee80000100800 */
[----:B------:R-:W4:Y:S01]  /*09b0*/  @P0 LDL R2, [R19+0x10] ;  /* 0x0000100013020983 */ /* 0x000f220000100800 */
[----:B------:R-:W-:Y:S01]  /*09c0*/  LOP3.LUT R4, R4, 0x1f, RZ, 0xc0, !PT ;  /* 0x0000001f04047812 */ /* 0x000fe200078ec0ff */
[----:B------:R-:W-:Y:S01]  /*09d0*/  UMOV UR4, 0x54442d19 ;  /* 0x54442d1900047882 */ /* 0x000fe20000000000 */
[----:B------:R-:W-:-:S02]  /*09e0*/  UMOV UR5, 0x3bf921fb ;  /* 0x3bf921fb00057882 */ /* 0x000fc40000000000 */
[-C--:B---3--:R-:W-:Y:S02]  /*09f0*/  @P0 SHF.L.W.U32.HI R0, R3, R4.reuse, R0 ;  /* 0x0000000403000219 */ /* 0x088fe40000010e00 */
[----:B----4-:R-:W-:Y:S02]  /*0a00*/  @P0 SHF.L.W.U32.HI R3, R2, R4, R3 ;  /* 0x0000000402030219 */ /* 0x010fe40000010e03 */
[----:B------:R-:W-:Y:S02]  /*0a10*/  ISETP.GE.AND P0, PT, R17, RZ, PT ;  /* 0x000000ff1100720c */ /* 0x000fe40003f06270 */
[C---:B------:R-:W-:Y:S01]  /*0a20*/  SHF.L.W.U32.HI R2, R3.reuse, 0x2, R0 ;  /* 0x0000000203027819 */ /* 0x040fe20000010e00 */
[----:B------:R-:W-:-:S03]  /*0a30*/  IMAD.SHL.U32 R3, R3, 0x4, RZ ;  /* 0x0000000403037824 */ /* 0x000fc600078e00ff */
[----:B------:R-:W-:-:S04]  /*0a40*/  SHF.R.S32.HI R4, RZ, 0x1f, R2 ;  /* 0x0000001fff047819 */ /* 0x000fc80000011402 */
[C---:B------:R-:W-:Y:S02]  /*0a50*/  LOP3.LUT R14, R4.reuse, R3, RZ, 0x3c, !PT ;  /* 0x00000003040e7212 */ /* 0x040fe400078e3cff */
[----:B------:R-:W-:Y:S02]  /*0a60*/  LOP3.LUT R15, R4, R2, RZ, 0x3c, !PT ;  /* 0x00000002040f7212 */ /* 0x000fe400078e3cff */
[----:B------:R-:W-:Y:S02]  /*0a70*/  SHF.R.U32.HI R3, RZ, 0x1e, R0 ;  /* 0x0000001eff037819 */ /* 0x000fe40000011600 */
[C---:B------:R-:W-:Y:S02]  /*0a80*/  LOP3.LUT R4, R2.reuse, R17, RZ, 0x3c, !PT ;  /* 0x0000001102047212 */ /* 0x040fe400078e3cff */
[----:B------:R-:W0:Y:S01]  /*0a90*/  I2F.F64.S64 R14, R14 ;  /* 0x0000000e000e7312 */ /* 0x000e220000301c00 */
[----:B------:R-:W-:Y:S02]  /*0aa0*/  LEA.HI R0, R2, R3, RZ, 0x1 ;  /* 0x0000000302007211 */ /* 0x000fe400078f08ff */
[----:B------:R-:W-:-:S02]  /*0ab0*/  ISETP.GE.AND P1, PT, R4, RZ, PT ;  /* 0x000000ff0400720c */ /* 0x000fc40003f26270 */
[----:B------:R-:W-:-:S05]  /*0ac0*/  IADD3 R2, PT, PT, -R0, RZ, RZ ;  /* 0x000000ff00027210 */ /* 0x000fca0007ffe1ff */
[----:B------:R-:W-:Y:S01]  /*0ad0*/  @!P0 IMAD.MOV.U32 R0, RZ, RZ, R2 ;  /* 0x000000ffff008224 */ /* 0x000fe200078e0002 */
[----:B0-----:R-:W-:-:S10]  /*0ae0*/  DMUL R20, R14, UR4 ;  /* 0x000000040e147c28 */ /* 0x001fd40008000000 */
[----:B------:R-:W0:Y:S02]  /*0af0*/  F2F.F32.F64 R20, R20 ;  /* 0x0000001400147310 */ /* 0x000e240000301000 */
[----:B01----:R-:W-:-:S07]  /*0b00*/  FSEL R2, -R20, R20, !P1 ;  /* 0x0000001414027208 */ /* 0x003fce0004800100 */
.L_x_170:
[----:B--2---:R-:W-:Y:S05]  /*0b10*/  BSYNC.RECONVERGENT B1 ;  /* 0x0000000000017941 */ /* 0x004fea0003800200 */
.L_x_169:
[----:B------:R-:W1:Y:S01]  /*0b20*/  S2UR UR5, SR_CgaCtaId ;  /* 0x00000000000579c3 */ /* 0x000e620000008800 */
[----:B------:R-:W-:Y:S01]  /*0b30*/  LOP3.LUT R10, R0, 0x1, RZ, 0xc0, !PT ;  /* 0x00000001000a7812 */ /* 0x000fe200078ec0ff */
[----:B------:R-:W-:Y:S02]  /*0b40*/  IMAD.MOV.U32 R4, RZ, RZ, 0x37cbac00 ;  /* 0x37cbac00ff047424 */ /* 0x000fe400078e00ff */
[----:B------:R-:W-:Y:S01]  /*0b50*/  FMUL R3, R2, R2 ;  /* 0x0000000202037220 */ /* 0x000fe20000400000 */
[----:B------:R-:W-:Y:S01]  /*0b60*/  VIADD R0, R0, 0x1 ;  /* 0x0000000100007836 */ /* 0x000fe20000000000 */
[----:B------:R-:W-:Y:S01]  /*0b70*/  ISETP.NE.U32.AND P0, PT, R10, 0x1, PT ;  /* 0x000000010a00780c */ /* 0x000fe20003f05070 */
[----:B------:R-:W-:Y:S02]  /*0b80*/  IMAD.MOV.U32 R10, RZ, RZ, 0x3c0885e4 ;  /* 0x3c0885e4ff0a7424 */ /* 0x000fe400078e00ff */
[----:B------:R-:W-:Y:S01]  /*0b90*/  FFMA R4, R3, R4, -0.0013887860113754868507 ;  /* 0xbab607ed03047423 */ /* 0x000fe20000000004 */
[----:B------:R-:W-:Y:S01]  /*0ba0*/  MOV R15, 0x3e2aaaa8 ;  /* 0x3e2aaaa8000f7802 */ /* 0x000fe20000000f00 */
[----:B------:R-:W-:Y:S01]  /*0bb0*/  UMOV UR4, 0x400 ;  /* 0x0000040000047882 */ /* 0x000fe20000000000 */
[----:B------:R-:W-:Y:S01]  /*0bc0*/  LOP3.LUT P1, RZ, R0, 0x2, RZ, 0xc0, !PT ;  /* 0x0000000200ff7812 */ /* 0x000fe2000782c0ff */
[----:B------:R-:W-:Y:S01]  /*0bd0*/  BSSY.RECONVERGENT B1, `(.L_x_172) ;  /* 0x000002e000017945 */ /* 0x000fe20003800200 */
[----:B------:R-:W-:-:S02]  /*0be0*/  FSEL R4, R4, -0.00019574658654164522886, P0 ;  /* 0xb94d415304047808 */ /* 0x000fc40000000000 */
[----:B------:R-:W-:Y:S02]  /*0bf0*/  FSEL R10, R10, 0.041666727513074874878, !P0 ;  /* 0x3d2aaabb0a0a7808 */ /* 0x000fe40004000000 */
[----:B------:R-:W-:Y:S02]  /*0c00*/  FSEL R15, -R15, -0.4999999701976776123, !P0 ;  /* 0xbeffffff0f0f7808 */ /* 0x000fe40004000100 */
[----:B------:R-:W-:Y:S01]  /*0c10*/  FSEL R0, R2, 1, !P0 ;  /* 0x3f80000002007808 */ /* 0x000fe20004000000 */
[----:B------:R-:W-:Y:S01]  /*0c20*/  FFMA R4, R3, R4, R10 ;  /* 0x0000000403047223 */ /* 0x000fe2000000000a */
[----:B------:R-:W-:-:S03]  /*0c30*/  FSETP.GE.AND P0, PT, R18, RZ, PT ;  /* 0x000000ff1200720b */ /* 0x000fc60003f06000 */
[C---:B------:R-:W-:Y:S01]  /*0c40*/  FFMA R4, R3.reuse, R4, R15 ;  /* 0x0000000403047223 */ /* 0x040fe2000000000f */
[----:B------:R-:W-:Y:S01]  /*0c50*/  FFMA R3, R3, R0, RZ ;  /* 0x0000000003037223 */ /* 0x000fe200000000ff */
[----:B-1----:R-:W-:-:S03]  /*0c60*/  ULEA UR4, UR5, UR4, 0x18 ;  /* 0x0000000405047291 */ /* 0x002fc6000f8ec0ff */
[----:B------:R-:W-:-:S04]  /*0c70*/  FFMA R0, R3, R4, R0 ;  /* 0x0000000403007223 */ /* 0x000fc80000000000 */
[----:B------:R-:W-:-:S05]  /*0c80*/  @P1 FADD R0, RZ, -R0 ;  /* 0x80000000ff001221 */ /* 0x000fca0000000000 */
[----:B------:R1:W-:Y:S01]  /*0c90*/  STS [UR4], R0 ;  /* 0x00000000ff007988 */ /* 0x0003e20008000804 */
[----:B------:R-:W-:Y:S05]  /*0ca0*/  @!P0 BRA `(.L_x_173) ;  /* 0x0000000000448947 */ /* 0x000fea0003800000 */
[----:B------:R-:W-:Y:S01]  /*0cb0*/  FFMA R3, -R0, R0, 1 ;  /* 0x3f80000000037423 */ /* 0x000fe20000000100 */
[----:B------:R-:W-:Y:S03]  /*0cc0*/  BSSY.RECONVERGENT B2, `(.L_x_174) ;  /* 0x000000d000027945 */ /* 0x000fe60003800200 */
[----:B-1----:R-:W-:Y:S01]  /*0cd0*/  VIADD R0, R3, 0xf3000000 ;  /* 0xf300000003007836 */ /* 0x002fe20000000000 */
[----:B------:R1:W2:Y:S04]  /*0ce0*/  MUFU.RSQ R2, R3 ;  /* 0x0000000300027308 */ /* 0x0002a80000001400 */
[----:B------:R-:W-:-:S13]  /*0cf0*/  ISETP.GT.U32.AND P0, PT, R0, 0x727fffff, PT ;  /* 0x727fffff0000780c */ /* 0x000fda0003f04070 */
[----:B-12---:R-:W-:Y:S05]  /*0d00*/  @!P0 BRA `(.L_x_175) ;  /* 0x0000000000108947 */ /* 0x006fea0003800000 */
[----:B------:R-:W-:Y:S01]  /*0d10*/  IMAD.MOV.U32 R0, RZ, RZ, R3 ;  /* 0x000000ffff007224 */ /* 0x000fe200078e0003 */
[----:B------:R-:W-:-:S07]  /*0d20*/  MOV R18, 0xd40 ;  /* 0x00000d4000127802 */ /* 0x000fce0000000f00 */
[----:B0--3--:R-:W-:Y:S05]  /*0d30*/  CALL.REL.NOINC `($__internal_6_$__cuda_sm20_sqrt_rn_f32_slowpath) ;  /* 0x0000001400747944 */ /* 0x009fea0003c00000 */
[----:B------:R-:W-:Y:S05]  /*0d40*/  BRA `(.L_x_176) ;  /* 0x0000000000107947 */ /* 0x000fea0003800000 */
.L_x_175:
[----:B------:R-:W-:Y:S01]  /*0d50*/  FMUL.FTZ R0, R3, R2 ;  /* 0x0000000203007220 */ /* 0x000fe20000410000 */
[----:B------:R-:W-:-:S03]  /*0d60*/  FMUL.FTZ R2, R2, 0.5 ;  /* 0x3f00000002027820 */ /* 0x000fc60000410000 */
[----:B------:R-:W-:-:S04]  /*0d70*/  FFMA R3, -R0, R0, R3 ;  /* 0x0000000000037223 */ /* 0x000fc80000000103 */
[----:B------:R-:W-:-:S07]  /*0d80*/  FFMA R0, R3, R2, R0 ;  /* 0x0000000203007223 */ /* 0x000fce0000000000 */
.L_x_176:
[----:B------:R-:W-:Y:S05]  /*0d90*/  BSYNC.RECONVERGENT B2 ;  /* 0x0000000000027941 */ /* 0x000fea0003800200 */
.L_x_174:
[----:B------:R-:W-:Y:S01]  /*0da0*/  FADD R0, -R0, -RZ ;  /* 0x800000ff00007221 */ /* 0x000fe20000000100 */
[----:B------:R-:W-:Y:S06]  /*0db0*/  BRA `(.L_x_177) ;  /* 0x00000000003c7947 */ /* 0x000fec0003800000 */
.L_x_173:
        /* <DEDUP_REMOVED lines=10> */
.L_x_178:
[----:B------:R-:W-:Y:S01]  /*0e60*/  FMUL.FTZ R0, R3, R2 ;  /* 0x0000000203007220 */ /* 0x000fe20000410000 */
[----:B------:R-:W-:-:S03]  /*0e70*/  FMUL.FTZ R2, R2, 0.5 ;  /* 0x3f00000002027820 */ /* 0x000fc60000410000 */
[----:B------:R-:W-:-:S04]  /*0e80*/  FFMA R3, -R0, R0, R3 ;  /* 0x0000000000037223 */ /* 0x000fc80000000103 */
[----:B------:R-:W-:-:S07]  /*0e90*/  FFMA R0, R3, R2, R0 ;  /* 0x0000000203007223 */ /* 0x000fce0000000000 */
.L_x_179:
[----:B------:R-:W-:Y:S05]  /*0ea0*/  BSYNC.RECONVERGENT B2 ;  /* 0x0000000000027941 */ /* 0x000fea0003800200 */
.L_x_177:
[----:B------:R-:W-:Y:S05]  /*0eb0*/  BSYNC.RECONVERGENT B1 ;  /* 0x0000000000017941 */ /* 0x000fea0003800200 */
.L_x_172:
[----:B------:R-:W1:Y:S01]  /*0ec0*/  S2UR UR5, SR_CgaCtaId ;  /* 0x00000000000579c3 */ /* 0x000e620000008800 */
[----:B------:R-:W-:Y:S02]  /*0ed0*/  UMOV UR4, 0x400 ;  /* 0x0000040000047882 */ /* 0x000fe40000000000 */
[----:B-1----:R-:W-:-:S09]  /*0ee0*/  ULEA UR4, UR5, UR4, 0x18 ;  /* 0x0000000405047291 */ /* 0x002fd2000f8ec0ff */
[----:B------:R1:W-:Y:S03]  /*0ef0*/  STS [UR4+0x4], R0 ;  /* 0x00000400ff007988 */ /* 0x0003e60008000804 */
.L_x_164:
[----:B--23--:R-:W-:Y:S05]  /*0f00*/  BSYNC.RECONVERGENT B0 ;  /* 0x0000000000007941 */ /* 0x00cfea0003800200 */
.L_x_163:
[----:B-1----:R-:W1:Y:S08]  /*0f10*/  LDC R0, c[0x0][0x384] ;  /* 0x0000e100ff007b82 */ /* 0x002e700000000800 */
[----:B------:R-:W-:Y:S01]  /*0f20*/  BAR.SYNC.DEFER_BLOCKING 0x0 ;  /* 0x0000000000007b1d */ /* 0x000fe20000010000 */
[----:B------:R-:W-:-:S05]  /*0f30*/  ISETP.NE.AND P1, PT, R12, RZ, PT ;  /* 0x000000ff0c00720c */ /* 0x000fca0003f25270 */
[----:B------:R-:W-:Y:S08]  /*0f40*/  BSSY.RECONVERGENT B0, `(.L_x_180) ;  /* 0x0000019000007945 */ /* 0x000ff00003800200 */
[-C--:B-1----:R-:W-:Y:S01]  /*0f50*/  @!P1 IMAD R3, R13, R0.reuse, R16 ;  /* 0x000000000d039224 */ /* 0x082fe200078e0210 */
[----:B------:R-:W-:-:S03]  /*0f60*/  IADD3 R21, PT, PT, -R16, R0, RZ ;  /* 0x0000000010157210 */ /* 0x000fc60007ffe1ff */
[----:B------:R-:W-:Y:S01]  /*0f70*/  @!P1 IMAD.WIDE.U32 R2, R3, 0x4, R8 ;  /* 0x0000000403029825 */ /* 0x000fe200078e0008 */
[----:B------:R-:W-:-:S04]  /*0f80*/  ISETP.GE.AND P0, PT, R12, R21, PT ;  /* 0x000000150c00720c */ /* 0x000fc80003f06270 */
[----:B------:R1:W-:Y:S09]  /*0f90*/  @!P1 STG.E desc[UR10][R2.64], R17 ;  /* 0x0000001102009986 */ /* 0x0003f2000c10190a */
[----:B------:R-:W-:Y:S05]  /*0fa0*/  @P0 BRA `(.L_x_181) ;  /* 0x0000000000480947 */ /* 0x000fea0003800000 */
[----:B------:R-:W2:Y:S01]  /*0fb0*/  S2UR UR5, SR_CgaCtaId ;  /* 0x00000000000579c3 */ /* 0x000ea20000008800 */
[----:B------:R-:W-:Y:S01]  /*0fc0*/  UMOV UR4, 0x400 ;  /* 0x0000040000047882 */ /* 0x000fe20000000000 */
[----:B------:R-:W-:Y:S01]  /*0fd0*/  IMAD.MOV.U32 R4, RZ, RZ, R12 ;  /* 0x000000ffff047224 */ /* 0x000fe200078e000c */
[----:B--2---:R-:W-:-:S09]  /*0fe0*/  ULEA UR4, UR5, UR4, 0x18 ;  /* 0x0000000405047291 */ /* 0x004fd2000f8ec0ff */
[----:B-1----:R-:W1:Y:S03]  /*0ff0*/  LDS.64 R2, [UR4] ;  /* 0x00000004ff027984 */ /* 0x002e660008000a00 */
.L_x_182:
[----:B--2---:R-:W-:-:S04]  /*1000*/  IMAD R15, R4, R0, R13 ;  /* 0x00000000040f7224 */ /* 0x004fc800078e020d */
[----:B------:R-:W-:-:S05]  /*1010*/  IMAD.WIDE R14, R15, 0x4, R6 ;  /* 0x000000040f0e7825 */ /* 0x000fca00078e0206 */
[----:B------:R-:W0:Y:S04]  /*1020*/  LDG.E R17, desc[UR10][R14.64] ;  /* 0x0000000a0e117981 */ /* 0x000e28000c1e1900 */
[----:B------:R-:W2:Y:S01]  /*1030*/  LDG.E R10, desc[UR10][R14.64+0x4] ;  /* 0x0000040a0e0a7981 */ /* 0x000ea2000c1e1900 */
[----:B------:R-:W-:-:S05]  /*1040*/  VIADD R4, R4, UR8 ;  /* 0x0000000804047c36 */ /* 0x000fca0008000000 */
[----:B------:R-:W-:Y:S01]  /*1050*/  ISETP.GE.AND P0, PT, R4, R21, PT ;  /* 0x000000150400720c */ /* 0x000fe20003f06270 */
[-C--:B01----:R-:W-:Y:S01]  /*1060*/  FMUL R19, R17, R3.reuse ;  /* 0x0000000311137220 */ /* 0x083fe20000400000 */
[----:B--2---:R-:W-:-:S03]  /*1070*/  FMUL R18, R10, R3 ;  /* 0x000000030a127220 */ /* 0x004fc60000400000 */
[C---:B------:R-:W-:Y:S01]  /*1080*/  FFMA R19, R2.reuse, R10, R19 ;  /* 0x0000000a02137223 */ /* 0x040fe20000000013 */
[----:B------:R-:W-:-:S04]  /*1090*/  FFMA R17, R2, R17, -R18 ;  /* 0x0000001102117223 */ /* 0x000fc80000000812 */
[----:B------:R2:W-:Y:S04]  /*10a0*/  STG.E desc[UR10][R14.64+0x4], R19 ;  /* 0x000004130e007986 */ /* 0x0005e8000c10190a */
[----:B------:R2:W-:Y:S01]  /*10b0*/  STG.E desc[UR10][R14.64], R17 ;  /* 0x000000110e007986 */ /* 0x0005e2000c10190a */
[----:B------:R-:W-:Y:S05]  /*10c0*/  @!P0 BRA `(.L_x_182) ;  /* 0xfffffffc00cc8947 */ /* 0x000fea000383ffff */
.L_x_181:
[----:B------:R-:W-:Y:S05]  /*10d0*/  BSYNC.RECONVERGENT B0 ;  /* 0x0000000000007941 */ /* 0x000fea0003800200 */
.L_x_180:
[----:B------:R-:W-:Y:S01]  /*10e0*/  BAR.SYNC.DEFER_BLOCKING 0x0 ;  /* 0x0000000000007b1d */ /* 0x000fe20000010000 */
[----:B------:R-:W-:-:S13]  /*10f0*/  ISETP.NE.AND P0, PT, R5, R16, PT ;  /* 0x000000100500720c */ /* 0x000fda0003f05270 */
[----:B------:R-:W-:Y:S05]  /*1100*/  @!P0 BRA `(.L_x_183) ;  /* 0x00000010000c8947 */ /* 0x000fea0003800000 */
[----:B------:R-:W-:Y:S01]  /*1110*/  VIADD R16, R16, 0x1 ;  /* 0x0000000110107836 */ /* 0x000fe20000000000 */
[----:B------:R-:W-:Y:S06]  /*1120*/  BRA `(.L_x_184) ;  /* 0xfffffff000247947 */ /* 0x000fec000383ffff */
.L_x_162:
[----:B------:R-:W1:Y:S01]  /*1130*/  LDC R3, c[0x0][0x384] ;  /* 0x0000e100ff037b82 */ /* 0x000e620000000800 */
[----:B------:R-:W-:Y:S01]  /*1140*/  LOP3.LUT R16, RZ, R5, RZ, 0x33, !PT ;  /* 0x00000005ff107212 */ /* 0x000fe200078e33ff */
[----:B------:R-:W-:-:S03]  /*1150*/  IMAD.MOV.U32 R13, RZ, RZ, RZ ;  /* 0x000000ffff0d7224 */ /* 0x000fc600078e00ff */
[----:B-1----:R-:W-:-:S07]  /*1160*/  IADD3 R16, PT, PT, R16, R3, RZ ;  /* 0x0000000310107210 */ /* 0x002fce0007ffe0ff */
.L_x_205:
[----:B0-----:R-:W-:Y:S01]  /*1170*/  ISETP.NE.AND P0, PT, R12, RZ, PT ;  /* 0x000000ff0c00720c */ /* 0x001fe20003f05270 */
[----:B------:R-:W-:Y:S01]  /*1180*/  BSSY.RECONVERGENT B0, `(.L_x_185) ;  /* 0x00000d6000007945 */ /* 0x000fe20003800200 */
[----:B------:R-:W-:Y:S02]  /*1190*/  IMAD.IADD R17, R16, 0x1, R13 ;  /* 0x0000000110117824 */ /* 0x000fe400078e020d */
[----:B-1----:R-:W-:-:S09]  /*11a0*/  IMAD.MOV.U32 R19, RZ, RZ, RZ ;  /* 0x000000ffff137224 */ /* 0x002fd200078e00ff */
[----:B------:R-:W-:Y:S05]  /*11b0*/  @P0 BRA `(.L_x_186) ;  /* 0x0000000c00480947 */ /* 0x000fea0003800000 */
[----:B------:R-:W0:Y:S01]  /*11c0*/  LDC R19, c[0x0][0x384] ;  /* 0x0000e100ff137b82 */ /* 0x000e220000000800 */
[----:B------:R-:W-:-:S04]  /*11d0*/  VIADD R0, R17, 0xffffffff ;  /* 0xffffffff11007836 */ /* 0x000fc80000000000 */
[----:B0-----:R-:W-:-:S04]  /*11e0*/  IMAD R3, R0, R19, R13 ;  /* 0x0000001300037224 */ /* 0x001fc800078e020d */
[----:B------:R-:W-:-:S05]  /*11f0*/  IMAD.WIDE R2, R3, 0x4, R6 ;  /* 0x0000000403027825 */ /* 0x000fca00078e0206 */
[----:B---3--:R-:W3:Y:S01]  /*1200*/  LDG.E R15, desc[UR10][R2.64] ;  /* 0x0000000a020f7981 */ /* 0x008ee2000c1e1900 */
[----:B------:R-:W-:-:S05]  /*1210*/  IMAD.WIDE.U32 R18, R19, 0x4, R2 ;  /* 0x0000000413127825 */ /* 0x000fca00078e0002 */
        /* <DEDUP_REMOVED lines=26> */
.L_x_187:
        /* <DEDUP_REMOVED lines=17> */
.L_x_190:
[----:B------:R-:W-:Y:S01]  /*14d0*/  MOV R3, 0x3b33710b ;  /* 0x3b33710b00037802 */ /* 0x000fe20000000f00 */
[----:B------:R-:W-:Y:S01]  /*14e0*/  FMUL R0, R2, R2 ;  /* 0x0000000202007220 */ /* 0x000fe20000400000 */
[----:B------:R-:W-:Y:S01]  /*14f0*/  IMAD.MOV.U32 R4, RZ, RZ, 0x3f6ee581 ;  /* 0x3f6ee581ff047424 */ /* 0x000fe200078e00ff */
        /* <DEDUP_REMOVED lines=26> */
.L_x_189:
[----:B------:R-:W0:Y:S02]  /*16a0*/  F2F.F64.F32 R2, R15 ;  /* 0x0000000f00027310 */ /* 0x000e240000201800 */
[----:B0-----:R-:W-:-:S06]  /*16b0*/  DSETP.GT.AND P0, PT, R2, UR4, PT ;  /* 0x0000000402007e2a */ /* 0x001fcc000bf04000 */
[----:B------:R-:W-:Y:S02]  /*16c0*/  FSEL R2, RZ, 3.37028055040000000000e+12, P0 ;  /* 0x54442d18ff027808 */ /* 0x000fe40000000000 */
[----:B------:R-:W-:-:S04]  /*16d0*/  FSEL R3, RZ, -2.1426990032196044922, P0 ;  /* 0xc00921fbff037808 */ /* 0x000fc80000000000 */
[----:B------:R0:W1:Y:S03]  /*16e0*/  F2F.F32.F64 R19, R2 ;  /* 0x0000000200137310 */ /* 0x0000660000301000 */
.L_x_188:
[C---:B-1--4-:R-:W-:Y:S01]  /*16f0*/  FMUL R0, R19.reuse, 0.63661974668502807617 ;  /* 0x3f22f98313007820 */ /* 0x052fe20000400000 */
[----:B------:R-:W-:Y:S01]  /*1700*/  FSETP.GE.AND P0, PT, |R19|, 105615, PT ;  /* 0x47ce47801300780b */ /* 0x000fe20003f06200 */
[----:B------:R-:W-:Y:S04]  /*1710*/  BSSY.RECONVERGENT B1, `(.L_x_191) ;  /* 0x000003e000017945 */ /* 0x000fe80003800200 */
[----:B------:R-:W0:Y:S02]  /*1720*/  F2I.NTZ R0, R0 ;  /* 0x0000000000007305 */ /* 0x000e240000203100 */
[----:B0--3--:R-:W-:-:S05]  /*1730*/  I2FP.F32.S32 R2, R0 ;  /* 0x0000000000027245 */ /* 0x009fca0000201400 */
        /* <DEDUP_REMOVED lines=8> */
[----:B------:R-:W-:Y:S01]  /*17c0*/  IMAD.SHL.U32 R2, R19, 0x100, RZ ;  /* 0x0000010013027824 */ /* 0x000fe200078e00ff */
[----:B------:R-:W-:Y:S01]  /*17d0*/  MOV R10, RZ ;  /* 0x000000ff000a7202 */ /* 0x000fe20000000f00 */
[----:B------:R-:W-:Y:S01]  /*17e0*/  IMAD.MOV.U32 R0, RZ, RZ, R1 ;  /* 0x000000ffff007224 */ /* 0x000fe200078e0001 */
[----:B------:R-:W0:Y:S02]  /*17f0*/  LDCU.64 UR12, c[0x4][URZ] ;  /* 0x01000000ff0c77ac */ /* 0x000e240008000a00 */
[----:B------:R-:W-:Y:S01]  /*1800*/  LOP3.LUT R23, R2, 0x80000000, RZ, 0xfc, !PT ;  /* 0x8000000002177812 */ /* 0x000fe200078efcff */
[----:B------:R-:W-:Y:S01]  /*1810*/  UMOV UR5, URZ ;  /* 0x000000ff00057c82 */ /* 0x000fe20008000000 */
[----:B------:R-:W-:-:S05]  /*1820*/  UMOV UR4, URZ ;  /* 0x000000ff00047c82 */ /* 0x000fca0008000000 */
.L_x_193:
[----:B0-----:R-:W-:Y:S02]  /*1830*/  IMAD.U32 R14, RZ, RZ, UR12 ;  /* 0x0000000cff0e7e24 */ /* 0x001fe4000f8e00ff */
[----:B------:R-:W-:-:S05]  /*1840*/  IMAD.U32 R15, RZ, RZ, UR13 ;  /* 0x0000000dff0f7e24 */ /* 0x000fca000f8e00ff */
[----:B------:R-:W3:Y:S01]  /*1850*/  LDG.E.CONSTANT R2, desc[UR10][R14.64] ;  /* 0x0000000a0e027981 */ /* 0x000ee2000c1e9900 */
[----:B------:R-:W-:Y:S02]  /*1860*/  UIADD3 UR12, UP0, UPT, UR12, 0x4, URZ ;  /* 0x000000040c0c7890 */ /* 0x000fe4000ff1e0ff */
[----:B------:R-:W-:Y:S02]  /*1870*/  UIADD3 UR4, UPT, UPT, UR4, 0x1, URZ ;  /* 0x0000000104047890 */ /* 0x000fe4000fffe0ff */
[----:B------:R-:W-:Y:S02]  /*1880*/  UIADD3.X UR13, UPT, UPT, URZ, UR13, URZ, UP0, !UPT ;  /* 0x0000000dff0d7290 */ /* 0x000fe400087fe4ff */
[----:B------:R-:W-:Y:S01]  /*1890*/  UISETP.NE.AND UP0, UPT, UR4, 0x6, UPT ;  /* 0x000000060400788c */ /* 0x000fe2000bf05270 */
[----:B---3--:R-:W-:-:S03]  /*18a0*/  IMAD.WIDE.U32 R2, R2, R23, RZ ;  /* 0x0000001702027225 */ /* 0x008fc600078e00ff */
        /* <DEDUP_REMOVED lines=8> */
[----:B------:R-:W-:Y:S02]  /*1930*/  LOP3.LUT P0, RZ, R4, 0x1f, RZ, 0xc0, !PT ;  /* 0x0000001f04ff7812 */ /* 0x000fe4000780c0ff */
[----:B------:R-:W-:-:S04]  /*1940*/  IADD3 R0, PT, PT, R0, -0x80, RZ ;  /* 0xffffff8000007810 */ /* 0x000fc80007ffe0ff */
        /* <DEDUP_REMOVED lines=18> */
[----:B------:R-:W1:Y:S01]  /*1a70*/  I2F.F64.S64 R14, R14 ;  /* 0x0000000e000e7312 */ /* 0x000e620000301c00 */
[----:B------:R-:W-:Y:S02]  /*1a80*/  LEA.HI R0, R2, R3, RZ, 0x1 ;  /* 0x0000000302007211 */ /* 0x000fe400078f08ff */
[----:B------:R-:W-:-:S03]  /*1a90*/  ISETP.GE.AND P1, PT, R4, RZ, PT ;  /* 0x000000ff0400720c */ /* 0x000fc60003f26270 */
[----:B------:R-:W-:-:S04]  /*1aa0*/  IMAD.MOV R2, RZ, RZ, -R0 ;  /* 0x000000ffff027224 */ /* 0x000fc800078e0a00 */
[----:B------:R-:W-:Y:S01]  /*1ab0*/  @!P0 IMAD.MOV.U32 R0, RZ, RZ, R2 ;  /* 0x000000ffff008224 */ /* 0x000fe200078e0002 */
[----:B-1----:R-:W-:-:S10]  /*1ac0*/  DMUL R20, R14, UR4 ;  /* 0x000000040e147c28 */ /* 0x002fd40008000000 */
[----:B------:R-:W1:Y:S02]  /*1ad0*/  F2F.F32.F64 R20, R20 ;  /* 0x0000001400147310 */ /* 0x000e640000301000 */
[----:B01----:R-:W-:-:S07]  /*1ae0*/  FSEL R2, -R20, R20, !P1 ;  /* 0x0000001414027208 */ /* 0x003fce0004800100 */
.L_x_192:
[----:B--2---:R-:W-:Y:S05]  /*1af0*/  BSYNC.RECONVERGENT B1 ;  /* 0x0000000000017941 */ /* 0x004fea0003800200 */
.L_x_191:
[----:B------:R-:W0:Y:S01]  /*1b00*/  S2UR UR5, SR_CgaCtaId ;  /* 0x00000000000579c3 */ /* 0x000e220000008800 */
[----:B------:R-:W-:Y:S02]  /*1b10*/  IMAD.MOV.U32 R4, RZ, RZ, 0x37cbac00 ;  /* 0x37cbac00ff047424 */ /* 0x000fe400078e00ff */
[----:B------:R-:W-:Y:S01]  /*1b20*/  FMUL R3, R2, R2 ;  /* 0x0000000202037220 */ /* 0x000fe20000400000 */
[C---:B------:R-:W-:Y:S01]  /*1b30*/  LOP3.LUT R10, R0.reuse, 0x1, RZ, 0xc0, !PT ;  /* 0x00000001000a7812 */ /* 0x040fe200078ec0ff */
[----:B------:R-:W-:Y:S01]  /*1b40*/  VIADD R0, R0, 0x1 ;  /* 0x0000000100007836 */ /* 0x000fe20000000000 */
[----:B------:R-:W-:Y:S01]  /*1b50*/  UMOV UR4, 0x400 ;  /* 0x0000040000047882 */ /* 0x000fe20000000000 */
[----:B------:R-:W-:Y:S01]  /*1b60*/  FFMA R4, R3, R4, -0.0013887860113754868507 ;  /* 0xbab607ed03047423 */ /* 0x000fe20000000004 */
[----:B------:R-:W-:Y:S01]  /*1b70*/  ISETP.NE.U32.AND P0, PT, R10, 0x1, PT ;  /* 0x000000010a00780c */ /* 0x000fe20003f05070 */
[----:B------:R-:W-:Y:S01]  /*1b80*/  IMAD.MOV.U32 R15, RZ, RZ, 0x3e2aaaa8 ;  /* 0x3e2aaaa8ff0f7424 */ /* 0x000fe200078e00ff */
[----:B------:R-:W-:Y:S01]  /*1b90*/  MOV R10, 0x3c0885e4 ;  /* 0x3c0885e4000a7802 */ /* 0x000fe20000000f00 */
[----:B------:R-:W-:Y:S01]  /*1ba0*/  BSSY.RECONVERGENT B1, `(.L_x_194) ;  /* 0x000002f000017945 */ /* 0x000fe20003800200 */
        /* <DEDUP_REMOVED lines=22> */
[----:B------:R-:W-:Y:S05]  /*1d10*/  CALL.REL.NOINC `($__internal_6_$__cuda_sm20_sqrt_rn_f32_slowpath) ;  /* 0x00000004007c7944 */ /* 0x000fea0003c00000 */
[----:B------:R-:W-:Y:S05]  /*1d20*/  BRA `(.L_x_198) ;  /* 0x0000000000107947 */ /* 0x000fea0003800000 */
.L_x_197:
[----:B------:R-:W-:Y:S01]  /*1d30*/  FMUL.FTZ R0, R3, R2 ;  /* 0x0000000203007220 */ /* 0x000fe20000410000 */
[----:B------:R-:W-:-:S03]  /*1d40*/  FMUL.FTZ R2, R2, 0.5 ;  /* 0x3f00000002027820 */ /* 0x000fc60000410000 */
[----:B------:R-:W-:-:S04]  /*1d50*/  FFMA R3, -R0, R0, R3 ;  /* 0x0000000000037223 */ /* 0x000fc80000000103 */
[----:B------:R-:W-:-:S07]  /*1d60*/  FFMA R0, R3, R2, R0 ;  /* 0x0000000203007223 */ /* 0x000fce0000000000 */
.L_x_198:
[----:B------:R-:W-:Y:S05]  /*1d70*/  BSYNC.RECONVERGENT B2 ;  /* 0x0000000000027941 */ /* 0x000fea0003800200 */
.L_x_196:
[----:B------:R-:W-:Y:S01]  /*1d80*/  FADD R0, -R0, -RZ ;  /* 0x800000ff00007221 */ /* 0x000fe20000000100 */
[----:B------:R-:W-:Y:S06]  /*1d90*/  BRA `(.L_x_199) ;  /* 0x00000000003c7947 */ /* 0x000fec0003800000 */
.L_x_195:
        /* <DEDUP_REMOVED lines=8> */
[----:B------:R-:W-:Y:S05]  /*1e20*/  CALL.REL.NOINC `($__internal_6_$__cuda_sm20_sqrt_rn_f32_slowpath) ;  /* 0x0000000400387944 */ /* 0x000fea0003c00000 */
[----:B------:R-:W-:Y:S05]  /*1e30*/  BRA `(.L_x_201) ;  /* 0x0000000000107947 */ /* 0x000fea0003800000 */
.L_x_200:
[----:B------:R-:W-:Y:S01]  /*1e40*/  FMUL.FTZ R0, R3, R2 ;  /* 0x0000000203007220 */ /* 0x000fe20000410000 */
[----:B------:R-:W-:-:S03]  /*1e50*/  FMUL.FTZ R2, R2, 0.5 ;  /* 0x3f00000002027820 */ /* 0x000fc60000410000 */
[----:B------:R-:W-:-:S04]  /*1e60*/  FFMA R3, -R0, R0, R3 ;  /* 0x0000000000037223 */ /* 0x000fc80000000103 */
[----:B------:R-:W-:-:S07]  /*1e70*/  FFMA R0, R3, R2, R0 ;  /* 0x0000000203007223 */ /* 0x000fce0000000000 */
.L_x_201:
[----:B------:R-:W-:Y:S05]  /*1e80*/  BSYNC.RECONVERGENT B2 ;  /* 0x0000000000027941 */ /* 0x000fea0003800200 */
.L_x_199:
[----:B------:R-:W-:Y:S05]  /*1e90*/  BSYNC.RECONVERGENT B1 ;  /* 0x0000000000017941 */ /* 0x000fea0003800200 */
.L_x_194:
[----:B------:R-:W0:Y:S01]  /*1ea0*/  S2UR UR5, SR_CgaCtaId ;  /* 0x00000000000579c3 */ /* 0x000e220000008800 */
[----:B------:R-:W-:Y:S02]  /*1eb0*/  UMOV UR4, 0x400 ;  /* 0x0000040000047882 */ /* 0x000fe40000000000 */
[----:B0-----:R-:W-:-:S09]  /*1ec0*/  ULEA UR4, UR5, UR4, 0x18 ;  /* 0x0000000405047291 */ /* 0x001fd2000f8ec0ff */
[----:B------:R0:W-:Y:S03]  /*1ed0*/  STS [UR4+0x4], R0 ;  /* 0x00000400ff007988 */ /* 0x0001e60008000804 */
.L_x_186:
[----:B--23--:R-:W-:Y:S05]  /*1ee0*/  BSYNC.RECONVERGENT B0 ;  /* 0x0000000000007941 */ /* 0x00cfea0003800200 */
.L_x_185:
[----:B0-----:R-:W0:Y:S08]  /*1ef0*/  LDC R0, c[0x0][0x384] ;  /* 0x0000e100ff007b82 */ /* 0x001e300000000800 */
[----:B------:R-:W-:Y:S01]  /*1f00*/  BAR.SYNC.DEFER_BLOCKING 0x0 ;  /* 0x0000000000007b1d */ /* 0x000fe20000010000 */
[----:B------:R-:W-:Y:S01]  /*1f10*/  ISETP.NE.AND P0, PT, R12, RZ, PT ;  /* 0x000000ff0c00720c */ /* 0x000fe20003f05270 */
[----:B------:R-:W-:-:S04]  /*1f20*/  IMAD.IADD R15, R13, 0x1, R12 ;  /* 0x000000010d0f7824 */ /* 0x000fc800078e020c */
[----:B------:R-:W-:Y:S08]  /*1f30*/  BSSY.RECONVERGENT B0, `(.L_x_202) ;  /* 0x000001c000007945 */ /* 0x000ff00003800200 */
[----:B------:R-:W-:Y:S01]  /*1f40*/  @!P0 LOP3.LUT R2, RZ, R13, RZ, 0x33, !PT ;  /* 0x0000000dff028212 */ /* 0x000fe200078e33ff */
[----:B------:R-:W-:-:S04]  /*1f50*/  @!P0 FADD R19, -R19, -RZ ;  /* 0x800000ff13138221 */ /* 0x000fc80000000100 */
[----:B0-----:R-:W-:-:S04]  /*1f60*/  @!P0 IMAD R3, R17, R0, R2 ;  /* 0x0000000011038224 */ /* 0x001fc800078e0202 */
[----:B------:R-:W-:-:S05]  /*1f70*/  @!P0 IMAD.WIDE R2, R3, 0x4, R8 ;  /* 0x0000000403028825 */ /* 0x000fca00078e0208 */
[----:B------:R0:W-:Y:S01]  /*1f80*/  @!P0 STG.E desc[UR10][R2.64], R19 ;  /* 0x0000001302008986 */ /* 0x0001e2000c10190a */
[----:B------:R-:W-:-:S13]  /*1f90*/  ISETP.GE.AND P0, PT, R15, R0, PT ;  /* 0x000000000f00720c */ /* 0x000fda0003f06270 */
[----:B0-----:R-:W-:Y:S05]  /*1fa0*/  @P0 BRA `(.L_x_203) ;  /* 0x0000000000500947 */ /* 0x001fea0003800000 */
[----:B------:R-:W0:Y:S01]  /*1fb0*/  S2UR UR5, SR_CgaCtaId ;  /* 0x00000000000579c3 */ /* 0x000e220000008800 */
[----:B------:R-:W-:Y:S01]  /*1fc0*/  UMOV UR4, 0x400 ;  /* 0x0000040000047882 */ /* 0x000fe20000000000 */
[----:B------:R-:W-:Y:S01]  /*1fd0*/  IMAD.MOV.U32 R21, RZ, RZ, R15 ;  /* 0x000000ffff157224 */ /* 0x000fe200078e000f */
[----:B0-----:R-:W-:-:S09]  /*1fe0*/  ULEA UR4, UR5, UR4, 0x18 ;  /* 0x0000000405047291 */ /* 0x001fd2000f8ec0ff */
[----:B------:R-:W0:Y:S03]  /*1ff0*/  LDS.64 R2, [UR4] ;  /* 0x00000004ff027984 */ /* 0x000e260008000a00 */
.L_x_204:
[----:B-1----:R-:W-:-:S04]  /*2000*/  IMAD R15, R17, R0, R21 ;  /* 0x00000000110f7224 */ /* 0x002fc800078e0215 */
[----:B------:R-:W-:-:S04]  /*2010*/  IMAD.IADD R15, R15, 0x1, -R0 ;  /* 0x000000010f0f7824 */ /* 0x000fc800078e0a00 */
[----:B------:R-:W-:-:S05]  /*2020*/  IMAD.WIDE R14, R15, 0x4, R6 ;  /* 0x000000040f0e7825 */ /* 0x000fca00078e0206 */
[----:B------:R-:W0:Y:S01]  /*2030*/  LDG.E R4, desc[UR10][R14.64] ;  /* 0x0000000a0e047981 */ /* 0x000e22000c1e1900 */
[----:B------:R-:W-:-:S05]  /*2040*/  IMAD.WIDE.U32 R18, R0, 0x4, R14 ;  /* 0x0000000400127825 */ /* 0x000fca00078e000e */
[----:B------:R-:W2:Y:S01]  /*2050*/  LDG.E R10, desc[UR10][R18.64] ;  /* 0x0000000a120a7981 */ /* 0x000ea2000c1e1900 */
[----:B------:R-:W-:-:S04]  /*2060*/  IADD3 R21, PT, PT, R21, UR8, RZ ;  /* 0x0000000815157c10 */ /* 0x000fc8000fffe0ff */
[----:B------:R-:W-:Y:S01]  /*2070*/  ISETP.GE.AND P0, PT, R21, R0, PT ;  /* 0x000000001500720c */ /* 0x000fe20003f06270 */
[-C--:B0-----:R-:W-:Y:S01]  /*2080*/  FMUL R23, R4, R3.reuse ;  /* 0x0000000304177220 */ /* 0x081fe20000400000 */
[----:B--2---:R-:W-:-:S03]  /*2090*/  FMUL R25, R10, R3 ;  /* 0x000000030a197220 */ /* 0x004fc60000400000 */
[C---:B------:R-:W-:Y:S01]  /*20a0*/  FFMA R23, R2.reuse, R10, R23 ;  /* 0x0000000a02177223 */ /* 0x040fe20000000017 */
[----:B------:R-:W-:-:S05]  /*20b0*/  FFMA R25, R2, R4, -R25 ;  /* 0x0000000402197223 */ /* 0x000fca0000000819 */
[----:B------:R1:W-:Y:S04]  /*20c0*/  STG.E desc[UR10][R14.64], R25 ;  /* 0x000000190e007986 */ /* 0x0003e8000c10190a */
[----:B------:R1:W-:Y:S01]  /*20d0*/  STG.E desc[UR10][R18.64], R23 ;  /* 0x0000001712007986 */ /* 0x0003e2000c10190a */
[----:B------:R-:W-:Y:S05]  /*20e0*/  @!P0 BRA `(.L_x_204) ;  /* 0xfffffffc00c48947 */ /* 0x000fea000383ffff */
.L_x_203:
[----:B------:R-:W-:Y:S05]  /*20f0*/  BSYNC.RECONVERGENT B0 ;  /* 0x0000000000007941 */ /* 0x000fea0003800200 */
.L_x_202:
[----:B------:R-:W-:Y:S01]  /*2100*/  BAR.SYNC.DEFER_BLOCKING 0x0 ;  /* 0x0000000000007b1d */ /* 0x000fe20000010000 */
[C---:B------:R-:W-:Y:S01]  /*2110*/  ISETP.NE.AND P0, PT, R13.reuse, R5, PT ;  /* 0x000000050d00720c */ /* 0x040fe20003f05270 */
[----:B------:R-:W-:-:S12]  /*2120*/  VIADD R13, R13, 0x1 ;  /* 0x000000010d0d7836 */ /* 0x000fd80000000000 */
[----:B------:R-:W-:Y:S05]  /*2130*/  @P0 BRA `(.L_x_205) ;  /* 0xfffffff0000c0947 */ /* 0x000fea000383ffff */
.L_x_183:
[C---:B------:R-:W-:Y:S01]  /*2140*/  ISETP.NE.AND P0, PT, R5.reuse, UR7, PT ;  /* 0x0000000705007c0c */ /* 0x040fe2000bf05270 */
[----:B------:R-:W-:-:S12]  /*2150*/  VIADD R5, R5, 0x1 ;  /* 0x0000000105057836 */ /* 0x000fd80000000000 */
[----:B------:R-:W-:Y:S05]  /*2160*/  @P0 BRA `(.L_x_206) ;  /* 0xffffffe000040947 */ /* 0x000fea000383ffff */
.L_x_161:
[----:B------:R-:W-:Y:S01]  /*2170*/  BAR.SYNC.DEFER_BLOCKING 0x0 ;  /* 0x0000000000007b1d */ /* 0x000fe20000010000 */
[----:B0-----:R-:W-:-:S05]  /*2180*/  ISETP.GE.AND P0, PT, R12, R0, PT ;  /* 0x000000000c00720c */ /* 0x001fca0003f06270 */
[----:B------:R-:W0:Y:S01]  /*2190*/  LDCU.64 UR4, c[0x0][0x390] ;  /* 0x00007200ff0477ac */ /* 0x000e220008000a00 */
[----:B------:R-:W-:Y:S07]  /*21a0*/  BSSY.RECONVERGENT B0, `(.L_x_207) ;  /* 0x000000f000007945 */ /* 0x000fee0003800200 */
[----:B------:R-:W-:Y:S05]  /*21b0*/  @P0 BRA `(.L_x_208) ;  /* 0x0000000000340947 */ /* 0x000fea0003800000 */
[----:B------:R-:W-:Y:S01]  /*21c0*/  SHF.R.S32.HI R10, RZ, 0x1f, R11 ;  /* 0x0000001fff0a7819 */ /* 0x000fe2000001140b */
[----:B------:R-:W-:-:S07]  /*21d0*/  IMAD.MOV.U32 R9, RZ, RZ, R12 ;  /* 0x000000ffff097224 */ /* 0x000fce00078e000c */
.L_x_209:
[----:B-1--4-:R-:W-:-:S04]  /*21e0*/  IMAD R3, R9, R0, R9 ;  /* 0x0000000009037224 */ /* 0x012fc800078e0209 */
[----:B------:R-:W-:-:S06]  /*21f0*/  IMAD.WIDE R2, R3, 0x4, R6 ;  /* 0x0000000403027825 */ /* 0x000fcc00078e0206 */
[----:B---3--:R-:W3:Y:S01]  /*2200*/  LDG.E R3, desc[UR10][R2.64] ;  /* 0x0000000a02037981 */ /* 0x008ee2000c1e1900 */
[----:B------:R-:W-:-:S04]  /*2210*/  IADD3 R5, P0, PT, R11, R9, RZ ;  /* 0x000000090b057210 */ /* 0x000fc80007f1e0ff */
[C---:B------:R-:W-:Y:S01]  /*2220*/  LEA.HI.X.SX32 R8, R9.reuse, R10, 0x1, P0 ;  /* 0x0000000a09087211 */ /* 0x040fe200000f0eff */
[----:B--2---:R-:W-:Y:S01]  /*2230*/  VIADD R9, R9, UR8 ;  /* 0x0000000809097c36 */ /* 0x004fe20008000000 */
[----:B0-----:R-:W-:-:S04]  /*2240*/  LEA R4, P0, R5, UR4, 0x2 ;  /* 0x0000000405047c11 */ /* 0x001fc8000f8010ff */
[----:B------:R-:W-:Y:S02]  /*2250*/  LEA.HI.X R5, R5, UR5, R8, 0x2, P0 ;  /* 0x0000000505057c11 */ /* 0x000fe400080f1408 */
[----:B------:R-:W-:-:S03]  /*2260*/  ISETP.GE.AND P0, PT, R9, R0, PT ;  /* 0x000000000900720c */ /* 0x000fc60003f06270 */
[----:B---3--:R4:W-:Y:S10]  /*2270*/  STG.E desc[UR10][R4.64], R3 ;  /* 0x0000000304007986 */ /* 0x0089f4000c10190a */
[----:B------:R-:W-:Y:S05]  /*2280*/  @!P0 BRA `(.L_x_209) ;  /* 0xfffffffc00d48947 */ /* 0x000fea000383ffff */
.L_x_208:
[----:B0-23--:R-:W-:Y:S05]  /*2290*/  BSYNC.RECONVERGENT B0 ;  /* 0x0000000000007941 */ /* 0x00dfea0003800200 */
.L_x_207:
[----:B------:R-:W0:Y:S01]  /*22a0*/  LDCU UR4, c[0x0][0x370] ;  /* 0x00006e00ff0477ac */ /* 0x000e220008000800 */
[----:B------:R-:W-:Y:S06]  /*22b0*/  BAR.SYNC.DEFER_BLOCKING 0x0 ;  /* 0x0000000000007b1d */ /* 0x000fec0000010000 */
[----:B------:R-:W2:Y:S01]  /*22c0*/  LDCU UR5, c[0x0][0x380] ;  /* 0x00007000ff0577ac */ /* 0x000ea20008000800 */
[----:B0-----:R-:W-:-:S04]  /*22d0*/  UIADD3 UR6, UPT, UPT, UR4, UR6, URZ ;  /* 0x0000000604067290 */ /* 0x001fc8000fffe0ff */
[----:B--2---:R-:W-:-:S09]  /*22e0*/  UISETP.GE.AND UP0, UPT, UR6, UR5, UPT ;  /* 0x000000050600728c */ /* 0x004fd2000bf06270 */
[----:B------:R-:W-:Y:S05]  /*22f0*/  BRA.U !UP0, `(.L_x_210) ;  /* 0xffffffdd086c7547 */ /* 0x000fea000b83ffff */
[----:B------:R-:W-:Y:S05]  /*2300*/  EXIT ;  /* 0x000000000000794d */ /* 0x000fea0003800000 */
        .weak           $__internal_6_$__cuda_sm20_sqrt_rn_f32_slowpath
        .type           $__internal_6_$__cuda_sm20_sqrt_rn_f32_slowpath,@function
        .size           $__internal_6_$__cuda_sm20_sqrt_rn_f32_slowpath,($__internal_7_$__cuda_sm3x_div_rn_noftz_f32_slowpath - $__internal_6_$__cuda_sm20_sqrt_rn_f32_slowpath)
$__internal_6_$__cuda_sm20_sqrt_rn_f32_slowpath:
[----:B------:R-:W-:-:S13]  /*2310*/  LOP3.LUT P0, RZ, R0, 0x7fffffff, RZ, 0xc0, !PT ;  /* 0x7fffffff00ff7812 */ /* 0x000fda000780c0ff */
[----:B------:R-:W-:Y:S01]  /*2320*/  @!P0 MOV R2, R0 ;  /* 0x0000000000028202 */ /* 0x000fe20000000f00 */
        /* <DEDUP_REMOVED lines=17> */
.L_x_211:
[----:B------:R-:W-:Y:S02]  /*2440*/  HFMA2 R3, -RZ, RZ, 0, 0 ;  /* 0x00000000ff037431 */ /* 0x000fe400000001ff */
[----:B------:R-:W-:Y:S02]  /*2450*/  IMAD.MOV.U32 R0, RZ, RZ, R2 ;  /* 0x000000ffff007224 */ /* 0x000fe400078e0002 */
[----:B------:R-:W-:-:S04]  /*2460*/  IMAD.MOV.U32 R2, RZ, RZ, R18 ;  /* 0x000000ffff027224 */ /* 0x000fc800078e0012 */
[----:B------:R-:W-:Y:S05]  /*2470*/  RET.REL.NODEC R2 `(_Z24unitaryDecomposeClementsIfEviiPT_S1_S1_) ;  /* 0xffffffd802e07950 */ /* 0x000fea0003c3ffff */
        .weak           $__internal_7_$__cuda_sm3x_div_rn_noftz_f32_slowpath
        .type           $__internal_7_$__cuda_sm3x_div_rn_noftz_f32_slowpath,@function
        .size           $__internal_7_$__cuda_sm3x_div_rn_noftz_f32_slowpath,(.L_x_494 - $__internal_7_$__cuda_sm3x_div_rn_noftz_f32_slowpath)
$__internal_7_$__cuda_sm3x_div_rn_noftz_f32_slowpath:
[----:B------:R-:W-:Y:S01]  /*2480*/  SHF.R.U32.HI R4, RZ, 0x17, R3 ;  /* 0x00000017ff047819 */ /* 0x000fe20000011603 */
[----:B------:R-:W-:Y:S01]  /*2490*/  BSSY.RECONVERGENT B1, `(.L_x_212) ;  /* 0x0000064000017945 */ /* 0x000fe20003800200 */
[----:B------:R-:W-:Y:S02]  /*24a0*/  SHF.R.U32.HI R18, RZ, 0x17, R0 ;  /* 0x00000017ff127819 */ /* 0x000fe40000011600 */
[----:B------:R-:W-:Y:S02]  /*24b0*/  LOP3.LUT R4, R4, 0xff, RZ, 0xc0, !PT ;  /* 0x000000ff04047812 */ /* 0x000fe400078ec0ff */
        /* <DEDUP_REMOVED lines=23> */
[----:B------:R-:W-:-:S04]  /*2630*/  IADD3 R10, PT, PT, R18, -0x1, RZ ;  /* 0xffffffff120a7810 */ /* 0x000fc80007ffe0ff */
[----:B------:R-:W-:Y:S01]  /*2640*/  ISETP.GE.AND P0, PT, R10, RZ, PT ;  /* 0x000000ff0a00720c */ /* 0x000fe20003f06270 */
[----:B------:R-:W-:-:S05]  /*2650*/  VIADD R10, R4, 0xffffffff ;  /* 0xffffffff040a7836 */ /* 0x000fca0000000000 */
[----:B------:R-:W-:-:S07]  /*2660*/  ISETP.GE.AND P1, PT, R10, RZ, PT ;  /* 0x000000ff0a00720c */ /* 0x000fce0003f26270 */
[----:B------:R-:W-:Y:S02]  /*2670*/  @P0 IMAD.MOV.U32 R10, RZ, RZ, RZ ;  /* 0x000000ffff0a0224 */ /* 0x000fe400078e00ff */
[----:B------:R-:W-:Y:S01]  /*2680*/  @!P0 FFMA R0, R0, 1.84467440737095516160e+19, RZ ;  /* 0x5f80000000008823 */ /* 0x000fe200000000ff */
[----:B------:R-:W-:-:S03]  /*2690*/  @!P0 IMAD.MOV.U32 R10, RZ, RZ, -0x40 ;  /* 0xffffffc0ff0a8424 */ /* 0x000fc600078e00ff */
[----:B------:R-:W-:Y:S02]  /*26a0*/  @!P1 FFMA R3, R3, 1.84467440737095516160e+19, RZ ;  /* 0x5f80000003039823 */ /* 0x000fe400000000ff */
[----:B------:R-:W-:-:S07]  /*26b0*/  @!P1 IADD3 R10, PT, PT, R10, 0x40, RZ ;  /* 0x000000400a0a9810 */ /* 0x000fce0007ffe0ff */
.L_x_213:
[----:B------:R-:W-:Y:S01]  /*26c0*/  LEA R20, R4, 0xc0800000, 0x17 ;  /* 0xc080000004147811 */ /* 0x000fe200078eb8ff */
[----:B------:R-:W-:Y:S01]  /*26d0*/  VIADD R21, R18, 0xffffff81 ;  /* 0xffffff8112157836 */ /* 0x000fe20000000000 */
[----:B------:R-:W-:Y:S03]  /*26e0*/  BSSY.RECONVERGENT B2, `(.L_x_218) ;  /* 0x0000035000027945 */ /* 0x000fe60003800200 */
[----:B------:R-:W-:Y:S02]  /*26f0*/  IMAD.IADD R20, R3, 0x1, -R20 ;  /* 0x0000000103147824 */ /* 0x000fe400078e0a14 */
[C---:B------:R-:W-:Y:S01]  /*2700*/  IMAD R0, R21.reuse, -0x800000, R0 ;  /* 0xff80000015007824 */ /* 0x040fe200078e0200 */
[----:B------:R-:W-:Y:S01]  /*2710*/  IADD3 R21, PT, PT, R21, 0x7f, -R4 ;  /* 0x0000007f15157810 */ /* 0x000fe20007ffe804 */
[----:B------:R-:W0:Y:S01]  /*2720*/  MUFU.RCP R22, R20 ;  /* 0x0000001400167308 */ /* 0x000e220000001000 */
[----:B------:R-:W-:-:S03]  /*2730*/  FADD.FTZ R23, -R20, -RZ ;  /* 0x800000ff14177221 */ /* 0x000fc60000010100 */
[----:B------:R-:W-:Y:S02]  /*2740*/  IMAD.IADD R21, R21, 0x1, R10 ;  /* 0x0000000115157824 */ /* 0x000fe400078e020a */
[----:B0-----:R-:W-:-:S04]  /*2750*/  FFMA R3, R22, R23, 1 ;  /* 0x3f80000016037423 */ /* 0x001fc80000000017 */
[----:B------:R-:W-:-:S04]  /*2760*/  FFMA R3, R22, R3, R22 ;  /* 0x0000000316037223 */ /* 0x000fc80000000016 */
[----:B------:R-:W-:-:S04]  /*2770*/  FFMA R18, R0, R3, RZ ;  /* 0x0000000300127223 */ /* 0x000fc800000000ff */
[----:B------:R-:W-:-:S04]  /*2780*/  FFMA R22, R23, R18, R0 ;  /* 0x0000001217167223 */ /* 0x000fc80000000000 */
[----:B------:R-:W-:-:S04]  /*2790*/  FFMA R18, R3, R22, R18 ;  /* 0x0000001603127223 */ /* 0x000fc80000000012 */
[----:B------:R-:W-:-:S04]  /*27a0*/  FFMA R23, R23, R18, R0 ;  /* 0x0000001217177223 */ /* 0x000fc80000000000 */
[----:B------:R-:W-:-:S05]  /*27b0*/  FFMA R0, R3, R23, R18 ;  /* 0x0000001703007223 */ /* 0x000fca0000000012 */
[----:B------:R-:W-:-:S04]  /*27c0*/  SHF.R.U32.HI R4, RZ, 0x17, R0 ;  /* 0x00000017ff047819 */ /* 0x000fc80000011600 */
[----:B------:R-:W-:-:S04]  /*27d0*/  LOP3.LUT R4, R4, 0xff, RZ, 0xc0, !PT ;  /* 0x000000ff04047812 */ /* 0x000fc800078ec0ff */
[----:B------:R-:W-:-:S05]  /*27e0*/  IADD3 R4, PT, PT, R4, R21, RZ ;  /* 0x0000001504047210 */ /* 0x000fca0007ffe0ff */
        /* <DEDUP_REMOVED lines=10> */
[CC--:B------:R-:W-:Y:S01]  /*2890*/  FFMA.RZ R10, R3.reuse, R23.reuse, R18 ;  /* 0x00000017030a7223 */ /* 0x0c0fe2000000c012 */
[C---:B------:R-:W-:Y:S01]  /*28a0*/  VIADD R21, R4.reuse, 0x20 ;  /* 0x0000002004157836 */ /* 0x040fe20000000000 */
[C---:B------:R-:W-:Y:S02]  /*28b0*/  ISETP.NE.AND P3, PT, R4.reuse, RZ, PT ;  /* 0x000000ff0400720c */ /* 0x040fe40003f65270 */
[----:B------:R-:W-:Y:S01]  /*28c0*/  ISETP.NE.AND P1, PT, R4, RZ, PT ;  /* 0x000000ff0400720c */ /* 0x000fe20003f25270 */
[----:B------:R-:W-:Y:S01]  /*28d0*/  IMAD.MOV R4, RZ, RZ, -R4 ;  /* 0x000000ffff047224 */ /* 0x000fe200078e0a04 */
[----:B------:R-:W-:Y:S01]  /*28e0*/  LOP3.LUT R20, R10, 0x7fffff, RZ, 0xc0, !PT ;  /* 0x007fffff0a147812 */ /* 0x000fe200078ec0ff */
[CCC-:B------:R-:W-:Y:S01]  /*28f0*/  FFMA.RP R10, R3.reuse, R23.reuse, R18.reuse ;  /* 0x00000017030a7223 */ /* 0x1c0fe20000008012 */
[----:B------:R-:W-:Y:S02]  /*2900*/  FFMA.RM R3, R3, R23, R18 ;  /* 0x0000001703037223 */ /* 0x000fe40000004012 */
[----:B------:R-:W-:-:S03]  /*2910*/  LOP3.LUT R20, R20, 0x800000, RZ, 0xfc, !PT ;  /* 0x0080000014147812 */ /* 0x000fc600078efcff */
        /* <DEDUP_REMOVED lines=9> */
[----:B------:R-:W-:-:S04]  /*29b0*/  LOP3.LUT R4, R4, R3, RZ, 0xc0, !PT ;  /* 0x0000000304047212 */ /* 0x000fc800078ec0ff */
[----:B------:R-:W-:-:S04]  /*29c0*/  IADD3 R21, PT, PT, R21, R4, RZ ;  /* 0x0000000415157210 */ /* 0x000fc80007ffe0ff */
[----:B------:R-:W-:Y:S01]  /*29d0*/  LOP3.LUT R0, R21, R0, RZ, 0xfc, !PT ;  /* 0x0000000015007212 */ /* 0x000fe200078efcff */
[----:B------:R-:W-:Y:S06]  /*29e0*/  BRA `(.L_x_221) ;  /* 0x0000000000107947 */ /* 0x000fec0003800000 */
.L_x_220:
[----:B------:R-:W-:-:S04]  /*29f0*/  LOP3.LUT R0, R0, 0x80000000, RZ, 0xc0, !PT ;  /* 0x8000000000007812 */ /* 0x000fc800078ec0ff */
[----:B------:R-:W-:Y:S01]  /*2a00*/  LOP3.LUT R0, R0, 0x7f800000, RZ, 0xfc, !PT ;  /* 0x7f80000000007812 */ /* 0x000fe200078efcff */
[----:B------:R-:W-:Y:S06]  /*2a10*/  BRA `(.L_x_221) ;  /* 0x0000000000047947 */ /* 0x000fec0003800000 */
.L_x_219:
[----:B------:R-:W-:-:S07]  /*2a20*/  IMAD R0, R21, 0x800000, R0 ;  /* 0x0080000015007824 */ /* 0x000fce00078e0200 */
.L_x_221:
[----:B------:R-:W-:Y:S05]  /*2a30*/  BSYNC.RECONVERGENT B2 ;  /* 0x0000000000027941 */ /* 0x000fea0003800200 */
.L_x_218:
[----:B------:R-:W-:Y:S05]  /*2a40*/  BRA `(.L_x_222) ;  /* 0x0000000000207947 */ /* 0x000fea0003800000 */
.L_x_217:
[----:B------:R-:W-:-:S04]  /*2a50*/  LOP3.LUT R0, R3, 0x80000000, R0, 0x48, !PT ;  /* 0x8000000003007812 */ /* 0x000fc800078e4800 */
[----:B------:R-:W-:Y:S01]  /*2a60*/  LOP3.LUT R0, R0, 0x7f800000, RZ, 0xfc, !PT ;  /* 0x7f80000000007812 */ /* 0x000fe200078efcff */
[----:B------:R-:W-:Y:S06]  /*2a70*/  BRA `(.L_x_222) ;  /* 0x0000000000147947 */ /* 0x000fec0003800000 */
.L_x_216:
[----:B------:R-:W-:Y:S01]  /*2a80*/  LOP3.LUT R0, R3, 0x80000000, R0, 0x48, !PT ;  /* 0x8000000003007812 */ /* 0x000fe200078e4800 */
[----:B------:R-:W-:Y:S06]  /*2a90*/  BRA `(.L_x_222) ;  /* 0x00000000000c7947 */ /* 0x000fec0003800000 */
.L_x_215:
[----:B------:R-:W0:Y:S01]  /*2aa0*/  MUFU.RSQ R0, -QNAN ;  /* 0xffc0000000007908 */ /* 0x000e220000001400 */
[----:B------:R-:W-:Y:S05]  /*2ab0*/  BRA `(.L_x_222) ;  /* 0x0000000000047947 */ /* 0x000fea0003800000 */
.L_x_214:
[----:B------:R-:W-:-:S07]  /*2ac0*/  FADD.FTZ R0, R0, R3 ;  /* 0x0000000300007221 */ /* 0x000fce0000010000 */
.L_x_222:
[----:B------:R-:W-:Y:S05]  /*2ad0*/  BSYNC.RECONVERGENT B1 ;  /* 0x0000000000017941 */ /* 0x000fea0003800200 */
.L_x_212:
[----:B------:R-:W-:-:S04]  /*2ae0*/  IMAD.MOV.U32 R3, RZ, RZ, 0x0 ;  /* 0x00000000ff037424 */ /* 0x000fc800078e00ff */
[----:B0-----:R-:W-:Y:S05]  /*2af0*/  RET.REL.NODEC R2 `(_Z24unitaryDecomposeClementsIfEviiPT_S1_S1_) ;  /* 0xffffffd402407950 */ /* 0x001fea0003c3ffff */
.L_x_223:
        /* <DEDUP_REMOVED lines=16> */
.L_x_494:


//--------------------- .text._Z23unitaryDecomposeFrancisIdEviiPT_S1_S1_ --------------------------
	.section	.text._Z23unitaryDecomposeFrancisIdEviiPT_S1_S1_,"ax",@progbits
	.align	128
        .global         _Z23unitaryDecomposeFrancisIdEviiPT_S1_S1_
        .type           _Z23unitaryDecomposeFrancisIdEviiPT_S1_S1_,@function
        .size           _Z23unitaryDecomposeFrancisIdEviiPT_S1_S1_,(.L_x_497 - _Z23unitaryDecomposeFrancisIdEviiPT_S1_S1_)
        .other          _Z23unitaryDecomposeFrancisIdEviiPT_S1_S1_,@"STO_CUDA_ENTRY STV_DEFAULT"
_Z23unitaryDecomposeFrancisIdEviiPT_S1_S1_:
.text._Z23unitaryDecomposeFrancisIdEviiPT_S1_S1_:
        /* <DEDUP_REMOVED lines=11> */
.L_x_252:
[----:B-1----:R-:W1:Y:S01]  /*00b0*/  LDCU UR22, c[0x0][0x384] ;  /* 0x00007080ff1677ac */ /* 0x002e620008000800 */
[----:B------:R-:W4:Y:S01]  /*00c0*/  LDCU.64 UR6, c[0x0][0x388] ;  /* 0x00007100ff0677ac */ /* 0x000f220008000a00 */
[----:B-1----:R-:W-:Y:S02]  /*00d0*/  UISETP.GE.AND UP0, UPT, UR22, 0x2, UPT ;  /* 0x000000021600788c */ /* 0x002fe4000bf06270 */
[----:B------:R-:W-:-:S04]  /*00e0*/  UIMAD UR19, UR10, UR22, URZ ;  /* 0x000000160a1372a4 */ /* 0x000fc8000f8e02ff */
[----:B------:R-:W-:-:S04]  /*00f0*/  UIMAD UR20, UR19, UR22, URZ ;  /* 0x00000016131472a4 */ /* 0x000fc8000f8e02ff */
[----:B----4-:R-:W-:Y:S01]  /*0100*/  UIMAD.WIDE UR6, UR20, 0x8, UR6 ;  /* 0x00000008140678a5 */ /* 0x010fe2000f8e0206 */
[----:B------:R-:W-:Y:S11]  /*0110*/  BRA.U !UP0, `(.L_x_224) ;  /* 0x0000001508887547 */ /* 0x000ff6000b800000 */
[----:B------:R-:W-:-:S05]  /*0120*/  UMOV UR4, URZ ;  /* 0x000000ff00047c82 */ /* 0x000fca0008000000 */
.L_x_248:
[----:B------:R-:W1:Y:S01]  /*0130*/  LDCU UR13, c[0x0][0x384] ;  /* 0x00007080ff0d77ac */ /* 0x000e620008000800 */
[----:B0-----:R-:W-:Y:S01]  /*0140*/  VIADD R2, R0, UR4 ;  /* 0x0000000400027c36 */ /* 0x001fe20008000000 */
[----:B------:R-:W-:Y:S01]  /*0150*/  UMOV UR11, UR4 ;  /* 0x00000004000b7c82 */ /* 0x000fe20008000000 */
[----:B------:R-:W-:Y:S01]  /*0160*/  UMOV UR12, UR4 ;  /* 0x00000004000c7c82 */ /* 0x000fe20008000000 */
[----:B-1----:R-:W-:Y:S01]  /*0170*/  IMAD.U32 R3, RZ, RZ, UR13 ;  /* 0x0000000dff037e24 */ /* 0x002fe2000f8e00ff */
[----:B------:R-:W-:Y:S02]  /*0180*/  UIADD3 UR21, UPT, UPT, UR4, UR13, URZ ;  /* 0x0000000d04157290 */ /* 0x000fe4000fffe0ff */
[----:B------:R-:W-:Y:S02]  /*0190*/  UIMAD UR8, UR4, UR13, UR4 ;  /* 0x0000000d040872a4 */ /* 0x000fe4000f8e0204 */
[----:B------:R-:W-:Y:S01]  /*01a0*/  IMAD R16, R2, UR13, R3 ;  /* 0x0000000d02107c24 */ /* 0x000fe2000f8e0203 */
[----:B------:R-:W-:-:S02]  /*01b0*/  UIMAD UR13, UR4, UR13, -UR4 ;  /* 0x0000000d040d72a4 */ /* 0x000fc4000f8e0a04 */
[----:B------:R-:W-:Y:S01]  /*01c0*/  IMAD R3, R2, R3, UR4 ;  /* 0x0000000402037e24 */ /* 0x000fe2000f8e0203 */
[----:B------:R-:W-:Y:S01]  /*01d0*/  UIMAD.WIDE.U32 UR8, UR8, 0x8, UR6 ;  /* 0x00000008080878a5 */ /* 0x000fe2000f8e0006 */
[----:B------:R-:W-:Y:S01]  /*01e0*/  VIADD R16, R16, UR4 ;  /* 0x0000000410107c36 */ /* 0x000fe20008000000 */
[----:B------:R-:W-:-:S04]  /*01f0*/  UIADD3 UR4, UPT, UPT, UR4, 0x1, URZ ;  /* 0x0000000104047890 */ /* 0x000fc8000fffe0ff */
[----:B------:R-:W-:-:S11]  /*0200*/  UISETP.NE.AND UP1, UPT, UR4, UR5, UPT ;  /* 0x000000050400728c */ /* 0x000fd6000bf25270 */
.L_x_247:
[----:B------:R-:W-:Y:S01]  /*0210*/  ISETP.NE.AND P0, PT, R0, RZ, PT ;  /* 0x000000ff0000720c */ /* 0x000fe20003f05270 */
[----:B------:R-:W-:Y:S01]  /*0220*/  BSSY.RECONVERGENT B0, `(.L_x_225) ;  /* 0x0000122000007945 */ /* 0x000fe20003800200 */
[----:B0-----:R-:W-:-:S11]  /*0230*/  CS2R R18, SRZ ;  /* 0x0000000000127805 */ /* 0x001fd6000001ff00 */
[----:B------:R-:W-:Y:S05]  /*0240*/  @P0 BRA `(.L_x_226) ;  /* 0x00000010007c0947 */ /* 0x000fea0003800000 */
[----:B------:R-:W0:Y:S01]  /*0250*/  LDCU UR15, c[0x0][0x384] ;  /* 0x00007080ff0f77ac */ /* 0x000e220008000800 */
[----:B------:R-:W-:Y:S02]  /*0260*/  IMAD.U32 R8, RZ, RZ, UR8 ;  /* 0x00000008ff087e24 */ /* 0x000fe4000f8e00ff */
[----:B------:R-:W-:Y:S01]  /*0270*/  IMAD.U32 R9, RZ, RZ, UR9 ;  /* 0x00000009ff097e24 */ /* 0x000fe2000f8e00ff */
[----:B------:R-:W-:-:S04]  /*0280*/  ULOP3.LUT UR14, URZ, UR12, URZ, 0x33, !UPT ;  /* 0x0000000cff0e7292 */ /* 0x000fc8000f8e33ff */
[----:B------:R-:W-:Y:S01]  /*0290*/  UIADD3 UR14, UPT, UPT, UR21, UR14, URZ ;  /* 0x0000000e150e7290 */ /* 0x000fe2000fffe0ff */
[----:B---3--:R-:W3:Y:S03]  /*02a0*/  LDG.E.64 R8, desc[UR16][R8.64] ;  /* 0x0000001008087981 */ /* 0x008ee6000c1e1b00 */
[----:B0-----:R-:W-:-:S04]  /*02b0*/  UIMAD UR14, UR11, UR15, UR14 ;  /* 0x0000000f0b0e72a4 */ /* 0x001fc8000f8e020e */
[----:B------:R-:W-:-:S06]  /*02c0*/  UIMAD.WIDE UR14, UR14, 0x8, UR6 ;  /* 0x000000080e0e78a5 */ /* 0x000fcc000f8e0206 */
[----:B------:R-:W-:Y:S02]  /*02d0*/  IMAD.U32 R4, RZ, RZ, UR14 ;  /* 0x0000000eff047e24 */ /* 0x000fe4000f8e00ff */
[----:B------:R-:W-:-:S06]  /*02e0*/  IMAD.U32 R5, RZ, RZ, UR15 ;  /* 0x0000000fff057e24 */ /* 0x000fcc000f8e00ff */
[----:B------:R-:W4:Y:S01]  /*02f0*/  LDG.E.64 R4, desc[UR16][R4.64] ;  /* 0x0000001004047981 */ /* 0x000f22000c1e1b00 */
[----:B------:R-:W-:Y:S01]  /*0300*/  UMOV UR14, 0xa0b5ed8d ;  /* 0xa0b5ed8d000e7882 */ /* 0x000fe20000000000 */
[----:B------:R-:W-:Y:S01]  /*0310*/  UMOV UR15, 0x3eb0c6f7 ;  /* 0x3eb0c6f7000f7882 */ /* 0x000fe20000000000 */
[----:B---3--:R-:W-:Y:S02]  /*0320*/  DADD R6, -RZ, -R8 ;  /* 0x00000000ff067229 */ /* 0x008fe40000000908 */
[----:B------:R-:W-:-:S08]  /*0330*/  DSETP.GE.AND P0, PT, R8, RZ, PT ;  /* 0x000000ff0800722a */ /* 0x000fd00003f06000 */
[----:B------:R-:W-:Y:S02]  /*0340*/  FSEL R6, R8, R6, P0 ;  /* 0x0000000608067208 */ /* 0x000fe40000000000 */
[----:B------:R-:W-:Y:S01]  /*0350*/  FSEL R7, R9, R7, P0 ;  /* 0x0000000709077208 */ /* 0x000fe20000000000 */
[----:B----4-:R-:W-:Y:S02]  /*0360*/  DADD R10, -RZ, -R4 ;  /* 0x00000000ff0a7229 */ /* 0x010fe40000000904 */
[----:B------:R-:W-:-:S03]  /*0370*/  DSETP.GE.AND P1, PT, R4, RZ, PT ;  /* 0x000000ff0400722a */ /* 0x000fc60003f26000 */
[----:B------:R-:W-:-:S05]  /*0380*/  DSETP.GE.AND P0, PT, R6, UR14, PT ;  /* 0x0000000e06007e2a */ /* 0x000fca000bf06000 */
[----:B------:R-:W-:Y:S02]  /*0390*/  FSEL R10, R4, R10, P1 ;  /* 0x0000000a040a7208 */ /* 0x000fe40000800000 */
[----:B------:R-:W-:-:S06]  /*03a0*/  FSEL R11, R5, R11, P1 ;  /* 0x0000000b050b7208 */ /* 0x000fcc0000800000 */
[----:B------:R-:W-:Y:S01]  /*03b0*/  DSETP.GE.AND P1, PT, R10, UR14, PT ;  /* 0x0000000e0a007e2a */ /* 0x000fe2000bf26000 */
[----:B------:R-:W-:-:S05]  /*03c0*/  SEL R6, RZ, 0x2, !P0 ;  /* 0x00000002ff067807 */ /* 0x000fca0004000000 */
        /* <DEDUP_REMOVED lines=14> */
.L_x_227:
        /* <DEDUP_REMOVED lines=8> */
[----:B------:R-:W0:Y:S04]  /*0530*/  MUFU.RCP64H R13, R25 ;  /* 0x00000019000d7308 */ /* 0x000e280000001800 */
[----:B0-----:R-:W-:-:S08]  /*0540*/  DFMA R14, -R24, R12, 1 ;  /* 0x3ff00000180e742b */ /* 0x001fd0000000010c */
[----:B------:R-:W-:-:S08]  /*0550*/  DFMA R14, R14, R14, R14 ;  /* 0x0000000e0e0e722b */ /* 0x000fd0000000000e */
[----:B------:R-:W-:-:S08]  /*0560*/  DFMA R14, R12, R14, R12 ;  /* 0x0000000e0c0e722b */ /* 0x000fd0000000000c */
[----:B------:R-:W-:-:S08]  /*0570*/  DFMA R12, -R24, R14, 1 ;  /* 0x3ff00000180c742b */ /* 0x000fd0000000010e */
[----:B------:R-:W-:Y:S01]  /*0580*/  DFMA R12, R14, R12, R14 ;  /* 0x0000000c0e0c722b */ /* 0x000fe2000000000e */
[----:B------:R-:W-:Y:S02]  /*0590*/  FSEL R14, R10, R6, P1 ;  /* 0x000000060a0e7208 */ /* 0x000fe40000800000 */
[----:B------:R-:W-:-:S04]  /*05a0*/  FSEL R15, R11, R7, P1 ;  /* 0x000000070b0f7208 */ /* 0x000fc80000800000 */
[----:B------:R-:W-:Y:S02]  /*05b0*/  FSETP.GEU.AND P2, PT, |R15|, 6.5827683646048100446e-37, PT ;  /* 0x036000000f00780b */ /* 0x000fe40003f4e200 */
[----:B------:R-:W-:-:S08]  /*05c0*/  DMUL R6, R12, R14 ;  /* 0x0000000e0c067228 */ /* 0x000fd00000000000 */
[----:B------:R-:W-:-:S08]  /*05d0*/  DFMA R10, -R24, R6, R14 ;  /* 0x00000006180a722b */ /* 0x000fd0000000010e */
[----:B------:R-:W-:-:S10]  /*05e0*/  DFMA R6, R12, R10, R6 ;  /* 0x0000000a0c06722b */ /* 0x000fd40000000006 */
[----:B------:R-:W-:-:S05]  /*05f0*/  FFMA R10, RZ, R25, R7 ;  /* 0x00000019ff0a7223 */ /* 0x000fca0000000007 */
[----:B------:R-:W-:-:S13]  /*0600*/  FSETP.GT.AND P0, PT, |R10|, 1.469367938527859385e-39, PT ;  /* 0x001000000a00780b */ /* 0x000fda0003f04200 */
[----:B------:R-:W-:Y:S05]  /*0610*/  @P0 BRA P2, `(.L_x_230) ;  /* 0x0000000000100947 */ /* 0x000fea0001000000 */
[----:B------:R-:W-:-:S07]  /*0620*/  MOV R6, 0x640 ;  /* 0x0000064000067802 */ /* 0x000fce0000000f00 */
[----:B--2---:R-:W-:Y:S05]  /*0630*/  CALL.REL.NOINC `($__internal_8_$__cuda_sm20_div_rn_f64_full) ;  /* 0x0000001000b07944 */ /* 0x004fea0003c00000 */
[----:B------:R-:W-:Y:S02]  /*0640*/  IMAD.MOV.U32 R6, RZ, RZ, R18 ;  /* 0x000000ffff067224 */ /* 0x000fe400078e0012 */
[----:B------:R-:W-:-:S07]  /*0650*/  IMAD.MOV.U32 R7, RZ, RZ, R19 ;  /* 0x000000ffff077224 */ /* 0x000fce00078e0013 */
.L_x_230:
        /* <DEDUP_REMOVED lines=68> */
.L_x_231:
[----:B------:R-:W-:Y:S01]  /*0aa0*/  UMOV UR14, 0x54442d18 ;  /* 0x54442d18000e7882 */ /* 0x000fe20000000000 */
[----:B------:R-:W-:Y:S01]  /*0ab0*/  UMOV UR15, 0x400921fb ;  /* 0x400921fb000f7882 */ /* 0x000fe20000000000 */
[----:B------:R-:W-:Y:S01]  /*0ac0*/  ISETP.GE.AND P1, PT, R9, RZ, PT ;  /* 0x000000ff0900720c */ /* 0x000fe20003f26270 */
[----:B------:R-:W-:-:S10]  /*0ad0*/  DADD R6, -R12, UR14 ;  /* 0x0000000e0c067e29 */ /* 0x000fd40008000100 */
[----:B------:R-:W-:Y:S02]  /*0ae0*/  FSEL R10, R6, R12, !P1 ;  /* 0x0000000c060a7208 */ /* 0x000fe40004800000 */
[----:B------:R-:W-:-:S07]  /*0af0*/  FSEL R11, R7, R13, !P1 ;  /* 0x0000000d070b7208 */ /* 0x000fce0004800000 */
.L_x_232:
        /* <DEDUP_REMOVED lines=14> */
.L_x_233:
[----:B------:R-:W-:Y:S02]  /*0be0*/  LOP3.LUT R13, R19, 0x80000000, R13, 0xb8, !PT ;  /* 0x80000000130d7812 */ /* 0x000fe400078eb80d */
[----:B------:R-:W-:Y:S02]  /*0bf0*/  FSEL R18, R6, R18, P0 ;  /* 0x0000001206127208 */ /* 0x000fe40000000000 */
[----:B------:R-:W-:Y:S01]  /*0c00*/  FSEL R19, R7, R13, P0 ;  /* 0x0000000d07137208 */ /* 0x000fe20000000000 */
[----:B------:R-:W-:Y:S06]  /*0c10*/  BRA `(.L_x_228) ;  /* 0x00000000000c7947 */ /* 0x000fec0003800000 */
.L_x_229:
[----:B------:R-:W-:-:S06]  /*0c20*/  DSETP.GT.AND P0, PT, R8, UR14, PT ;  /* 0x0000000e08007e2a */ /* 0x000fcc000bf04000 */
[----:B------:R-:W-:Y:S02]  /*0c30*/  FSEL R18, RZ, 3.37028055040000000000e+12, P0 ;  /* 0x54442d18ff127808 */ /* 0x000fe40000000000 */
[----:B------:R-:W-:-:S07]  /*0c40*/  FSEL R19, RZ, -2.1426990032196044922, P0 ;  /* 0xc00921fbff137808 */ /* 0x000fce0000000000 */
.L_x_228:
        /* <DEDUP_REMOVED lines=11> */
[----:B------:R-:W-:-:S08]  /*0d00*/  UMOV UR15, 0x3ff921fb ;  /* 0x3ff921fb000f7882 */ /* 0x000fd00000000000 */
        /* <DEDUP_REMOVED lines=11> */
[----:B--2---:R-:W-:Y:S05]  /*0dc0*/  CALL.REL.NOINC `($_Z23unitaryDecomposeFrancisIdEviiPT_S1_S1_$__internal_trig_reduction_slowpathd) ;  /* 0x0000001000e47944 */ /* 0x004fea0003c00000 */
[----:B------:R-:W-:Y:S02]  /*0dd0*/  IMAD.MOV.U32 R4, RZ, RZ, R8 ;  /* 0x000000ffff047224 */ /* 0x000fe400078e0008 */
[----:B------:R-:W-:Y:S02]  /*0de0*/  IMAD.MOV.U32 R20, RZ, RZ, R14 ;  /* 0x000000ffff147224 */ /* 0x000fe400078e000e */
[----:B------:R-:W-:-:S07]  /*0df0*/  IMAD.MOV.U32 R21, RZ, RZ, R15 ;  /* 0x000000ffff157224 */ /* 0x000fce00078e000f */
.L_x_237:
[----:B--2---:R-:W-:Y:S05]  /*0e00*/  BSYNC.RECONVERGENT B1 ;  /* 0x0000000000017941 */ /* 0x004fea0003800200 */
.L_x_236:
[----:B------:R-:W-:-:S07]  /*0e10*/  VIADD R17, R4, 0x1 ;  /* 0x0000000104117836 */ /* 0x000fce0000000000 */
.L_x_235:
[----:B--2---:R-:W-:Y:S05]  /*0e20*/  BSYNC.RECONVERGENT B2 ;  /* 0x0000000000027941 */ /* 0x004fea0003800200 */
.L_x_234:
        /* <DEDUP_REMOVED lines=55> */
[----:B------:R-:W-:Y:S02]  /*11a0*/  IMAD.MOV.U32 R4, RZ, RZ, R12 ;  /* 0x000000ffff047224 */ /* 0x000fe400078e000c */
[----:B------:R-:W-:Y:S01]  /*11b0*/  IMAD.MOV.U32 R13, RZ, RZ, R8 ;  /* 0x000000ffff0d7224 */ /* 0x000fe200078e0008 */
[----:B------:R-:W-:Y:S01]  /*11c0*/  MOV R8, 0x1210 ;  /* 0x0000121000087802 */ /* 0x000fe20000000f00 */
[----:B------:R-:W-:Y:S02]  /*11d0*/  IMAD.MOV.U32 R6, RZ, RZ, R20 ;  /* 0x000000ffff067224 */ /* 0x000fe400078e0014 */
[----:B------:R-:W-:Y:S02]  /*11e0*/  IMAD.MOV.U32 R12, RZ, RZ, R14 ;  /* 0x000000ffff0c7224 */ /* 0x000fe400078e000e */
[----:B------:R-:W-:-:S07]  /*11f0*/  IMAD.MOV.U32 R9, RZ, RZ, R5 ;  /* 0x000000ffff097224 */ /* 0x000fce00078e0005 */
[----:B------:R-:W-:Y:S05]  /*1200*/  CALL.REL.NOINC `($__internal_9_$__cuda_sm20_dsqrt_rn_f64_mediumpath_v1) ;  /* 0x0000000c002c7944 */ /* 0x000fea0003c00000 */
.L_x_241:
[----:B------:R-:W-:Y:S05]  /*1210*/  BSYNC.RECONVERGENT B2 ;  /* 0x0000000000027941 */ /* 0x000fea0003800200 */
.L_x_240:
[----:B------:R-:W-:Y:S01]  /*1220*/  DADD R6, -RZ, -R6 ;  /* 0x00000000ff067229 */ /* 0x000fe20000000906 */
[----:B------:R-:W-:Y:S10]  /*1230*/  BRA `(.L_x_242) ;  /* 0x00000000006c7947 */ /* 0x000ff40003800000 */
.L_x_239:
        /* <DEDUP_REMOVED lines=26> */
.L_x_243:
[----:B------:R-:W-:Y:S05]  /*13e0*/  BSYNC.RECONVERGENT B2 ;  /* 0x0000000000027941 */ /* 0x000fea0003800200 */
.L_x_242:
[----:B------:R-:W-:Y:S05]  /*13f0*/  BSYNC.RECONVERGENT B1 ;  /* 0x0000000000017941 */ /* 0x000fea0003800200 */
.L_x_238:
[----:B------:R-:W0:Y:S01]  /*1400*/  S2UR UR15, SR_CgaCtaId ;  /* 0x00000000000f79c3 */ /* 0x000e220000008800 */
[----:B------:R-:W-:Y:S02]  /*1410*/  UMOV UR14, 0x400 ;  /* 0x00000400000e7882 */ /* 0x000fe40000000000 */
[----:B0-----:R-:W-:-:S09]  /*1420*/  ULEA UR14, UR15, UR14, 0x18 ;  /* 0x0000000e0f0e7291 */ /* 0x001fd2000f8ec0ff */
[----:B------:R0:W-:Y:S03]  /*1430*/  STS.64 [UR14+0x8], R6 ;  /* 0x00000806ff007988 */ /* 0x0001e60008000a0e */
.L_x_226:
[----:B--23--:R-:W-:Y:S05]  /*1440*/  BSYNC.RECONVERGENT B0 ;  /* 0x0000000000007941 */ /* 0x00cfea0003800200 */
.L_x_225:
[----:B------:R-:W-:Y:S01]  /*1450*/  BAR.SYNC.DEFER_BLOCKING 0x0 ;  /* 0x0000000000007b1d */ /* 0x000fe20000010000 */
[----:B------:R-:W-:Y:S01]  /*1460*/  ISETP.NE.AND P1, PT, R0, RZ, PT ;  /* 0x000000ff0000720c */ /* 0x000fe20003f25270 */
[----:B------:R-:W-:Y:S01]  /*1470*/  IMAD.U32 R4, RZ, RZ, UR13 ;  /* 0x0000000dff047e24 */ /* 0x000fe2000f8e00ff */
[----:B------:R-:W-:-:S03]  /*1480*/  USHF.R.S32.HI UR14, URZ, 0x1f, UR20 ;  /* 0x0000001fff0e7899 */ /* 0x000fc60008011414 */
[----:B------:R-:W1:Y:S01]  /*1490*/  LDCU UR22, c[0x0][0x384] ;  /* 0x00007080ff1677ac */ /* 0x000e620008000800 */
[----:B------:R-:W-:Y:S07]  /*14a0*/  BSSY.RECONVERGENT B0, `(.L_x_244) ;  /* 0x0000024000007945 */ /* 0x000fee0003800200 */
[----:B------:R-:W2:Y:S01]  /*14b0*/  @!P1 LDC.64 R8, c[0x0][0x398] ;  /* 0x0000e600ff089b82 */ /* 0x000ea20000000a00 */
[----:B------:R-:W-:-:S05]  /*14c0*/  @!P1 VIADD R4, R4, UR12 ;  /* 0x0000000c04049c36 */ /* 0x000fca0008000000 */
[----:B------:R-:W-:-:S04]  /*14d0*/  @!P1 IADD3 R5, P0, PT, R4, UR20, RZ ;  /* 0x0000001404059c10 */ /* 0x000fc8000ff1e0ff */
[----:B0-----:R-:W-:Y:S02]  /*14e0*/  @!P1 LEA.HI.X.SX32 R6, R4, UR14, 0x1, P0 ;  /* 0x0000000e04069c11 */ /* 0x001fe400080f0eff */
[----:B--2---:R-:W-:-:S04]  /*14f0*/  @!P1 LEA R4, P0, R5, R8, 0x3 ;  /* 0x0000000805049211 */ /* 0x004fc800078018ff */
[----:B------:R-:W-:Y:S02]  /*1500*/  @!P1 LEA.HI.X R5, R5, R9, R6, 0x3, P0 ;  /* 0x0000000905059211 */ /* 0x000fe400000f1c06 */
[----:B-1----:R-:W-:-:S03]  /*1510*/  ISETP.GE.AND P0, PT, R2, UR22, PT ;  /* 0x0000001602007c0c */ /* 0x002fc6000bf06270 */
[----:B------:R0:W-:Y:S10]  /*1520*/  @!P1 STG.E.64 desc[UR16][R4.64], R18 ;  /* 0x0000001204009986 */ /* 0x0001f4000c101b10 */
[----:B------:R-:W-:Y:S05]  /*1530*/  @P0 BRA `(.L_x_245) ;  /* 0x0000000000680947 */ /* 0x000fea0003800000 */
[----:B------:R-:W1:Y:S01]  /*1540*/  S2UR UR15, SR_CgaCtaId ;  /* 0x00000000000f79c3 */ /* 0x000e620000008800 */
[----:B------:R-:W-:Y:S01]  /*1550*/  UMOV UR14, 0x400 ;  /* 0x00000400000e7882 */ /* 0x000fe20000000000 */
[----:B------:R-:W-:Y:S02]  /*1560*/  VIADD R22, R16, -UR12 ;  /* 0x8000000c10167c36 */ /* 0x000fe40008000000 */
[----:B------:R-:W-:Y:S02]  /*1570*/  IMAD.MOV.U32 R17, RZ, RZ, R3 ;  /* 0x000000ffff117224 */ /* 0x000fe400078e0003 */
[----:B------:R-:W-:Y:S01]  /*1580*/  IMAD.MOV.U32 R23, RZ, RZ, R2 ;  /* 0x000000ffff177224 */ /* 0x000fe200078e0002 */
[----:B-1----:R-:W-:-:S09]  /*1590*/  ULEA UR14, UR15, UR14, 0x18 ;  /* 0x0000000e0f0e7291 */ /* 0x002fd2000f8ec0ff */
[----:B0-----:R-:W0:Y:S03]  /*15a0*/  LDS.128 R4, [UR14] ;  /* 0x0000000eff047984 */ /* 0x001e260008000c00 */
.L_x_246:
[----:B------:R-:W-:Y:S02]  /*15b0*/  VIADD R8, R22, 0xffffffff ;  /* 0xffffffff16087836 */ /* 0x000fe40000000000 */
[----:B------:R-:W-:Y:S02]  /*15c0*/  IMAD.MOV.U32 R9, RZ, RZ, 0x8 ;  /* 0x00000008ff097424 */ /* 0x000fe400078e00ff */
[----:B------:R-:W-:Y:S02]  /*15d0*/  IMAD.MOV.U32 R10, RZ, RZ, 0x8 ;  /* 0x00000008ff0a7424 */ /* 0x000fe400078e00ff */
[----:B------:R-:W-:-:S04]  /*15e0*/  IMAD.WIDE R8, R8, R9, UR6 ;  /* 0x0000000608087e25 */ /* 0x000fc8000f8e0209 */
[----:B------:R-:W-:Y:S01]  /*15f0*/  IMAD.WIDE R10, R17, R10, UR6 ;  /* 0x00000006110a7e25 */ /* 0x000fe2000f8e020a */
[----:B------:R-:W0:Y:S04]  /*1600*/  LDG.E.64 R12, desc[UR16][R8.64] ;  /* 0x00000010080c7981 */ /* 0x000e28000c1e1b00 */
[----:B------:R-:W2:Y:S01]  /*1610*/  LDG.E.64 R18, desc[UR16][R10.64] ;  /* 0x000000100a127981 */ /* 0x000ea2000c1e1b00 */
[----:B------:R-:W-:-:S05]  /*1620*/  VIADD R23, R23, UR18 ;  /* 0x0000001217177c36 */ /* 0x000fca0008000000 */
[----:B------:R-:W-:Y:S01]  /*1630*/  ISETP.GE.AND P0, PT, R23, UR22, PT ;  /* 0x0000001617007c0c */ /* 0x000fe2000bf06270 */
[-C--:B0-----:R-:W-:Y:S02]  /*1640*/  DMUL R20, R12, R6.reuse ;  /* 0x000000060c147228 */ /* 0x081fe40000000000 */
[----:B--2---:R-:W-:-:S06]  /*1650*/  DMUL R14, R18, R6 ;  /* 0x00000006120e7228 */ /* 0x004fcc0000000000 */
[C---:B------:R-:W-:Y:S01]  /*1660*/  DFMA R20, R4.reuse, R18, -R20 ;  /* 0x000000120414722b */ /* 0x040fe20000000814 */
[----:B------:R-:W0:Y:S01]  /*1670*/  LDC R18, c[0x0][0x360] ;  /* 0x0000d800ff127b82 */ /* 0x000e220000000800 */
[----:B------:R-:W-:-:S05]  /*1680*/  DFMA R14, R4, R12, R14 ;  /* 0x0000000c040e722b */ /* 0x000fca000000000e */
[----:B------:R1:W-:Y:S04]  /*1690*/  STG.E.64 desc[UR16][R10.64], R20 ;  /* 0x000000140a007986 */ /* 0x0003e8000c101b10 */
[----:B------:R1:W-:Y:S01]  /*16a0*/  STG.E.64 desc[UR16][R8.64], R14 ;  /* 0x0000000e08007986 */ /* 0x0003e2000c101b10 */
[C---:B0-----:R-:W-:Y:S02]  /*16b0*/  IMAD R22, R18.reuse, UR22, R22 ;  /* 0x0000001612167c24 */ /* 0x041fe4000f8e0216 */
[----:B------:R-:W-:Y:S01]  /*16c0*/  IMAD R17, R18, UR22, R17 ;  /* 0x0000001612117c24 */ /* 0x000fe2000f8e0211 */
[----:B-1----:R-:W-:Y:S06]  /*16d0*/  @!P0 BRA `(.L_x_246) ;  /* 0xfffffffc00b48947 */ /* 0x002fec000383ffff */
.L_x_245:
[----:B------:R-:W-:Y:S05]  /*16e0*/  BSYNC.RECONVERGENT B0 ;  /* 0x0000000000007941 */ /* 0x000fea0003800200 */
.L_x_244:
[----:B------:R-:W-:Y:S01]  /*16f0*/  BAR.SYNC.DEFER_BLOCKING 0x0 ;  /* 0x0000000000007b1d */ /* 0x000fe20000010000 */
[----:B------:R-:W-:-:S04]  /*1700*/  UIADD3 UR12, UPT, UPT, UR12, 0x1, URZ ;  /* 0x000000010c0c7890 */ /* 0x000fc8000fffe0ff */
[----:B------:R-:W-:-:S09]  /*1710*/  UISETP.GE.AND UP0, UPT, UR12, UR5, UPT ;  /* 0x000000050c00728c */ /* 0x000fd2000bf06270 */
[----:B------:R-:W-:Y:S05]  /*1720*/  BRA.U !UP0, `(.L_x_247) ;  /* 0xffffffe908b87547 */ /* 0x000fea000b83ffff */
[----:B------:R-:W-:Y:S05]  /*1730*/  BRA.U UP1, `(.L_x_248) ;  /* 0xffffffe9017c7547 */ /* 0x000fea000b83ffff */
.L_x_224:
[----:B------:R-:W-:Y:S01]  /*1740*/  BAR.SYNC.DEFER_BLOCKING 0x0 ;  /* 0x0000000000007b1d */ /* 0x000fe20000010000 */
[----:B0-----:R-:W-:-:S05]  /*1750*/  ISETP.GE.AND P0, PT, R0, UR22, PT ;  /* 0x0000001600007c0c */ /* 0x001fca000bf06270 */
[----:B------:R-:W0:Y:S01]  /*1760*/  LDCU.64 UR8, c[0x0][0x390] ;  /* 0x00007200ff0877ac */ /* 0x000e220008000a00 */
[----:B------:R-:W-:Y:S07]  /*1770*/  BSSY.RECONVERGENT B0, `(.L_x_249) ;  /* 0x0000011000007945 */ /* 0x000fee0003800200 */
[----:B------:R-:W-:Y:S05]  /*1780*/  @P0 BRA `(.L_x_250) ;  /* 0x00000000003c0947 */ /* 0x000fea0003800000 */
[----:B------:R-:W-:Y:S02]  /*1790*/  IMAD.U32 R7, RZ, RZ, UR19 ;  /* 0x00000013ff077e24 */ /* 0x000fe4000f8e00ff */
[----:B------:R-:W-:-:S03]  /*17a0*/  IMAD.MOV.U32 R6, RZ, RZ, R0 ;  /* 0x000000ffff067224 */ /* 0x000fc600078e0000 */
[----:B------:R-:W-:-:S07]  /*17b0*/  SHF.R.S32.HI R7, RZ, 0x1f, R7 ;  /* 0x0000001fff077819 */ /* 0x000fce0000011407 */
.L_x_251:
[----:B-1----:R-:W-:Y:S02]  /*17c0*/  IMAD.MOV.U32 R3, RZ, RZ, 0x8 ;  /* 0x00000008ff037424 */ /* 0x002fe400078e00ff */
        /* <DEDUP_REMOVED lines=11> */
.L_x_250:
[----:B0-23--:R-:W-:Y:S05]  /*1880*/  BSYNC.RECONVERGENT B0 ;  /* 0x0000000000007941 */ /* 0x00dfea0003800200 */
.L_x_249:
[----:B------:R-:W0:Y:S01]  /*1890*/  LDCU UR4, c[0x0][0x370] ;  /* 0x00006e00ff0477ac */ /* 0x000e220008000800 */
[----:B------:R-:W-:Y:S06]  /*18a0*/  BAR.SYNC.DEFER_BLOCKING 0x0 ;  /* 0x0000000000007b1d */ /* 0x000fec0000010000 */
[----:B------:R-:W2:Y:S01]  /*18b0*/  LDCU UR6, c[0x0][0x380] ;  /* 0x00007000ff0677ac */ /* 0x000ea20008000800 */
[----:B0-----:R-:W-:-:S04]  /*18c0*/  UIADD3 UR10, UPT, UPT, UR4, UR10, URZ ;  /* 0x0000000a040a7290 */ /* 0x001fc8000fffe0ff */
[----:B--2---:R-:W-:-:S09]  /*18d0*/  UISETP.GE.AND UP0, UPT, UR10, UR6, UPT ;  /* 0x000000060a00728c */ /* 0x004fd2000bf06270 */
[----:B------:R-:W-:Y:S05]  /*18e0*/  BRA.U !UP0, `(.L_x_252) ;  /* 0xffffffe508f07547 */ /* 0x000fea000b83ffff */
[----:B------:R-:W-:Y:S05]  /*18f0*/  EXIT ;  /* 0x000000000000794d */ /* 0x000fea0003800000 */
        .weak           $__internal_8_$__cuda_sm20_div_rn_f64_full
        .type           $__internal_8_$__cuda_sm20_div_rn_f64_full,@function
        .size           $__internal_8_$__cuda_sm20_div_rn_f64_full,($__internal_9_$__cuda_sm20_dsqrt_rn_f64_mediumpath_v1 - $__internal_8_$__cuda_sm20_div_rn_f64_full)
$__internal_8_$__cuda_sm20_div_rn_f64_full:
[----:B------:R-:W-:Y:S01]  /*1900*/  IMAD.MOV.U32 R11, RZ, RZ, R15 ;  /* 0x000000ffff0b7224 */ /* 0x000fe200078e000f */
[C---:B------:R-:W-:Y:S01]  /*1910*/  FSETP.GEU.AND P0, PT, |R25|.reuse, 1.469367938527859385e-39, PT ;  /* 0x001000001900780b */ /* 0x040fe20003f0e200 */
[----:B------:R-:W-:Y:S01]  /*1920*/  IMAD.MOV.U32 R10, RZ, RZ, R14 ;  /* 0x000000ffff0a7224 */ /* 0x000fe200078e000e */
[----:B------:R-:W-:Y:S01]  /*1930*/  LOP3.LUT R12, R25, 0x800fffff, RZ, 0xc0, !PT ;  /* 0x800fffff190c7812 */ /* 0x000fe200078ec0ff */
[----:B------:R-:W-:Y:S01]  /*1940*/  IMAD.MOV.U32 R17, RZ, RZ, 0x1ca00000 ;  /* 0x1ca00000ff117424 */ /* 0x000fe200078e00ff */
[C---:B------:R-:W-:Y:S01]  /*1950*/  FSETP.GEU.AND P3, PT, |R11|.reuse, 1.469367938527859385e-39, PT ;  /* 0x001000000b00780b */ /* 0x040fe20003f6e200 */
[----:B------:R-:W-:Y:S01]  /*1960*/  IMAD.MOV.U32 R18, RZ, RZ, 0x1 ;  /* 0x00000001ff127424 */ /* 0x000fe200078e00ff */
[----:B------:R-:W-:Y:S01]  /*1970*/  LOP3.LUT R13, R12, 0x3ff00000, RZ, 0xfc, !PT ;  /* 0x3ff000000c0d7812 */ /* 0x000fe200078efcff */
[----:B------:R-:W-:Y:S01]  /*1980*/  IMAD.MOV.U32 R12, RZ, RZ, R24 ;  /* 0x000000ffff0c7224 */ /* 0x000fe200078e0018 */
[----:B------:R-:W-:Y:S01]  /*1990*/  LOP3.LUT R7, R11, 0x7ff00000, RZ, 0xc0, !PT ;  /* 0x7ff000000b077812 */ /* 0x000fe200078ec0ff */
[----:B------:R-:W-:Y:S01]  /*19a0*/  BSSY.RECONVERGENT B1, `(.L_x_253) ;  /* 0x000004f000017945 */ /* 0x000fe20003800200 */
[----:B------:R-:W-:-:S03]  /*19b0*/  LOP3.LUT R26, R25, 0x7ff00000, RZ, 0xc0, !PT ;  /* 0x7ff00000191a7812 */ /* 0x000fc600078ec0ff */
[----:B------:R-:W-:Y:S01]  /*19c0*/  @!P0 DMUL R12, R24, 8.98846567431157953865e+307 ;  /* 0x7fe00000180c8828 */ /* 0x000fe20000000000 */
[----:B------:R-:W-:-:S03]  /*19d0*/  ISETP.GE.U32.AND P2, PT, R7, R26, PT ;  /* 0x0000001a0700720c */ /* 0x000fc60003f46070 */
[----:B------:R-:W-:Y:S01]  /*19e0*/  @!P3 LOP3.LUT R14, R25, 0x7ff00000, RZ, 0xc0, !PT ;  /* 0x7ff00000190eb812 */ /* 0x000fe200078ec0ff */
[----:B------:R-:W-:Y:S01]  /*19f0*/  @!P3 IMAD.MOV.U32 R20, RZ, RZ, RZ ;  /* 0x000000ffff14b224 */ /* 0x000fe200078e00ff */
[----:B------:R-:W0:Y:S01]  /*1a00*/  MUFU.RCP64H R19, R13 ;  /* 0x0000000d00137308 */ /* 0x000e220000001800 */
[----:B------:R-:W-:Y:S02]  /*1a10*/  SEL R15, R17, 0x63400000, !P2 ;  /* 0x63400000110f7807 */ /* 0x000fe40005000000 */
[----:B------:R-:W-:Y:S01]  /*1a20*/  @!P3 ISETP.GE.U32.AND P4, PT, R7, R14, PT ;  /* 0x0000000e0700b20c */ /* 0x000fe20003f86070 */
[----:B------:R-:W-:Y:S01]  /*1a30*/  IMAD.MOV.U32 R14, RZ, RZ, R10 ;  /* 0x000000ffff0e7224 */ /* 0x000fe200078e000a */
[----:B------:R-:W-:Y:S02]  /*1a40*/  LOP3.LUT R15, R15, 0x800fffff, R11, 0xf8, !PT ;  /* 0x800fffff0f0f7812 */ /* 0x000fe400078ef80b */
[----:B------:R-:W-:Y:S02]  /*1a50*/  @!P3 SEL R21, R17, 0x63400000, !P4 ;  /* 0x634000001115b807 */ /* 0x000fe40006000000 */
[----:B------:R-:W-:-:S02]  /*1a60*/  @!P0 LOP3.LUT R26, R13, 0x7ff00000, RZ, 0xc0, !PT ;  /* 0x7ff000000d1a8812 */ /* 0x000fc400078ec0ff */
[----:B------:R-:W-:-:S04]  /*1a70*/  @!P3 LOP3.LUT R21, R21, 0x80000000, R11, 0xf8, !PT ;  /* 0x800000001515b812 */ /* 0x000fc800078ef80b */
[----:B------:R-:W-:-:S06]  /*1a80*/  @!P3 LOP3.LUT R21, R21, 0x100000, RZ, 0xfc, !PT ;  /* 0x001000001515b812 */ /* 0x000fcc00078efcff */
[----:B------:R-:W-:Y:S02]  /*1a90*/  @!P3 DFMA R14, R14, 2, -R20 ;  /* 0x400000000e0eb82b */ /* 0x000fe40000000814 */
[----:B0-----:R-:W-:-:S08]  /*1aa0*/  DFMA R20, R18, -R12, 1 ;  /* 0x3ff000001214742b */ /* 0x001fd0000000080c */
[----:B------:R-:W-:-:S08]  /*1ab0*/  DFMA R20, R20, R20, R20 ;  /* 0x000000141414722b */ /* 0x000fd00000000014 */
[----:B------:R-:W-:-:S08]  /*1ac0*/  DFMA R20, R18, R20, R18 ;  /* 0x000000141214722b */ /* 0x000fd00000000012 */
[----:B------:R-:W-:-:S08]  /*1ad0*/  DFMA R18, R20, -R12, 1 ;  /* 0x3ff000001412742b */ /* 0x000fd0000000080c */
[----:B------:R-:W-:-:S08]  /*1ae0*/  DFMA R18, R20, R18, R20 ;  /* 0x000000121412722b */ /* 0x000fd00000000014 */
[----:B------:R-:W-:-:S08]  /*1af0*/  DMUL R20, R18, R14 ;  /* 0x0000000e12147228 */ /* 0x000fd00000000000 */
[----:B------:R-:W-:-:S08]  /*1b00*/  DFMA R22, R20, -R12, R14 ;  /* 0x8000000c1416722b */ /* 0x000fd0000000000e */
[----:B------:R-:W-:Y:S01]  /*1b10*/  DFMA R22, R18, R22, R20 ;  /* 0x000000161216722b */ /* 0x000fe20000000014 */
[----:B------:R-:W-:Y:S01]  /*1b20*/  IMAD.MOV.U32 R20, RZ, RZ, R7 ;  /* 0x000000ffff147224 */ /* 0x000fe200078e0007 */
[----:B------:R-:W-:-:S05]  /*1b30*/  @!P3 LOP3.LUT R20, R15, 0x7ff00000, RZ, 0xc0, !PT ;  /* 0x7ff000000f14b812 */ /* 0x000fca00078ec0ff */
[----:B------:R-:W-:-:S05]  /*1b40*/  VIADD R18, R20, 0xffffffff ;  /* 0xffffffff14127836 */ /* 0x000fca0000000000 */
[----:B------:R-:W-:Y:S01]  /*1b50*/  ISETP.GT.U32.AND P0, PT, R18, 0x7feffffe, PT ;  /* 0x7feffffe1200780c */ /* 0x000fe20003f04070 */
[----:B------:R-:W-:-:S05]  /*1b60*/  VIADD R18, R26, 0xffffffff ;  /* 0xffffffff1a127836 */ /* 0x000fca0000000000 */
[----:B------:R-:W-:-:S13]  /*1b70*/  ISETP.GT.U32.OR P0, PT, R18, 0x7feffffe, P0 ;  /* 0x7feffffe1200780c */ /* 0x000fda0000704470 */
        /* <DEDUP_REMOVED lines=19> */
[----:B------:R-:W-:Y:S01]  /*1cb0*/  DMUL.RP R12, R22, R12 ;  /* 0x0000000c160c7228 */ /* 0x000fe20000008000 */
[----:B------:R-:W-:Y:S01]  /*1cc0*/  IMAD.MOV.U32 R10, RZ, RZ, RZ ;  /* 0x000000ffff0a7224 */ /* 0x000fe200078e00ff */
[----:B------:R-:W-:-:S05]  /*1cd0*/  IADD3 R7, PT, PT, -R7, -0x43300000, RZ ;  /* 0xbcd0000007077810 */ /* 0x000fca0007ffe1ff */
[----:B------:R-:W-:-:S03]  /*1ce0*/  DFMA R10, R18, -R10, R22 ;  /* 0x8000000a120a722b */ /* 0x000fc60000000016 */
[----:B------:R-:W-:-:S07]  /*1cf0*/  LOP3.LUT R15, R13, R15, RZ, 0x3c, !PT ;  /* 0x0000000f0d0f7212 */ /* 0x000fce00078e3cff */
[----:B------:R-:W-:-:S04]  /*1d00*/  FSETP.NEU.AND P0, PT, |R11|, R7, PT ;  /* 0x000000070b00720b */ /* 0x000fc80003f0d200 */
[----:B------:R-:W-:Y:S02]  /*1d10*/  FSEL R18, R12, R18, !P0 ;  /* 0x000000120c127208 */ /* 0x000fe40004000000 */
[----:B------:R-:W-:Y:S01]  /*1d20*/  FSEL R19, R15, R19, !P0 ;  /* 0x000000130f137208 */ /* 0x000fe20004000000 */
[----:B------:R-:W-:Y:S06]  /*1d30*/  BRA `(.L_x_255) ;  /* 0x0000000000547947 */ /* 0x000fec0003800000 */
.L_x_254:
        /* <DEDUP_REMOVED lines=16> */
.L_x_257:
[----:B------:R-:W-:Y:S01]  /*1e40*/  LOP3.LUT R19, R25, 0x80000, RZ, 0xfc, !PT ;  /* 0x0008000019137812 */ /* 0x000fe200078efcff */
[----:B------:R-:W-:Y:S01]  /*1e50*/  IMAD.MOV.U32 R18, RZ, RZ, R24 ;  /* 0x000000ffff127224 */ /* 0x000fe200078e0018 */
[----:B------:R-:W-:Y:S06]  /*1e60*/  BRA `(.L_x_255) ;  /* 0x0000000000087947 */ /* 0x000fec0003800000 */
.L_x_256:
[----:B------:R-:W-:Y:S01]  /*1e70*/  LOP3.LUT R19, R11, 0x80000, RZ, 0xfc, !PT ;  /* 0x000800000b137812 */ /* 0x000fe200078efcff */
[----:B------:R-:W-:-:S07]  /*1e80*/  IMAD.MOV.U32 R18, RZ, RZ, R10 ;  /* 0x000000ffff127224 */ /* 0x000fce00078e000a */
.L_x_255:
[----:B------:R-:W-:Y:S05]  /*1e90*/  BSYNC.RECONVERGENT B1 ;  /* 0x0000000000017941 */ /* 0x000fea0003800200 */
.L_x_253:
[----:B------:R-:W-:-:S04]  /*1ea0*/  IMAD.MOV.U32 R7, RZ, RZ, 0x0 ;  /* 0x00000000ff077424 */ /* 0x000fc800078e00ff */
[----:B------:R-:W-:Y:S05]  /*1eb0*/  RET.REL.NODEC R6 `(_Z23unitaryDecomposeFrancisIdEviiPT_S1_S1_) ;  /* 0xffffffe006507950 */ /* 0x000fea0003c3ffff */
        .weak           $__internal_9_$__cuda_sm20_dsqrt_rn_f64_mediumpath_v1
        .type           $__internal_9_$__cuda_sm20_dsqrt_rn_f64_mediumpath_v1,@function
        .size           $__internal_9_$__cuda_sm20_dsqrt_rn_f64_mediumpath_v1,($_Z23unitaryDecomposeFrancisIdEviiPT_S1_S1_$__internal_trig_reduction_slowpathd - $__internal_9_$__cuda_sm20_dsqrt_rn_f64_mediumpath_v1)
$__internal_9_$__cuda_sm20_dsqrt_rn_f64_mediumpath_v1:
[----:B------:R-:W-:Y:S01]  /*1ec0*/  ISETP.GE.U32.AND P0, PT, R13, -0x3400000, PT ;  /* 0xfcc000000d00780c */ /* 0x000fe20003f06070 */
[----:B------:R-:W-:Y:S01]  /*1ed0*/  BSSY.RECONVERGENT B3, `(.L_x_258) ;  /* 0x0000026000037945 */ /* 0x000fe20003800200 */
[----:B------:R-:W-:Y:S02]  /*1ee0*/  IMAD.MOV.U32 R5, RZ, RZ, R7 ;  /* 0x000000ffff057224 */ /* 0x000fe400078e0007 */
[----:B------:R-:W-:Y:S02]  /*1ef0*/  IMAD.MOV.U32 R13, RZ, RZ, R15 ;  /* 0x000000ffff0d7224 */ /* 0x000fe400078e000f */
[----:B------:R-:W-:-:S07]  /*1f00*/  IMAD.MOV.U32 R7, RZ, RZ, R9 ;  /* 0x000000ffff077224 */ /* 0x000fce00078e0009 */
        /* <DEDUP_REMOVED lines=9> */
.L_x_259:
        /* <DEDUP_REMOVED lines=24> */
.L_x_261:
[----:B------:R-:W-:-:S11]  /*2120*/  DADD R6, R4, R4 ;  /* 0x0000000004067229 */ /* 0x000fd60000000004 */
.L_x_260:
[----:B------:R-:W-:Y:S05]  /*2130*/  BSYNC.RECONVERGENT B3 ;  /* 0x0000000000037941 */ /* 0x000fea0003800200 */
.L_x_258:
[----:B------:R-:W-:-:S04]  /*2140*/  IMAD.MOV.U32 R9, RZ, RZ, 0x0 ;  /* 0x00000000ff097424 */ /* 0x000fc800078e00ff */
[----:B------:R-:W-:Y:S05]  /*2150*/  RET.REL.NODEC R8 `(_Z23unitaryDecomposeFrancisIdEviiPT_S1_S1_) ;  /* 0xffffffdc08a87950 */ /* 0x000fea0003c3ffff */
        .type           $_Z23unitaryDecomposeFrancisIdEviiPT_S1_S1_$__internal_trig_reduction_slowpathd,@function
        .size           $_Z23unitaryDecomposeFrancisIdEviiPT_S1_S1_$__internal_trig_reduction_slowpathd,(.L_x_497 - $_Z23unitaryDecomposeFrancisIdEviiPT_S1_S1_$__internal_trig_reduction_slowpathd)
$_Z23unitaryDecomposeFrancisIdEviiPT_S1_S1_$__internal_trig_reduction_slowpathd:
        /* <DEDUP_REMOVED lines=14> */
[----:B------:R-:W-:Y:S01]  /*2240*/  SEL R9, R6, 0x12, P0 ;  /* 0x0000001206097807 */ /* 0x000fe20000000000 */
[----:B------:R-:W-:-:S03]  /*2250*/  IMAD.MOV.U32 R6, RZ, RZ, R19 ;  /* 0x000000ffff067224 */ /* 0x000fc600078e0013 */
[----:B------:R-:W-:-:S13]  /*2260*/  ISETP.GE.AND P0, PT, R7, R9, PT ;  /* 0x000000090700720c */ /* 0x000fda0003f06270 */
[----:B------:R-:W-:Y:S05]  /*2270*/  @P0 BRA `(.L_x_264) ;  /* 0x0000000000b00947 */ /* 0x000fea0003800000 */
[----:B------:R-:W0:Y:S01]  /*2280*/  LDC.64 R10, c[0x0][0x358] ;  /* 0x0000d600ff0a7b82 */ /* 0x000e220000000a00 */
[C---:B------:R-:W-:Y:S01]  /*2290*/  SHF.L.U64.HI R15, R14.reuse, 0xb, R15 ;  /* 0x0000000b0e0f7819 */ /* 0x040fe2000001020f */
[----:B------:R-:W-:Y:S01]  /*22a0*/  BSSY.RECONVERGENT B4, `(.L_x_265) ;  /* 0x0000023000047945 */ /* 0x000fe20003800200 */
[----:B------:R-:W-:Y:S01]  /*22b0*/  IADD3 R8, PT, PT, RZ, -R8, -R9 ;  /* 0x80000008ff087210 */ /* 0x000fe20007ffe809 */
[----:B------:R-:W-:Y:S01]  /*22c0*/  IMAD.MOV.U32 R17, RZ, RZ, R7 ;  /* 0x000000ffff117224 */ /* 0x000fe200078e0007 */
[----:B------:R-:W-:Y:S01]  /*22d0*/  CS2R R12, SRZ ;  /* 0x00000000000c7805 */ /* 0x000fe2000001ff00 */
[----:B------:R-:W-:Y:S01]  /*22e0*/  IMAD.SHL.U32 R9, R14, 0x800, RZ ;  /* 0x000008000e097824 */ /* 0x000fe200078e00ff */
[----:B------:R-:W-:Y:S01]  /*22f0*/  LOP3.LUT R7, R15, 0x80000000, RZ, 0xfc, !PT ;  /* 0x800000000f077812 */ /* 0x000fe200078efcff */
[----:B------:R-:W-:-:S07]  /*2300*/  IMAD.MOV.U32 R20, RZ, RZ, RZ ;  /* 0x000000ffff147224 */ /* 0x000fce00078e00ff */
.L_x_266:
        /* <DEDUP_REMOVED lines=29> */
.L_x_265:
[----:B------:R-:W-:-:S05]  /*24e0*/  LOP3.LUT R7, R5, 0x7ff, RZ, 0xc0, !PT ;  /* 0x000007ff05077812 */ /* 0x000fca00078ec0ff */
[----:B------:R-:W-:-:S05]  /*24f0*/  VIADD R7, R7, 0xfffffc00 ;  /* 0xfffffc0007077836 */ /* 0x000fca0000000000 */
[----:B------:R-:W-:Y:S02]  /*2500*/  SHF.R.U32.HI R8, RZ, 0x6, R7 ;  /* 0x00000006ff087819 */ /* 0x000fe40000011607 */
[----:B------:R-:W-:Y:S02]  /*2510*/  ISETP.GE.U32.AND P0, PT, R7, 0x80, PT ;  /* 0x000000800700780c */ /* 0x000fe40003f06070 */
[----:B------:R-:W-:-:S04]  /*2520*/  IADD3 R8, PT, PT, -R8, 0x13, RZ ;  /* 0x0000001308087810 */ /* 0x000fc80007ffe1ff */
[----:B------:R-:W-:-:S07]  /*2530*/  SEL R7, R8, 0x12, P0 ;  /* 0x0000001208077807 */ /* 0x000fce0000000000 */
.L_x_264:
[----:B------:R-:W-:Y:S05]  /*2540*/  BSYNC.RECONVERGENT B3 ;  /* 0x0000000000037941 */ /* 0x000fea0003800200 */
.L_x_263:
        /* <DEDUP_REMOVED lines=14> */
[----:B---3--:R-:W-:Y:S02]  /*2630*/  @P0 SHF.L.U32 R22, R10, R17, RZ ;  /* 0x000000110a160219 */ /* 0x008fe400000006ff */
[----:B0-----:R-:W-:Y:S02]  /*2640*/  @P0 SHF.R.U64 R7, R14, R5, R20 ;  /* 0x000000050e070219 */ /* 0x001fe40000001214 */
[--C-:B------:R-:W-:Y:S02]  /*2650*/  @P0 SHF.R.U32.HI R26, RZ, 0x1, R11.reuse ;  /* 0x00000001ff1a0819 */ /* 0x100fe4000001160b */
[C-C-:B------:R-:W-:Y:S02]  /*2660*/  @P0 SHF.R.U64 R24, R10.reuse, 0x1, R11.reuse ;  /* 0x000000010a180819 */ /* 0x140fe4000000120b */
[----:B------:R-:W-:-:S02]  /*2670*/  @P0 SHF.L.U64.HI R15, R10, R17, R11 ;  /* 0x000000110a0f0219 */ /* 0x000fc4000001020b */
[----:B------:R-:W-:Y:S02]  /*2680*/  @P0 SHF.R.U32.HI R12, RZ, R5, R20 ;  /* 0x00000005ff0c0219 */ /* 0x000fe40000011614 */
[----:B------:R-:W-:Y:S02]  /*2690*/  @P0 LOP3.LUT R10, R22, R7, RZ, 0xfc, !PT ;  /* 0x00000007160a0212 */ /* 0x000fe400078efcff */
[----:B----4-:R-:W-:Y:S02]  /*26a0*/  @P0 SHF.L.U32 R13, R8, R17, RZ ;  /* 0x00000011080d0219 */ /* 0x010fe400000006ff */
[----:B------:R-:W-:Y:S02]  /*26b0*/  @P0 SHF.R.U64 R24, R24, R5, R26 ;  /* 0x0000000518180219 */ /* 0x000fe4000000121a */
[----:B------:R-:W-:Y:S01]  /*26c0*/  @P0 LOP3.LUT R11, R15, R12, RZ, 0xfc, !PT ;  /* 0x0000000c0f0b0212 */ /* 0x000fe200078efcff */
[----:B------:R-:W-:Y:S01]  /*26d0*/  IMAD.SHL.U32 R12, R10, 0x4, RZ ;  /* 0x000000040a0c7824 */ /* 0x000fe200078e00ff */
        /* <DEDUP_REMOVED lines=28> */
[C---:B------:R-:W-:Y:S02]  /*28a0*/  LOP3.LUT R11, R7.reuse, 0x3f, RZ, 0xc0, !PT ;  /* 0x0000003f070b7812 */ /* 0x040fe400078ec0ff */
        /* <DEDUP_REMOVED lines=9> */
.L_x_268:
[----:B------:R-:W-:Y:S05]  /*2940*/  BSYNC.RECONVERGENT B3 ;  /* 0x0000000000037941 */ /* 0x000fea0003800200 */
.L_x_267:
        /* <DEDUP_REMOVED lines=36> */
.L_x_262:
[----:B------:R-:W-:-:S04]  /*2b90*/  IMAD.MOV.U32 R5, RZ, RZ, 0x0 ;  /* 0x00000000ff057424 */ /* 0x000fc800078e00ff */
[----:B------:R-:W-:Y:S05]  /*2ba0*/  RET.REL.NODEC R4 `(_Z23unitaryDecomposeFrancisIdEviiPT_S1_S1_) ;  /* 0xffffffd404147950 */ /* 0x000fea0003c3ffff */
.L_x_269:
        /* <DEDUP_REMOVED lines=13> */
.L_x_497:


//--------------------- .text._Z23unitaryDecomposeFrancisIfEviiPT_S1_S1_ --------------------------
	.section	.text._Z23unitaryDecomposeFrancisIfEviiPT_S1_S1_,"ax",@progbits
	.align	128
        .global         _Z23unitaryDecomposeFrancisIfEviiPT_S1_S1_
        .type           _Z23unitaryDecomposeFrancisIfEviiPT_S1_S1_,@function
        .size           _Z23unitaryDecomposeFrancisIfEviiPT_S1_S1_,(.L_x_499 - _Z23unitaryDecomposeFrancisIfEviiPT_S1_S1_)
        .other          _Z23unitaryDecomposeFrancisIfEviiPT_S1_S1_,@"STO_CUDA_ENTRY STV_DEFAULT"
_Z23unitaryDecomposeFrancisIfEviiPT_S1_S1_:
.text._Z23unitaryDecomposeFrancisIfEviiPT_S1_S1_:
        /* <DEDUP_REMOVED lines=11> */
.L_x_296:
        /* <DEDUP_REMOVED lines=8> */
[----:B------:R-:W-:Y:S01]  /*0130*/  SHF.R.S32.HI R15, RZ, 0x1f, R14 ;  /* 0x0000001fff0f7819 */ /* 0x000fe2000001140e */
[----:B------:R-:W-:-:S07]  /*0140*/  IMAD.MOV.U32 R17, RZ, RZ, RZ ;  /* 0x000000ffff117224 */ /* 0x000fce00078e00ff */
.L_x_292:
[----:B-1----:R-:W1:Y:S01]  /*0150*/  LDC R0, c[0x0][0x384] ;  /* 0x0000e100ff007b82 */ /* 0x002e620000000800 */
[C---:B0-----:R-:W-:Y:S02]  /*0160*/  IMAD.IADD R16, R17.reuse, 0x1, R12 ;  /* 0x0000000111107824 */ /* 0x041fe400078e020c */
[--C-:B------:R-:W-:Y:S02]  /*0170*/  IMAD.MOV.U32 R18, RZ, RZ, R17.reuse ;  /* 0x000000ffff127224 */ /* 0x100fe400078e0011 */
[CCC-:B-1----:R-:W-:Y:S01]  /*0180*/  IMAD R7, R17.reuse, R0.reuse, R17.reuse ;  /* 0x0000000011077224 */ /* 0x1c2fe200078e0211 */
[CC--:B------:R-:W-:Y:S01]  /*0190*/  IADD3 R19, PT, PT, R17.reuse, R0.reuse, RZ ;  /* 0x0000000011137210 */ /* 0x0c0fe20007ffe0ff */
[----:B------:R-:W-:Y:S02]  /*01a0*/  IMAD R21, R17, R0, -R17 ;  /* 0x0000000011157224 */ /* 0x000fe400078e0a11 */
[----:B------:R-:W-:-:S07]  /*01b0*/  IMAD.WIDE.U32 R6, R7, 0x4, R4 ;  /* 0x0000000407067825 */ /* 0x000fce00078e0004 */
.L_x_291:
[----:B------:R-:W-:Y:S01]  /*01c0*/  ISETP.NE.AND P2, PT, R12, RZ, PT ;  /* 0x000000ff0c00720c */ /* 0x000fe20003f45270 */
[----:B------:R-:W-:Y:S01]  /*01d0*/  BSSY.RECONVERGENT B0, `(.L_x_271) ;  /* 0x00000d4000007945 */ /* 0x000fe20003800200 */
[----:B------:R-:W-:Y:S01]  /*01e0*/  LOP3.LUT R20, RZ, R18, RZ, 0x33, !PT ;  /* 0x00000012ff147212 */ /* 0x000fe200078e33ff */
[----:B-1----:R-:W-:-:S04]  /*01f0*/  IMAD.MOV.U32 R11, RZ, RZ, RZ ;  /* 0x000000ffff0b7224 */ /* 0x002fc800078e00ff */
[----:B------:R-:W-:-:S06]  /*0200*/  IMAD.IADD R20, R19, 0x1, R20 ;  /* 0x0000000113147824 */ /* 0x000fcc00078e0214 */
[----:B------:R-:W-:Y:S05]  /*0210*/  @P2 BRA `(.L_x_272) ;  /* 0x0000000c003c2947 */ /* 0x000fea0003800000 */
[----:B------:R-:W0:Y:S01]  /*0220*/  LDC R11, c[0x0][0x384] ;  /* 0x0000e100ff0b7b82 */ /* 0x000e220000000800 */
[----:B---3--:R-:W3:Y:S01]  /*0230*/  LDG.E R23, desc[UR10][R6.64] ;  /* 0x0000000a06177981 */ /* 0x008ee2000c1e1900 */
[----:B0-----:R-:W-:-:S04]  /*0240*/  IMAD R11, R17, R11, R20 ;  /* 0x0000000b110b7224 */ /* 0x001fc800078e0214 */
[----:B------:R-:W-:-:S06]  /*0250*/  IMAD.WIDE R10, R11, 0x4, R4 ;  /* 0x000000040b0a7825 */ /* 0x000fcc00078e0204 */
[----:B------:R-:W4:Y:S01]  /*0260*/  LDG.E R10, desc[UR10][R10.64] ;  /* 0x0000000a0a0a7981 */ /* 0x000f22000c1e1900 */
[----:B------:R-:W-:Y:S01]  /*0270*/  UMOV UR4, 0xa0b5ed8d ;  /* 0xa0b5ed8d00047882 */ /* 0x000fe20000000000 */
[----:B------:R-:W-:Y:S01]  /*0280*/  UMOV UR5, 0x3eb0c6f7 ;  /* 0x3eb0c6f700057882 */ /* 0x000fe20000000000 */
[----:B---3--:R-:W-:-:S04]  /*0290*/  FSETP.GE.AND P0, PT, R23, RZ, PT ;  /* 0x000000ff1700720b */ /* 0x008fc80003f06000 */
[----:B------:R-:W-:-:S06]  /*02a0*/  FSEL R2, R23, -R23, P0 ;  /* 0x8000001717027208 */ /* 0x000fcc0000000000 */
[----:B------:R-:W0:Y:S01]  /*02b0*/  F2F.F64.F32 R2, R2 ;  /* 0x0000000200027310 */ /* 0x000e220000201800 */
[----:B----4-:R-:W-:-:S04]  /*02c0*/  FSETP.GE.AND P0, PT, R10, RZ, PT ;  /* 0x000000ff0a00720b */ /* 0x010fc80003f06000 */
[----:B------:R-:W-:-:S03]  /*02d0*/  FSEL R8, R10, -R10, P0 ;  /* 0x8000000a0a087208 */ /* 0x000fc60000000000 */
[----:B0-----:R-:W-:-:S03]  /*02e0*/  DSETP.GE.AND P0, PT, R2, UR4, PT ;  /* 0x0000000402007e2a */ /* 0x001fc6000bf06000 */
[----:B------:R-:W0:Y:S03]  /*02f0*/  F2F.F64.F32 R8, R8 ;  /* 0x0000000800087310 */ /* 0x000e260000201800 */
[----:B------:R-:W-:Y:S01]  /*0300*/  SEL R0, RZ, 0x2, !P0 ;  /* 0x00000002ff007807 */ /* 0x000fe20004000000 */
[----:B0-----:R-:W-:-:S06]  /*0310*/  DSETP.GE.AND P1, PT, R8, UR4, PT ;  /* 0x0000000408007e2a */ /* 0x001fcc000bf26000 */
        /* <DEDUP_REMOVED lines=8> */
[----:B------:R-:W-:Y:S01]  /*03a0*/  IMAD.MOV.U32 R2, RZ, RZ, 0x3ff921fb ;  /* 0x3ff921fbff027424 */ /* 0x000fe200078e00ff */
[----:B0-----:R-:W-:-:S06]  /*03b0*/  DSETP.GT.AND P0, PT, R10, UR4, PT ;  /* 0x000000040a007e2a */ /* 0x001fcc000bf04000 */
[----:B------:R-:W-:Y:S02]  /*03c0*/  FSEL R3, -R2, 1.9463495016098022461, P0 ;  /* 0x3ff921fb02037808 */ /* 0x000fe40000000100 */
[----:B------:R-:W-:-:S04]  /*03d0*/  MOV R2, 0x54442d18 ;  /* 0x54442d1800027802 */ /* 0x000fc80000000f00 */
[----:B------:R3:W4:Y:S01]  /*03e0*/  F2F.F32.F64 R11, R2 ;  /* 0x00000002000b7310 */ /* 0x0007220000301000 */
[----:B------:R-:W-:Y:S05]  /*03f0*/  BRA `(.L_x_274) ;  /* 0x0000000000c87947 */ /* 0x000fea0003800000 */
.L_x_273:
        /* <DEDUP_REMOVED lines=13> */
[----:B------:R-:W-:-:S07]  /*04d0*/  MOV R11, 0x4f0 ;  /* 0x000004f0000b7802 */ /* 0x000fce0000000f00 */
[----:B--2---:R-:W-:Y:S05]  /*04e0*/  CALL.REL.NOINC `($__internal_11_$__cuda_sm3x_div_rn_noftz_f32_slowpath) ;  /* 0x0000000c00f07944 */ /* 0x004fea0003c00000 */
[----:B------:R-:W-:-:S07]  /*04f0*/  IMAD.MOV.U32 R2, RZ, RZ, R0 ;  /* 0x000000ffff027224 */ /* 0x000fce00078e0000 */
.L_x_276:
[----:B------:R-:W-:Y:S02]  /*0500*/  IMAD.MOV.U32 R3, RZ, RZ, 0x3b33710b ;  /* 0x3b33710bff037424 */ /* 0x000fe400078e00ff */
[----:B------:R-:W-:Y:S01]  /*0510*/  FMUL R0, R2, R2 ;  /* 0x0000000202007220 */ /* 0x000fe20000400000 */
[----:B------:R-:W-:Y:S01]  /*0520*/  IMAD.MOV.U32 R8, RZ, RZ, 0x3f6ee581 ;  /* 0x3f6ee581ff087424 */ /* 0x000fe200078e00ff */
[C---:B------:R-:W-:Y:S01]  /*0530*/  ISETP.GE.AND P0, PT, R23.reuse, RZ, PT ;  /* 0x000000ff1700720c */ /* 0x040fe20003f06270 */
[C---:B------:R-:W-:Y:S01]  /*0540*/  FADD R11, |R23|.reuse, |R10| ;  /* 0x4000000a170b7221 */ /* 0x040fe20000000200 */
[C---:B------:R-:W-:Y:S01]  /*0550*/  FFMA R3, R0.reuse, R3, -0.015681877732276916504 ;  /* 0xbc80774800037423 */ /* 0x040fe20000000003 */
[----:B------:R-:W-:Y:S02]  /*0560*/  FSETP.NEU.AND P4, PT, |R23|, |R10|, PT ;  /* 0x4000000a1700720b */ /* 0x000fe40003f8d200 */
        /* <DEDUP_REMOVED lines=22> */
.L_x_275:
[----:B------:R-:W0:Y:S02]  /*06d0*/  F2F.F64.F32 R2, R23 ;  /* 0x0000001700027310 */ /* 0x000e240000201800 */
[----:B0-----:R-:W-:-:S06]  /*06e0*/  DSETP.GT.AND P0, PT, R2, UR4, PT ;  /* 0x0000000402007e2a */ /* 0x001fcc000bf04000 */
[----:B------:R-:W-:Y:S02]  /*06f0*/  FSEL R2, RZ, 3.37028055040000000000e+12, P0 ;  /* 0x54442d18ff027808 */ /* 0x000fe40000000000 */
[----:B------:R-:W-:-:S04]  /*0700*/  FSEL R3, RZ, -2.1426990032196044922, P0 ;  /* 0xc00921fbff037808 */ /* 0x000fc80000000000 */
[----:B------:R0:W1:Y:S03]  /*0710*/  F2F.F32.F64 R11, R2 ;  /* 0x00000002000b7310 */ /* 0x0000660000301000 */
.L_x_274:
        /* <DEDUP_REMOVED lines=20> */
.L_x_279:
        /* <DEDUP_REMOVED lines=29> */
[C-C-:B------:R-:W-:Y:S01]  /*0a30*/  SHF.L.W.U32.HI R10, R3.reuse, 0x2, R0.reuse ;  /* 0x00000002030a7819 */ /* 0x140fe20000010e00 */
[----:B------:R-:W-:Y:S01]  /*0a40*/  IMAD.SHL.U32 R3, R3, 0x4, RZ ;  /* 0x0000000403037824 */ /* 0x000fe200078e00ff */
[----:B------:R-:W-:Y:S02]  /*0a50*/  SHF.R.U32.HI R23, RZ, 0x1e, R0 ;  /* 0x0000001eff177819 */ /* 0x000fe40000011600 */
[----:B------:R-:W-:-:S02]  /*0a60*/  SHF.R.S32.HI R8, RZ, 0x1f, R10 ;  /* 0x0000001fff087819 */ /* 0x000fc4000001140a */
[----:B------:R-:W-:Y:S02]  /*0a70*/  LEA.HI R0, R10, R23, RZ, 0x1 ;  /* 0x000000170a007211 */ /* 0x000fe400078f08ff */
[C---:B------:R-:W-:Y:S02]  /*0a80*/  LOP3.LUT R2, R8.reuse, R3, RZ, 0x3c, !PT ;  /* 0x0000000308027212 */ /* 0x040fe400078e3cff */
[----:B------:R-:W-:Y:S02]  /*0a90*/  LOP3.LUT R3, R8, R10, RZ, 0x3c, !PT ;  /* 0x0000000a08037212 */ /* 0x000fe400078e3cff */
[----:B0-----:R-:W-:Y:S01]  /*0aa0*/  LOP3.LUT R22, R10, R11, RZ, 0x3c, !PT ;  /* 0x0000000b0a167212 */ /* 0x001fe200078e3cff */
[----:B------:R-:W-:-:S03]  /*0ab0*/  IMAD.MOV R10, RZ, RZ, -R0 ;  /* 0x000000ffff0a7224 */ /* 0x000fc600078e0a00 */
[----:B------:R-:W0:Y:S01]  /*0ac0*/  I2F.F64.S64 R2, R2 ;  /* 0x0000000200027312 */ /* 0x000e220000301c00 */
[----:B------:R-:W-:Y:S01]  /*0ad0*/  ISETP.GE.AND P1, PT, R22, RZ, PT ;  /* 0x000000ff1600720c */ /* 0x000fe20003f26270 */
[----:B------:R-:W-:Y:S01]  /*0ae0*/  @!P0 IMAD.MOV.U32 R0, RZ, RZ, R10 ;  /* 0x000000ffff008224 */ /* 0x000fe200078e000a */
[----:B0-----:R-:W-:-:S10]  /*0af0*/  DMUL R8, R2, UR4 ;  /* 0x0000000402087c28 */ /* 0x001fd40008000000 */
[----:B------:R-:W0:Y:S02]  /*0b00*/  F2F.F32.F64 R8, R8 ;  /* 0x0000000800087310 */ /* 0x000e240000301000 */
[----:B0-----:R-:W-:-:S07]  /*0b10*/  FSEL R2, -R8, R8, !P1 ;  /* 0x0000000808027208 */ /* 0x001fce0004800100 */
.L_x_278:
[----:B--2---:R-:W-:Y:S05]  /*0b20*/  BSYNC.RECONVERGENT B1 ;  /* 0x0000000000017941 */ /* 0x004fea0003800200 */
.L_x_277:
[----:B------:R-:W0:Y:S01]  /*0b30*/  S2UR UR5, SR_CgaCtaId ;  /* 0x00000000000579c3 */ /* 0x000e220000008800 */
[----:B------:R-:W-:Y:S02]  /*0b40*/  IMAD.MOV.U32 R8, RZ, RZ, 0x37cbac00 ;  /* 0x37cbac00ff087424 */ /* 0x000fe400078e00ff */
[----:B------:R-:W-:Y:S01]  /*0b50*/  FMUL R3, R2, R2 ;  /* 0x0000000202037220 */ /* 0x000fe20000400000 */
[C---:B------:R-:W-:Y:S01]  /*0b60*/  LOP3.LUT R9, R0.reuse, 0x1, RZ, 0xc0, !PT ;  /* 0x0000000100097812 */ /* 0x040fe200078ec0ff */
[----:B------:R-:W-:Y:S01]  /*0b70*/  IMAD.MOV.U32 R10, RZ, RZ, 0x3c0885e4 ;  /* 0x3c0885e4ff0a7424 */ /* 0x000fe200078e00ff */
[----:B------:R-:W-:Y:S01]  /*0b80*/  IADD3 R0, PT, PT, R0, 0x1, RZ ;  /* 0x0000000100007810 */ /* 0x000fe20007ffe0ff */
[----:B------:R-:W-:Y:S01]  /*0b90*/  FFMA R8, R3, R8, -0.0013887860113754868507 ;  /* 0xbab607ed03087423 */ /* 0x000fe20000000008 */
[----:B------:R-:W-:Y:S01]  /*0ba0*/  ISETP.NE.U32.AND P0, PT, R9, 0x1, PT ;  /* 0x000000010900780c */ /* 0x000fe20003f05070 */
[----:B------:R-:W-:Y:S01]  /*0bb0*/  IMAD.MOV.U32 R9, RZ, RZ, 0x3e2aaaa8 ;  /* 0x3e2aaaa8ff097424 */ /* 0x000fe200078e00ff */
[----:B------:R-:W-:Y:S01]  /*0bc0*/  LOP3.LUT P1, RZ, R0, 0x2, RZ, 0xc0, !PT ;  /* 0x0000000200ff7812 */ /* 0x000fe2000782c0ff */
[----:B------:R-:W-:Y:S01]  /*0bd0*/  UMOV UR4, 0x400 ;  /* 0x0000040000047882 */ /* 0x000fe20000000000 */
[----:B------:R-:W-:Y:S01]  /*0be0*/  FSEL R8, R8, -0.00019574658654164522886, P0 ;  /* 0xb94d415308087808 */ /* 0x000fe20000000000 */
[----:B------:R-:W-:Y:S01]  /*0bf0*/  BSSY.RECONVERGENT B1, `(.L_x_280) ;  /* 0x000002d000017945 */ /* 0x000fe20003800200 */
[----:B------:R-:W-:-:S02]  /*0c00*/  FSEL R10, R10, 0.041666727513074874878, !P0 ;  /* 0x3d2aaabb0a0a7808 */ /* 0x000fc40004000000 */
[----:B------:R-:W-:Y:S02]  /*0c10*/  FSEL R9, -R9, -0.4999999701976776123, !P0 ;  /* 0xbeffffff09097808 */ /* 0x000fe40004000100 */
[----:B------:R-:W-:Y:S01]  /*0c20*/  FSEL R0, R2, 1, !P0 ;  /* 0x3f80000002007808 */ /* 0x000fe20004000000 */
[----:B------:R-:W-:Y:S01]  /*0c30*/  FFMA R8, R3, R8, R10 ;  /* 0x0000000803087223 */ /* 0x000fe2000000000a */
[----:B------:R-:W-:-:S03]  /*0c40*/  FSETP.GTU.AND P0, PT, R11, RZ, PT ;  /* 0x000000ff0b00720b */ /* 0x000fc60003f0c000 */
[C---:B------:R-:W-:Y:S01]  /*0c50*/  FFMA R8, R3.reuse, R8, R9 ;  /* 0x0000000803087223 */ /* 0x040fe20000000009 */
        /* <DEDUP_REMOVED lines=14> */
[----:B------:R-:W-:Y:S05]  /*0d40*/  CALL.REL.NOINC `($__internal_10_$__cuda_sm20_sqrt_rn_f32_slowpath) ;  /* 0x00000004007c7944 */ /* 0x000fea0003c00000 */
[----:B------:R-:W-:Y:S05]  /*0d50*/  BRA `(.L_x_284) ;  /* 0x0000000000107947 */ /* 0x000fea0003800000 */
.L_x_283:
[----:B------:R-:W-:Y:S01]  /*0d60*/  FMUL.FTZ R0, R3, R2 ;  /* 0x0000000203007220 */ /* 0x000fe20000410000 */
[----:B------:R-:W-:-:S03]  /*0d70*/  FMUL.FTZ R2, R2, 0.5 ;  /* 0x3f00000002027820 */ /* 0x000fc60000410000 */
[----:B------:R-:W-:-:S04]  /*0d80*/  FFMA R3, -R0, R0, R3 ;  /* 0x0000000000037223 */ /* 0x000fc80000000103 */
[----:B------:R-:W-:-:S07]  /*0d90*/  FFMA R0, R3, R2, R0 ;  /* 0x0000000203007223 */ /* 0x000fce0000000000 */
.L_x_284:
[----:B------:R-:W-:Y:S05]  /*0da0*/  BSYNC.RECONVERGENT B2 ;  /* 0x0000000000027941 */ /* 0x000fea0003800200 */
.L_x_282:
[----:B------:R-:W-:Y:S01]  /*0db0*/  FADD R0, -R0, -RZ ;  /* 0x800000ff00007221 */ /* 0x000fe20000000100 */
[----:B------:R-:W-:Y:S06]  /*0dc0*/  BRA `(.L_x_285) ;  /* 0x00000000003c7947 */ /* 0x000fec0003800000 */
.L_x_281:
        /* <DEDUP_REMOVED lines=10> */
.L_x_286:
[----:B------:R-:W-:Y:S01]  /*0e70*/  FMUL.FTZ R0, R3, R2 ;  /* 0x0000000203007220 */ /* 0x000fe20000410000 */
[----:B------:R-:W-:-:S03]  /*0e80*/  FMUL.FTZ R2, R2, 0.5 ;  /* 0x3f00000002027820 */ /* 0x000fc60000410000 */
[----:B------:R-:W-:-:S04]  /*0e90*/  FFMA R3, -R0, R0, R3 ;  /* 0x0000000000037223 */ /* 0x000fc80000000103 */
[----:B------:R-:W-:-:S07]  /*0ea0*/  FFMA R0, R3, R2, R0 ;  /* 0x0000000203007223 */ /* 0x000fce0000000000 */
.L_x_287:
[----:B------:R-:W-:Y:S05]  /*0eb0*/  BSYNC.RECONVERGENT B2 ;  /* 0x0000000000027941 */ /* 0x000fea0003800200 */
.L_x_285:
[----:B------:R-:W-:Y:S05]  /*0ec0*/  BSYNC.RECONVERGENT B1 ;  /* 0x0000000000017941 */ /* 0x000fea0003800200 */
.L_x_280:
[----:B------:R-:W0:Y:S01]  /*0ed0*/  S2UR UR5, SR_CgaCtaId ;  /* 0x00000000000579c3 */ /* 0x000e220000008800 */
[----:B------:R-:W-:Y:S02]  /*0ee0*/  UMOV UR4, 0x400 ;  /* 0x0000040000047882 */ /* 0x000fe40000000000 */
[----:B0-----:R-:W-:-:S09]  /*0ef0*/  ULEA UR4, UR5, UR4, 0x18 ;  /* 0x0000000405047291 */ /* 0x001fd2000f8ec0ff */
[----:B------:R0:W-:Y:S03]  /*0f00*/  STS [UR4+0x4], R0 ;  /* 0x00000400ff007988 */ /* 0x0001e60008000804 */
.L_x_272:
[----:B--23--:R-:W-:Y:S05]  /*0f10*/  BSYNC.RECONVERGENT B0 ;  /* 0x0000000000007941 */ /* 0x00cfea0003800200 */
.L_x_271:
[----:B------:R-:W1:Y:S01]  /*0f20*/  @!P2 LDC.64 R2, c[0x0][0x398] ;  /* 0x0000e600ff02ab82 */ /* 0x000e620000000a00 */
[----:B0-----:R-:W-:Y:S01]  /*0f30*/  @!P2 IADD3 R0, PT, PT, R21, R18, RZ ;  /* 0x000000121500a210 */ /* 0x001fe20007ffe0ff */
[----:B------:R-:W-:Y:S06]  /*0f40*/  BSSY.RECONVERGENT B0, `(.L_x_288) ;  /* 0x000001e000007945 */ /* 0x000fec0003800200 */
[----:B------:R-:W-:Y:S01]  /*0f50*/  BAR.SYNC.DEFER_BLOCKING 0x0 ;  /* 0x0000000000007b1d */ /* 0x000fe20000010000 */
[----:B------:R-:W-:-:S07]  /*0f60*/  @!P2 IADD3 R8, P0, PT, R14, R0, RZ ;  /* 0x000000000e08a210 */ /* 0x000fce0007f1e0ff */
[----:B------:R-:W0:Y:S01]  /*0f70*/  LDC R23, c[0x0][0x384] ;  /* 0x0000e100ff177b82 */ /* 0x000e220000000800 */
[----:B------:R-:W-:Y:S02]  /*0f80*/  @!P2 LEA.HI.X.SX32 R0, R0, R15, 0x1, P0 ;  /* 0x0000000f0000a211 */ /* 0x000fe400000f0eff */
[----:B-1----:R-:W-:-:S04]  /*0f90*/  @!P2 LEA R2, P0, R8, R2, 0x2 ;  /* 0x000000020802a211 */ /* 0x002fc800078010ff */
[----:B------:R-:W-:-:S05]  /*0fa0*/  @!P2 LEA.HI.X R3, R8, R3, R0, 0x2, P0 ;  /* 0x000000030803a211 */ /* 0x000fca00000f1400 */
[----:B------:R1:W-:Y:S01]  /*0fb0*/  @!P2 STG.E desc[UR10][R2.64], R11 ;  /* 0x0000000b0200a986 */ /* 0x0003e2000c10190a */
[----:B0-----:R-:W-:-:S13]  /*0fc0*/  ISETP.GE.AND P0, PT, R16, R23, PT ;  /* 0x000000171000720c */ /* 0x001fda0003f06270 */
[----:B-1----:R-:W-:Y:S05]  /*0fd0*/  @P0 BRA `(.L_x_289) ;  /* 0x0000000000500947 */ /* 0x002fea0003800000 */
[----:B------:R-:W0:Y:S01]  /*0fe0*/  S2UR UR5, SR_CgaCtaId ;  /* 0x00000000000579c3 */ /* 0x000e220000008800 */
[----:B------:R-:W-:Y:S01]  /*0ff0*/  UMOV UR4, 0x400 ;  /* 0x0000040000047882 */ /* 0x000fe20000000000 */
[----:B------:R-:W-:Y:S01]  /*1000*/  IMAD.MOV.U32 R0, RZ, RZ, R16 ;  /* 0x000000ffff007224 */ /* 0x000fe200078e0010 */
[----:B0-----:R-:W-:-:S09]  /*1010*/  ULEA UR4, UR5, UR4, 0x18 ;  /* 0x0000000405047291 */ /* 0x001fd2000f8ec0ff */
[----:B------:R-:W0:Y:S03]  /*1020*/  LDS.64 R2, [UR4] ;  /* 0x00000004ff027984 */ /* 0x000e260008000a00 */
.L_x_290:
[CC--:B-1----:R-:W-:Y:S02]  /*1030*/  IMAD R9, R0.reuse, R23.reuse, R20 ;  /* 0x0000001700097224 */ /* 0x0c2fe400078e0214 */
[----:B------:R-:W-:Y:S02]  /*1040*/  IMAD R11, R0, R23, R17 ;  /* 0x00000017000b7224 */ /* 0x000fe400078e0211 */
[----:B------:R-:W-:-:S04]  /*1050*/  IMAD.WIDE R8, R9, 0x4, R4 ;  /* 0x0000000409087825 */ /* 0x000fc800078e0204 */
[----:B------:R-:W-:Y:S01]  /*1060*/  IMAD.WIDE R10, R11, 0x4, R4 ;  /* 0x000000040b0a7825 */ /* 0x000fe200078e0204 */
        /* <DEDUP_REMOVED lines=11> */
.L_x_289:
[----:B------:R-:W-:Y:S05]  /*1120*/  BSYNC.RECONVERGENT B0 ;  /* 0x0000000000007941 */ /* 0x000fea0003800200 */
.L_x_288:
[----:B------:R-:W-:Y:S01]  /*1130*/  VIADD R18, R18, 0x1 ;  /* 0x0000000112127836 */ /* 0x000fe20000000000 */
[----:B------:R-:W-:Y:S04]  /*1140*/  BAR.SYNC.DEFER_BLOCKING 0x0 ;  /* 0x0000000000007b1d */ /* 0x000fe80000010000 */
[----:B------:R-:W-:-:S13]  /*1150*/  ISETP.GE.AND P0, PT, R18, UR7, PT ;  /* 0x0000000712007c0c */ /* 0x000fda000bf06270 */
[----:B------:R-:W-:Y:S05]  /*1160*/  @!P0 BRA `(.L_x_291) ;  /* 0xfffffff000148947 */ /* 0x000fea000383ffff */
[----:B------:R-:W-:-:S05]  /*1170*/  VIADD R17, R17, 0x1 ;  /* 0x0000000111117836 */ /* 0x000fca0000000000 */
[----:B------:R-:W-:-:S13]  /*1180*/  ISETP.NE.AND P0, PT, R17, UR7, PT ;  /* 0x0000000711007c0c */ /* 0x000fda000bf05270 */
[----:B------:R-:W-:Y:S05]  /*1190*/  @P0 BRA `(.L_x_292) ;  /* 0xffffffec00ec0947 */ /* 0x000fea000383ffff */
.L_x_270:
[----:B------:R-:W-:Y:S01]  /*11a0*/  BAR.SYNC.DEFER_BLOCKING 0x0 ;  /* 0x0000000000007b1d */ /* 0x000fe20000010000 */
[----:B0-----:R-:W-:-:S05]  /*11b0*/  ISETP.GE.AND P0, PT, R12, R23, PT ;  /* 0x000000170c00720c */ /* 0x001fca0003f06270 */
[----:B------:R-:W0:Y:S01]  /*11c0*/  LDCU.64 UR4, c[0x0][0x390] ;  /* 0x00007200ff0477ac */ /* 0x000e220008000a00 */
[----:B------:R-:W-:Y:S07]  /*11d0*/  BSSY.RECONVERGENT B0, `(.L_x_293) ;  /* 0x000000f000007945 */ /* 0x000fee0003800200 */
[----:B------:R-:W-:Y:S05]  /*11e0*/  @P0 BRA `(.L_x_294) ;  /* 0x0000000000340947 */ /* 0x000fea0003800000 */
[----:B-1----:R-:W-:Y:S01]  /*11f0*/  SHF.R.S32.HI R9, RZ, 0x1f, R13 ;  /* 0x0000001fff097819 */ /* 0x002fe2000001140d */
[----:B------:R-:W-:-:S07]  /*1200*/  IMAD.MOV.U32 R0, RZ, RZ, R12 ;  /* 0x000000ffff007224 */ /* 0x000fce00078e000c */
.L_x_295:
[----:B----4-:R-:W-:-:S04]  /*1210*/  IMAD R3, R0, R23, R0 ;  /* 0x0000001700037224 */ /* 0x010fc800078e0200 */
[----:B------:R-:W-:-:S06]  /*1220*/  IMAD.WIDE R2, R3, 0x4, R4 ;  /* 0x0000000403027825 */ /* 0x000fcc00078e0204 */
[----:B---3--:R-:W3:Y:S01]  /*1230*/  LDG.E R3, desc[UR10][R2.64] ;  /* 0x0000000a02037981 */ /* 0x008ee2000c1e1900 */
[----:B------:R-:W-:-:S04]  /*1240*/  IADD3 R7, P0, PT, R13, R0, RZ ;  /* 0x000000000d077210 */ /* 0x000fc80007f1e0ff */
[C---:B------:R-:W-:Y:S02]  /*1250*/  LEA.HI.X.SX32 R8, R0.reuse, R9, 0x1, P0 ;  /* 0x0000000900087211 */ /* 0x040fe400000f0eff */
[C---:B0-----:R-:W-:Y:S02]  /*1260*/  LEA R6, P0, R7.reuse, UR4, 0x2 ;  /* 0x0000000407067c11 */ /* 0x041fe4000f8010ff */
[----:B--2---:R-:W-:Y:S02]  /*1270*/  IADD3 R0, PT, PT, R0, UR8, RZ ;  /* 0x0000000800007c10 */ /* 0x004fe4000fffe0ff */
[----:B------:R-:W-:Y:S02]  /*1280*/  LEA.HI.X R7, R7, UR5, R8, 0x2, P0 ;  /* 0x0000000507077c11 */ /* 0x000fe400080f1408 */
[----:B------:R-:W-:-:S03]  /*1290*/  ISETP.GE.AND P0, PT, R0, R23, PT ;  /* 0x000000170000720c */ /* 0x000fc60003f06270 */
[----:B---3--:R4:W-:Y:S10]  /*12a0*/  STG.E desc[UR10][R6.64], R3 ;  /* 0x0000000306007986 */ /* 0x0089f4000c10190a */
[----:B------:R-:W-:Y:S05]  /*12b0*/  @!P0 BRA `(.L_x_295) ;  /* 0xfffffffc00d48947 */ /* 0x000fea000383ffff */
.L_x_294:
[----:B0-23--:R-:W-:Y:S05]  /*12c0*/  BSYNC.RECONVERGENT B0 ;  /* 0x0000000000007941 */ /* 0x00dfea0003800200 */
.L_x_293:
[----:B------:R-:W0:Y:S01]  /*12d0*/  LDCU UR4, c[0x0][0x370] ;  /* 0x00006e00ff0477ac */ /* 0x000e220008000800 */
[----:B------:R-:W-:Y:S06]  /*12e0*/  BAR.SYNC.DEFER_BLOCKING 0x0 ;  /* 0x0000000000007b1d */ /* 0x000fec0000010000 */
[----:B------:R-:W2:Y:S01]  /*12f0*/  LDCU UR5, c[0x0][0x380] ;  /* 0x00007000ff0577ac */ /* 0x000ea20008000800 */
[----:B0-----:R-:W-:-:S04]  /*1300*/  UIADD3 UR6, UPT, UPT, UR4, UR6, URZ ;  /* 0x0000000604067290 */ /* 0x001fc8000fffe0ff */
[----:B--2---:R-:W-:-:S09]  /*1310*/  UISETP.GE.AND UP0, UPT, UR6, UR5, UPT ;  /* 0x000000050600728c */ /* 0x004fd2000bf06270 */
[----:B------:R-:W-:Y:S05]  /*1320*/  BRA.U !UP0, `(.L_x_296) ;  /* 0xffffffed08607547 */ /* 0x000fea000b83ffff */
[----:B------:R-:W-:Y:S05]  /*1330*/  EXIT ;  /* 0x000000000000794d */ /* 0x000fea0003800000 */
        .weak           $__internal_10_$__cuda_sm20_sqrt_rn_f32_slowpath
        .type           $__internal_10_$__cuda_sm20_sqrt_rn_f32_slowpath,@function
        .size           $__internal_10_$__cuda_sm20_sqrt_rn_f32_slowpath,($__internal_11_$__cuda_sm3x_div_rn_noftz_f32_slowpath - $__internal_10_$__cuda_sm20_sqrt_rn_f32_slowpath)
$__internal_10_$__cuda_sm20_sqrt_rn_f32_slowpath:
        /* <DEDUP_REMOVED lines=19> */
.L_x_297:
[----:B------:R-:W-:Y:S01]  /*1470*/  IMAD.MOV.U32 R0, RZ, RZ, R2 ;  /* 0x000000ffff007224 */ /* 0x000fe200078e0002 */
[----:B------:R-:W-:Y:S01]  /*1480*/  MOV R2, R22 ;  /* 0x0000001600027202 */ /* 0x000fe20000000f00 */
[----:B------:R-:W-:-:S04]  /*1490*/  IMAD.MOV.U32 R3, RZ, RZ, 0x0 ;  /* 0x00000000ff037424 */ /* 0x000fc800078e00ff */
[----:B------:R-:W-:Y:S05]  /*14a0*/  RET.REL.NODEC R2 `(_Z23unitaryDecomposeFrancisIfEviiPT_S1_S1_) ;  /* 0xffffffe802d47950 */ /* 0x000fea0003c3ffff */
        .weak           $__internal_11_$__cuda_sm3x_div_rn_noftz_f32_slowpath
        .type           $__internal_11_$__cuda_sm3x_div_rn_noftz_f32_slowpath,@function
        .size           $__internal_11_$__cuda_sm3x_div_rn_noftz_f32_slowpath,(.L_x_499 - $__internal_11_$__cuda_sm3x_div_rn_noftz_f32_slowpath)
$__internal_11_$__cuda_sm3x_div_rn_noftz_f32_slowpath:
[----:B------:R-:W-:Y:S01]  /*14b0*/  SHF.R.U32.HI R8, RZ, 0x17, R9 ;  /* 0x00000017ff087819 */ /* 0x000fe20000011609 */
[----:B------:R-:W-:Y:S01]  /*14c0*/  BSSY.RECONVERGENT B1, `(.L_x_298) ;  /* 0x0000067000017945 */ /* 0x000fe20003800200 */
[--C-:B------:R-:W-:Y:S01]  /*14d0*/  SHF.R.U32.HI R22, RZ, 0x17, R0.reuse ;  /* 0x00000017ff167819 */ /* 0x100fe20000011600 */
[----:B------:R-:W-:Y:S01]  /*14e0*/  IMAD.MOV.U32 R24, RZ, RZ, R0 ;  /* 0x000000ffff187224 */ /* 0x000fe200078e0000 */
[----:B------:R-:W-:Y:S02]  /*14f0*/  LOP3.LUT R8, R8, 0xff, RZ, 0xc0, !PT ;  /* 0x000000ff08087812 */ /* 0x000fe400078ec0ff */
[----:B------:R-:W-:Y:S02]  /*1500*/  LOP3.LUT R22, R22, 0xff, RZ, 0xc0, !PT ;  /* 0x000000ff16167812 */ /* 0x000fe400078ec0ff */
[----:B------:R-:W-:Y:S01]  /*1510*/  MOV R25, R9 ;  /* 0x0000000900197202 */ /* 0x000fe20000000f00 */
[----:B------:R-:W-:Y:S02]  /*1520*/  VIADD R3, R8, 0xffffffff ;  /* 0xffffffff08037836 */ /* 0x000fe40000000000 */
[----:B------:R-:W-:-:S03]  /*1530*/  VIADD R2, R22, 0xffffffff ;  /* 0xffffffff16027836 */ /* 0x000fc60000000000 */
[----:B------:R-:W-:-:S04]  /*1540*/  ISETP.GT.U32.AND P0, PT, R3, 0xfd, PT ;  /* 0x000000fd0300780c */ /* 0x000fc80003f04070 */
[----:B------:R-:W-:-:S13]  /*1550*/  ISETP.GT.U32.OR P0, PT, R2, 0xfd, P0 ;  /* 0x000000fd0200780c */ /* 0x000fda0000704470 */
[----:B------:R-:W-:Y:S01]  /*1560*/  @!P0 IMAD.MOV.U32 R2, RZ, RZ, RZ ;  /* 0x000000ffff028224 */ /* 0x000fe200078e00ff */
[----:B------:R-:W-:Y:S06]  /*1570*/  @!P0 BRA `(.L_x_299) ;  /* 0x0000000000688947 */ /* 0x000fec0003800000 */
[----:B------:R-:W-:Y:S01]  /*1580*/  FSETP.GTU.FTZ.AND P1, PT, |R9|, +INF , PT ;  /* 0x7f8000000900780b */ /* 0x000fe20003f3c200 */
[----:B------:R-:W-:Y:S01]  /*1590*/  IMAD.MOV.U32 R3, RZ, RZ, R9 ;  /* 0x000000ffff037224 */ /* 0x000fe200078e0009 */
        /* <DEDUP_REMOVED lines=15> */
[----:B------:R-:W-:-:S05]  /*1690*/  VIADD R2, R22, 0xffffffff ;  /* 0xffffffff16027836 */ /* 0x000fca0000000000 */
[----:B------:R-:W-:Y:S01]  /*16a0*/  ISETP.GE.AND P0, PT, R2, RZ, PT ;  /* 0x000000ff0200720c */ /* 0x000fe20003f06270 */
[----:B------:R-:W-:-:S05]  /*16b0*/  VIADD R2, R8, 0xffffffff ;  /* 0xffffffff08027836 */ /* 0x000fca0000000000 */
[----:B------:R-:W-:-:S07]  /*16c0*/  ISETP.GE.AND P1, PT, R2, RZ, PT ;  /* 0x000000ff0200720c */ /* 0x000fce0003f26270 */
[----:B------:R-:W-:Y:S01]  /*16d0*/  @P0 MOV R2, RZ ;  /* 0x000000ff00020202 */ /* 0x000fe20000000f00 */
[----:B------:R-:W-:Y:S02]  /*16e0*/  @!P0 IMAD.MOV.U32 R2, RZ, RZ, -0x40 ;  /* 0xffffffc0ff028424 */ /* 0x000fe400078e00ff */
[----:B------:R-:W-:-:S03]  /*16f0*/  @!P0 FFMA R24, R0, 1.84467440737095516160e+19, RZ ;  /* 0x5f80000000188823 */ /* 0x000fc600000000ff */
[----:B------:R-:W-:Y:S01]  /*1700*/  @!P1 FFMA R25, R3, 1.84467440737095516160e+19, RZ ;  /* 0x5f80000003199823 */ /* 0x000fe200000000ff */
[----:B------:R-:W-:-:S07]  /*1710*/  @!P1 VIADD R2, R2, 0x40 ;  /* 0x0000004002029836 */ /* 0x000fce0000000000 */
.L_x_299:
[----:B------:R-:W-:Y:S01]  /*1720*/  LEA R0, R8, 0xc0800000, 0x17 ;  /* 0xc080000008007811 */ /* 0x000fe200078eb8ff */
[----:B------:R-:W-:Y:S01]  /*1730*/  VIADD R3, R22, 0xffffff81 ;  /* 0xffffff8116037836 */ /* 0x000fe20000000000 */
[----:B------:R-:W-:Y:S03]  /*1740*/  BSSY.RECONVERGENT B2, `(.L_x_304) ;  /* 0x0000035000027945 */ /* 0x000fe60003800200 */
[----:B------:R-:W-:Y:S01]  /*1750*/  IMAD.IADD R26, R25, 0x1, -R0 ;  /* 0x00000001191a7824 */ /* 0x000fe200078e0a00 */
[C---:B------:R-:W-:Y:S01]  /*1760*/  IADD3 R29, PT, PT, R3.reuse, 0x7f, -R8 ;  /* 0x0000007f031d7810 */ /* 0x040fe20007ffe808 */
[----:B------:R-:W-:Y:S02]  /*1770*/  IMAD R0, R3, -0x800000, R24 ;  /* 0xff80000003007824 */ /* 0x000fe400078e0218 */
[----:B------:R-:W0:Y:S01]  /*1780*/  MUFU.RCP R28, R26 ;  /* 0x0000001a001c7308 */ /* 0x000e220000001000 */
[----:B------:R-:W-:Y:S01]  /*1790*/  FADD.FTZ R27, -R26, -RZ ;  /* 0x800000ff1a1b7221 */ /* 0x000fe20000010100 */
[----:B------:R-:W-:-:S03]  /*17a0*/  IADD3 R29, PT, PT, R29, R2, RZ ;  /* 0x000000021d1d7210 */ /* 0x000fc60007ffe0ff */
        /* <DEDUP_REMOVED lines=20> */
[-CC-:B------:R-:W-:Y:S01]  /*18f0*/  FFMA.RZ R2, R25, R27.reuse, R22.reuse ;  /* 0x0000001b19027223 */ /* 0x180fe2000000c016 */
[C---:B------:R-:W-:Y:S02]  /*1900*/  ISETP.NE.AND P4, PT, R3.reuse, RZ, PT ;  /* 0x000000ff0300720c */ /* 0x040fe40003f85270 */
[----:B------:R-:W-:Y:S02]  /*1910*/  ISETP.NE.AND P1, PT, R3, RZ, PT ;  /* 0x000000ff0300720c */ /* 0x000fe40003f25270 */
[----:B------:R-:W-:Y:S01]  /*1920*/  LOP3.LUT R8, R2, 0x7fffff, RZ, 0xc0, !PT ;  /* 0x007fffff02087812 */ /* 0x000fe200078ec0ff */
[CCC-:B------:R-:W-:Y:S01]  /*1930*/  FFMA.RP R2, R25.reuse, R27.reuse, R22.reuse ;  /* 0x0000001b19027223 */ /* 0x1c0fe20000008016 */
[----:B------:R-:W-:Y:S01]  /*1940*/  FFMA.RM R25, R25, R27, R22 ;  /* 0x0000001b19197223 */ /* 0x000fe20000004016 */
[----:B------:R-:W-:Y:S01]  /*1950*/  VIADD R27, R3, 0x20 ;  /* 0x00000020031b7836 */ /* 0x000fe20000000000 */
[----:B------:R-:W-:Y:S01]  /*1960*/  LOP3.LUT R8, R8, 0x800000, RZ, 0xfc, !PT ;  /* 0x0080000008087812 */ /* 0x000fe200078efcff */
[----:B------:R-:W-:-:S02]  /*1970*/  IMAD.MOV R3, RZ, RZ, -R3 ;  /* 0x000000ffff037224 */ /* 0x000fc400078e0a03 */
        /* <DEDUP_REMOVED lines=13> */
.L_x_306:
[----:B------:R-:W-:-:S04]  /*1a50*/  LOP3.LUT R0, R0, 0x80000000, RZ, 0xc0, !PT ;  /* 0x8000000000007812 */ /* 0x000fc800078ec0ff */
[----:B------:R-:W-:Y:S01]  /*1a60*/  LOP3.LUT R0, R0, 0x7f800000, RZ, 0xfc, !PT ;  /* 0x7f80000000007812 */ /* 0x000fe200078efcff */
[----:B------:R-:W-:Y:S06]  /*1a70*/  BRA `(.L_x_307) ;  /* 0x0000000000047947 */ /* 0x000fec0003800000 */
.L_x_305:
[----:B------:R-:W-:-:S07]  /*1a80*/  IMAD R0, R29, 0x800000, R0 ;  /* 0x008000001d007824 */ /* 0x000fce00078e0200 */
.L_x_307:
[----:B------:R-:W-:Y:S05]  /*1a90*/  BSYNC.RECONVERGENT B2 ;  /* 0x0000000000027941 */ /* 0x000fea0003800200 */
.L_x_304:
[----:B------:R-:W-:Y:S05]  /*1aa0*/  BRA `(.L_x_308) ;  /* 0x0000000000207947 */ /* 0x000fea0003800000 */
.L_x_303:
[----:B------:R-:W-:-:S04]  /*1ab0*/  LOP3.LUT R0, R25, 0x80000000, R24, 0x48, !PT ;  /* 0x8000000019007812 */ /* 0x000fc800078e4818 */
[----:B------:R-:W-:Y:S01]  /*1ac0*/  LOP3.LUT R0, R0, 0x7f800000, RZ, 0xfc, !PT ;  /* 0x7f80000000007812 */ /* 0x000fe200078efcff */
[----:B------:R-:W-:Y:S06]  /*1ad0*/  BRA `(.L_x_308) ;  /* 0x0000000000147947 */ /* 0x000fec0003800000 */
.L_x_302:
[----:B------:R-:W-:Y:S01]  /*1ae0*/  LOP3.LUT R0, R25, 0x80000000, R24, 0x48, !PT ;  /* 0x8000000019007812 */ /* 0x000fe200078e4818 */
[----:B------:R-:W-:Y:S06]  /*1af0*/  BRA `(.L_x_308) ;  /* 0x00000000000c7947 */ /* 0x000fec0003800000 */
.L_x_301:
[----:B------:R-:W0:Y:S01]  /*1b00*/  MUFU.RSQ R0, -QNAN ;  /* 0xffc0000000007908 */ /* 0x000e220000001400 */
[----:B------:R-:W-:Y:S05]  /*1b10*/  BRA `(.L_x_308) ;  /* 0x0000000000047947 */ /* 0x000fea0003800000 */
.L_x_300:
[----:B------:R-:W-:-:S07]  /*1b20*/  FADD.FTZ R0, R0, R3 ;  /* 0x0000000300007221 */ /* 0x000fce0000010000 */
.L_x_308:
[----:B------:R-:W-:Y:S05]  /*1b30*/  BSYNC.RECONVERGENT B1 ;  /* 0x0000000000017941 */ /* 0x000fea0003800200 */
.L_x_298:
[----:B------:R-:W-:Y:S02]  /*1b40*/  IMAD.MOV.U32 R2, RZ, RZ, R11 ;  /* 0x000000ffff027224 */ /* 0x000fe400078e000b */
[----:B------:R-:W-:-:S04]  /*1b50*/  IMAD.MOV.U32 R3, RZ, RZ, 0x0 ;  /* 0x00000000ff037424 */ /* 0x000fc800078e00ff */
[----:B0-----:R-:W-:Y:S05]  /*1b60*/  RET.REL.NODEC R2 `(_Z23unitaryDecomposeFrancisIfEviiPT_S1_S1_) ;  /* 0xffffffe402247950 */ /* 0x001fea0003c3ffff */
.L_x_309:
        /* <DEDUP_REMOVED lines=9> */
.L_x_499:


//--------------------- .text._Z22unitaryReconstructReckIdEviiPT_PKS0_S3_ --------------------------
	.section	.text._Z22unitaryReconstructReckIdEviiPT_PKS0_S3_,"ax",@progbits
	.align	128
        .global         _Z22unitaryReconstructReckIdEviiPT_PKS0_S3_
        .type           _Z22unitaryReconstructReckIdEviiPT_PKS0_S3_,@function
        .size           _Z22unitaryReconstructReckIdEviiPT_PKS0_S3_,(.L_x_506 - _Z22unitaryReconstructReckIdEviiPT_PKS0_S3_)
        .other          _Z22unitaryReconstructReckIdEviiPT_PKS0_S3_,@"STO_CUDA_ENTRY STV_DEFAULT"
_Z22unitaryReconstructReckIdEviiPT_PKS0_S3_:
.text._Z22unitaryReconstructReckIdEviiPT_PKS0_S3_:
[----:B------:R-:W-:Y:S08]  /*0000*/  LDC R1, c[0x0][0x37c] ;  /* 0x0000df00ff017b82 */ /* 0x000ff00000000800 */
[----:B------:R-:W0:Y:S01]  /*0010*/  S2UR UR4, SR_CTAID.Y ;  /* 0x00000000000479c3 */ /* 0x000e220000002600 */
[----:B------:R-:W1:Y:S07]  /*0020*/  S2R R3, SR_TID.X ;  /* 0x0000000000037919 */ /* 0x000e6e0000002100 */
[----:B------:R-:W0:Y:S08]  /*0030*/  LDC R0, c[0x0][0x380] ;  /* 0x0000e000ff007b82 */ /* 0x000e300000000800 */
[----:B------:R-:W2:Y:S01]  /*0040*/  S2UR UR5, SR_CTAID.X ;  /* 0x00000000000579c3 */ /* 0x000ea20000002500 */
[----:B0-----:R-:W-:-:S13]  /*0050*/  ISETP.LE.AND P0, PT, R0, UR4, PT ;  /* 0x0000000400007c0c */ /* 0x001fda000bf03270 */
[----:B-12---:R-:W-:Y:S05]  /*0060*/  @P0 EXIT ;  /* 0x000000000000094d */ /* 0x006fea0003800000 */
[----:B------:R-:W0:Y:S08]  /*0070*/  LDC R27, c[0x0][0x384] ;  /* 0x0000e100ff1b7b82 */ /* 0x000e300000000800 */
[----:B------:R-:W1:Y:S01]  /*0080*/  LDC R0, c[0x0][0x360] ;  /* 0x0000d800ff007b82 */ /* 0x000e620000000800 */
[----:B0-----:R-:W-:Y:S01]  /*0090*/  ISETP.GE.AND P0, PT, R27, 0x2, PT ;  /* 0x000000021b00780c */ /* 0x001fe20003f06270 */
[----:B-1----:R-:W-:-:S12]  /*00a0*/  IMAD R0, R0, UR5, R3 ;  /* 0x0000000500007c24 */ /* 0x002fd8000f8e0203 */
[----:B------:R-:W-:Y:S05]  /*00b0*/  @!P0 EXIT ;  /* 0x000000000000894d */ /* 0x000fea0003800000 */
[----:B------:R-:W-:Y:S01]  /*00c0*/  IMAD.WIDE R12, R0, 0x8, RZ ;  /* 0x00000008000c7825 */ /* 0x000fe200078e02ff */
[----:B------:R-:W0:Y:S03]  /*00d0*/  LDCU.64 UR6, c[0x0][0x358] ;  /* 0x00006b00ff0677ac */ /* 0x000e260008000a00 */
[C---:B------:R-:W-:Y:S02]  /*00e0*/  IMAD R2, R27.reuse, R27, RZ ;  /* 0x0000001b1b027224 */ /* 0x040fe400078e02ff */
[----:B------:R-:W-:-:S04]  /*00f0*/  IMAD.WIDE.U32 R14, R27, 0x40, R12 ;  /* 0x000000401b0e7825 */ /* 0x000fc800078e000c */
[----:B------:R-:W-:-:S04]  /*0100*/  IMAD.WIDE.U32 R16, R27, 0x38, R12 ;  /* 0x000000381b107825 */ /* 0x000fc800078e000c */
[----:B------:R-:W-:-:S04]  /*0110*/  IMAD.WIDE.U32 R18, R27, 0x30, R12 ;  /* 0x000000301b127825 */ /* 0x000fc800078e000c */
[----:B------:R-:W-:-:S04]  /*0120*/  IMAD.WIDE.U32 R20, R27, 0x28, R12 ;  /* 0x000000281b147825 */ /* 0x000fc800078e000c */
[----:B------:R-:W-:-:S04]  /*0130*/  IMAD.WIDE.U32 R22, R27, 0x20, R12 ;  /* 0x000000201b167825 */ /* 0x000fc800078e000c */
[----:B------:R-:W-:-:S04]  /*0140*/  IMAD.WIDE.U32 R24, R27, 0x18, R12 ;  /* 0x000000181b187825 */ /* 0x000fc800078e000c */
[----:B0-----:R-:W-:-:S07]  /*0150*/  IMAD.WIDE.U32 R26, R27, 0x10, R12 ;  /* 0x000000101b1a7825 */ /* 0x001fce00078e000c */
.L_x_322:
[----:B0-----:R-:W0:Y:S01]  /*0160*/  LDCU UR5, c[0x0][0x384] ;  /* 0x00007080ff0577ac */ /* 0x001e220008000800 */
[----:B------:R-:W-:Y:S01]  /*0170*/  BSSY.RECONVERGENT B1, `(.L_x_310) ;  /* 0x0000143000017945 */ /* 0x000fe20003800200 */
[----:B-1----:R-:W1:Y:S01]  /*0180*/  LDCU UR16, c[0x0][0x384] ;  /* 0x00007080ff1077ac */ /* 0x002e620008000800 */
[----:B--2---:R-:W2:Y:S01]  /*0190*/  LDCU.128 UR12, c[0x0][0x390] ;  /* 0x00007200ff0c77ac */ /* 0x004ea20008000c00 */
[----:B0-----:R-:W-:-:S13]  /*01a0*/  ISETP.GE.AND P0, PT, R0, UR5, PT ;  /* 0x0000000500007c0c */ /* 0x001fda000bf06270 */
[----:B-12---:R-:W-:Y:S05]  /*01b0*/  @P0 BRA `(.L_x_311) ;  /* 0x0000001000f80947 */ /* 0x006fea0003800000 */
[----:B------:R-:W-:Y:S01]  /*01c0*/  IMAD R3, R2, UR4, RZ ;  /* 0x0000000402037c24 */ /* 0x000fe2000f8e02ff */
[----:B------:R-:W-:Y:S01]  /*01d0*/  PRMT R5, RZ, 0x7610, R5 ;  /* 0x00007610ff057816 */ /* 0x000fe20000000005 */
[----:B------:R-:W-:Y:S01]  /*01e0*/  IMAD.MOV.U32 R4, RZ, RZ, RZ ;  /* 0x000000ffff047224 */ /* 0x000fe200078e00ff */
[----:B------:R-:W-:-:S07]  /*01f0*/  PRMT R6, RZ, 0x7610, R6 ;  /* 0x00007610ff067816 */ /* 0x000fce0000000006 */
.L_x_321:
[----:B0-----:R-:W0:Y:S01]  /*0200*/  LDCU UR5, c[0x0][0x384] ;  /* 0x00007080ff0577ac */ /* 0x001e220008000800 */
[----:B------:R-:W-:Y:S01]  /*0210*/  BSSY.RECONVERGENT B0, `(.L_x_312) ;  /* 0x0000132000007945 */ /* 0x000fe20003800200 */
[----:B------:R-:W-:Y:S02]  /*0220*/  VIADD R6, R6, 0x1 ;  /* 0x0000000106067836 */ /* 0x000fe40000000000 */
[----:B------:R-:W-:Y:S01]  /*0230*/  VIADD R10, R4, 0x1 ;  /* 0x00000001040a7836 */ /* 0x000fe20000000000 */
[----:B0-----:R-:W-:-:S06]  /*0240*/  UIADD3 UR5, UPT, UPT, UR5, -0x2, URZ ;  /* 0xfffffffe05057890 */ /* 0x001fcc000fffe0ff */
[----:B------:R-:W-:-:S04]  /*0250*/  IADD3 R8, PT, PT, -R4, UR5, RZ ;  /* 0x0000000504087c10 */ /* 0x000fc8000fffe1ff */
[----:B------:R-:W-:-:S13]  /*0260*/  ISETP.GE.AND P0, PT, R0, R8, PT ;  /* 0x000000080000720c */ /* 0x000fda0003f06270 */
[----:B-12---:R-:W-:Y:S05]  /*0270*/  @!P0 BRA `(.L_x_313) ;  /* 0x0000001000ac8947 */ /* 0x006fea0003800000 */
[----:B------:R-:W0:Y:S01]  /*0280*/  LDCU UR5, c[0x0][0x384] ;  /* 0x00007080ff0577ac */ /* 0x000e220008000800 */
[----:B------:R-:W-:Y:S01]  /*0290*/  SHF.R.S32.HI R9, RZ, 0x1f, R3 ;  /* 0x0000001fff097819 */ /* 0x000fe20000011403 */
[----:B------:R-:W-:Y:S01]  /*02a0*/  BSSY.RECONVERGENT B2, `(.L_x_314) ;  /* 0x00000a7000027945 */ /* 0x000fe20003800200 */
[----:B------:R-:W1:Y:S01]  /*02b0*/  LDCU.64 UR8, c[0x0][0x388] ;  /* 0x00007100ff0877ac */ /* 0x000e620008000a00 */
[----:B0-----:R-:W-:-:S04]  /*02c0*/  IMAD.U32 R7, RZ, RZ, UR5 ;  /* 0x00000005ff077e24 */ /* 0x001fc8000f8e00ff */
[----:B------:R-:W-:-:S05]  /*02d0*/  IMAD R8, R8, R7, RZ ;  /* 0x0000000708087224 */ /* 0x000fca00078e02ff */
[----:B------:R-:W-:-:S04]  /*02e0*/  IADD3 R11, P0, PT, R3, R8, RZ ;  /* 0x00000008030b7210 */ /* 0x000fc80007f1e0ff */
[----:B------:R-:W-:Y:S02]  /*02f0*/  LEA.HI.X.SX32 R28, R8, R9, 0x1, P0 ;  /* 0x00000009081c7211 */ /* 0x000fe400000f0eff */
[----:B------:R-:W-:Y:S02]  /*0300*/  ISETP.GE.U32.AND P0, PT, R4, 0x7, PT ;  /* 0x000000070400780c */ /* 0x000fe40003f06070 */
[----:B-1----:R-:W-:-:S04]  /*0310*/  LEA R30, P1, R11, UR8, 0x3 ;  /* 0x000000080b1e7c11 */ /* 0x002fc8000f8218ff */
[----:B------:R-:W-:Y:S01]  /*0320*/  LEA.HI.X R31, R11, UR9, R28, 0x3, P1 ;  /* 0x000000090b1f7c11 */ /* 0x000fe200088f1c1c */
[----:B------:R-:W-:-:S06]  /*0330*/  IMAD.MOV.U32 R11, RZ, RZ, RZ ;  /* 0x000000ffff0b7224 */ /* 0x000fcc00078e00ff */
[----:B------:R-:W-:Y:S05]  /*0340*/  @!P0 BRA `(.L_x_315) ;  /* 0x0000000800708947 */ /* 0x000fea0003800000 */
[----:B------:R-:W-:-:S06]  /*0350*/  IMAD.WIDE R42, R0, 0x8, R30 ;  /* 0x00000008002a7825 */ /* 0x000fcc00078e021e */
[----:B------:R-:W5:Y:S01]  /*0360*/  LDG.E.64 R42, desc[UR6][R42.64] ;  /* 0x000000062a2a7981 */ /* 0x000f62000c1e1b00 */
[----:B------:R-:W-:Y:S01]  /*0370*/  LOP3.LUT R11, R10, 0xfffffff8, RZ, 0xc0, !PT ;  /* 0xfffffff80a0b7812 */ /* 0x000fe200078ec0ff */
[C---:B------:R-:W-:Y:S02]  /*0380*/  VIADD R57, R8.reuse, 0x1 ;  /* 0x0000000108397836 */ /* 0x040fe40000000000 */
[C---:B------:R-:W-:Y:S02]  /*0390*/  VIADD R51, R8.reuse, 0x2 ;  /* 0x0000000208337836 */ /* 0x040fe40000000000 */
[C---:B------:R-:W-:Y:S02]  /*03a0*/  VIADD R53, R8.reuse, 0x3 ;  /* 0x0000000308357836 */ /* 0x040fe40000000000 */
[C---:B------:R-:W-:Y:S02]  /*03b0*/  VIADD R10, R8.reuse, 0x4 ;  /* 0x00000004080a7836 */ /* 0x040fe40000000000 */
[----:B------:R-:W-:-:S02]  /*03c0*/  VIADD R50, R8, 0x5 ;  /* 0x0000000508327836 */ /* 0x000fc40000000000 */
[C---:B------:R-:W-:Y:S02]  /*03d0*/  VIADD R52, R8.reuse, 0x6 ;  /* 0x0000000608347836 */ /* 0x040fe40000000000 */
[----:B------:R-:W-:Y:S02]  /*03e0*/  VIADD R54, R8, 0x7 ;  /* 0x0000000708367836 */ /* 0x000fe40000000000 */
[----:B------:R-:W-:Y:S02]  /*03f0*/  IMAD.MOV.U32 R55, RZ, RZ, R8 ;  /* 0x000000ffff377224 */ /* 0x000fe400078e0008 */
[----:B------:R-:W-:-:S07]  /*0400*/  IMAD.MOV R56, RZ, RZ, -R11 ;  /* 0x000000ffff387224 */ /* 0x000fce00078e0a0b */
.L_x_316:
[C---:B0-----:R-:W-:Y:S01]  /*0410*/  SHF.L.U64.HI R29, R3.reuse, 0x3, R9 ;  /* 0x00000003031d7819 */ /* 0x041fe20000010209 */
[----:B------:R-:W-:Y:S02]  /*0420*/  IMAD.SHL.U32 R28, R3, 0x8, RZ ;  /* 0x00000008031c7824 */ /* 0x000fe400078e00ff */
[----:B------:R-:W-:Y:S02]  /*0430*/  IMAD.U32 R7, RZ, RZ, UR16 ;  /* 0x00000010ff077e24 */ /* 0x000fe4000f8e00ff */
[----:B------:R-:W-:-:S04]  /*0440*/  IMAD.WIDE R32, R55, 0x8, R28 ;  /* 0x0000000837207825 */ /* 0x000fc800078e021c */
[----:B------:R-:W-:Y:S01]  /*0450*/  IMAD.WIDE.U32 R34, R7, 0x8, R12 ;  /* 0x0000000807227825 */ /* 0x000fe200078e000c */
[----:B------:R-:W-:Y:S02]  /*0460*/  IADD3 R40, P0, PT, R32, UR14, RZ ;  /* 0x0000000e20287c10 */ /* 0x000fe4000ff1e0ff */
[----:B------:R-:W-:Y:S02]  /*0470*/  IADD3 R38, P1, PT, R34, R30, RZ ;  /* 0x0000001e22267210 */ /* 0x000fe40007f3e0ff */
[----:B------:R-:W-:Y:S02]  /*0480*/  IADD3.X R41, PT, PT, R33, UR15, RZ, P0, !PT ;  /* 0x0000000f21297c10 */ /* 0x000fe400087fe4ff */
[----:B------:R-:W-:Y:S01]  /*0490*/  IADD3 R44, P0, PT, R32, UR12, RZ ;  /* 0x0000000c202c7c10 */ /* 0x000fe2000ff1e0ff */
[----:B------:R-:W-:-:S03]  /*04a0*/  IMAD.X R39, R35, 0x1, R31, P1 ;  /* 0x0000000123277824 */ /* 0x000fc600008e061f */
[----:B------:R-:W2:Y:S01]  /*04b0*/  LDG.E.64.CONSTANT R40, desc[UR6][R40.64] ;  /* 0x0000000628287981 */ /* 0x000ea2000c1e9b00 */
[----:B------:R-:W-:-:S03]  /*04c0*/  IADD3.X R45, PT, PT, R33, UR13, RZ, P0, !PT ;  /* 0x0000000d212d7c10 */ /* 0x000fc600087fe4ff */
[----:B------:R-:W2:Y:S04]  /*04d0*/  LDG.E.64 R46, desc[UR6][R38.64] ;  /* 0x00000006262e7981 */ /* 0x000ea8000c1e1b00 */
[----:B------:R-:W3:Y:S01]  /*04e0*/  LDG.E.64.CONSTANT R44, desc[UR6][R44.64] ;  /* 0x000000062c2c7981 */ /* 0x000ee2000c1e9b00 */
[----:B------:R-:W-:Y:S01]  /*04f0*/  IADD3 R58, P0, PT, R12, R30, RZ ;  /* 0x0000001e0c3a7210 */ /* 0x000fe20007f1e0ff */
[----:B------:R-:W-:-:S04]  /*0500*/  IMAD.WIDE R34, R57, 0x8, R28 ;  /* 0x0000000839227825 */ /* 0x000fc800078e021c */
[----:B------:R-:W-:Y:S01]  /*0510*/  IMAD.X R59, R13, 0x1, R31, P0 ;  /* 0x000000010d3b7824 */ /* 0x000fe200000e061f */
[----:B------:R-:W-:Y:S02]  /*0520*/  IADD3 R32, P0, PT, R26, R30, RZ ;  /* 0x0000001e1a207210 */ /* 0x000fe40007f1e0ff */
[----:B------:R-:W-:-:S03]  /*0530*/  IADD3 R36, P1, PT, R34, UR14, RZ ;  /* 0x0000000e22247c10 */ /* 0x000fc6000ff3e0ff */
[----:B------:R-:W-:Y:S01]  /*0540*/  IMAD.X R33, R27, 0x1, R31, P0 ;  /* 0x000000011b217824 */ /* 0x000fe200000e061f */
[----:B------:R-:W-:Y:S02]  /*0550*/  IADD3.X R37, PT, PT, R35, UR15, RZ, P1, !PT ;  /* 0x0000000f23257c10 */ /* 0x000fe40008ffe4ff */
[----:B------:R-:W-:-:S04]  /*0560*/  IADD3 R48, P0, PT, R34, UR12, RZ ;  /* 0x0000000c22307c10 */ /* 0x000fc8000ff1e0ff */
[----:B------:R-:W-:Y:S01]  /*0570*/  IADD3.X R49, PT, PT, R35, UR13, RZ, P0, !PT ;  /* 0x0000000d23317c10 */ /* 0x000fe200087fe4ff */
[----:B------:R-:W4:Y:S05]  /*0580*/  LDG.E.64.CONSTANT R36, desc[UR6][R36.64] ;  /* 0x0000000624247981 */ /* 0x000f2a000c1e9b00 */
[----:B------:R-:W4:Y:S01]  /*0590*/  LDG.E.64.CONSTANT R48, desc[UR6][R48.64] ;  /* 0x0000000630307981 */ /* 0x000f22000c1e9b00 */
[----:B--2---:R-:W-:-:S08]  /*05a0*/  DMUL R60, R40, R46 ;  /* 0x0000002e283c7228 */ /* 0x004fd00000000000 */
[----:B---3-5:R-:W-:-:S07]  /*05b0*/  DFMA R60, R44, R42, -R60 ;  /* 0x0000002a2c3c722b */ /* 0x028fce000000083c */
[----:B------:R0:W-:Y:S04]  /*05c0*/  STG.E.64 desc[UR6][R58.64], R60 ;  /* 0x0000003c3a007986 */ /* 0x0001e8000c101b06 */
[----:B------:R-:W4:Y:S01]  /*05d0*/  LDG.E.64 R34, desc[UR6][R32.64] ;  /* 0x0000000620227981 */ /* 0x000f22000c1e1b00 */
[----:B------:R-:W-:Y:S01]  /*05e0*/  DMUL R44, R44, R46 ;  /* 0x0000002e2c2c7228 */ /* 0x000fe20000000000 */
[----:B------:R-:W-:-:S07]  /*05f0*/  IADD3 R46, P0, PT, R24, R30, RZ ;  /* 0x0000001e182e7210 */ /* 0x000fce0007f1e0ff */
[----:B------:R-:W-:Y:S01]  /*0600*/  DFMA R40, R40, R42, R44 ;  /* 0x0000002a2828722b */ /* 0x000fe2000000002c */
[----:B------:R-:W-:-:S03]  /*0610*/  IMAD.WIDE R42, R51, 0x8, R28 ;  /* 0x00000008332a7825 */ /* 0x000fc600078e021c */
[----:B0-----:R-:W-:Y:S01]  /*0620*/  IADD3 R58, P1, PT, R42, UR14, RZ ;  /* 0x0000000e2a3a7c10 */ /* 0x001fe2000ff3e0ff */
[----:B------:R-:W-:-:S03]  /*0630*/  IMAD.X R47, R25, 0x1, R31, P0 ;  /* 0x00000001192f7824 */ /* 0x000fc600000e061f */
[----:B------:R-:W-:Y:S02]  /*0640*/  IADD3.X R59, PT, PT, R43, UR15, RZ, P1, !PT ;  /* 0x0000000f2b3b7c10 */ /* 0x000fe40008ffe4ff */
[----:B------:R-:W-:-:S04]  /*0650*/  IADD3 R42, P0, PT, R42, UR12, RZ ;  /* 0x0000000c2a2a7c10 */ /* 0x000fc8000ff1e0ff */
[----:B------:R-:W2:Y:S01]  /*0660*/  LDG.E.64.CONSTANT R58, desc[UR6][R58.64] ;  /* 0x000000063a3a7981 */ /* 0x000ea2000c1e9b00 */
[----:B------:R-:W-:-:S06]  /*0670*/  IADD3.X R43, PT, PT, R43, UR13, RZ, P0, !PT ;  /* 0x0000000d2b2b7c10 */ /* 0x000fcc00087fe4ff */
[----:B------:R-:W3:Y:S01]  /*0680*/  LDG.E.64.CONSTANT R42, desc[UR6][R42.64] ;  /* 0x000000062a2a7981 */ /* 0x000ee2000c1e9b00 */
[----:B----4-:R-:W-:-:S08]  /*0690*/  DMUL R60, R36, R34 ;  /* 0x00000022243c7228 */ /* 0x010fd00000000000 */
[----:B------:R-:W-:-:S07]  /*06a0*/  DFMA R60, R40, R48, -R60 ;  /* 0x00000030283c722b */ /* 0x000fce000000083c */
[----:B------:R0:W-:Y:S04]  /*06b0*/  STG.E.64 desc[UR6][R38.64], R60 ;  /* 0x0000003c26007986 */ /* 0x0001e8000c101b06 */
[----:B------:R-:W2:Y:S01]  /*06c0*/  LDG.E.64 R44, desc[UR6][R46.64] ;  /* 0x000000062e2c7981 */ /* 0x000ea2000c1e1b00 */
[----:B------:R-:W-:-:S08]  /*06d0*/  DMUL R34, R48, R34 ;  /* 0x0000002230227228 */ /* 0x000fd00000000000 */
[----:B------:R-:W-:Y:S01]  /*06e0*/  DFMA R36, R40, R36, R34 ;  /* 0x000000242824722b */ /* 0x000fe20000000022 */
[----:B------:R-:W-:Y:S01]  /*06f0*/  IMAD.WIDE R34, R53, 0x8, R28 ;  /* 0x0000000835227825 */ /* 0x000fe200078e021c */
[----:B------:R-:W-:Y:S02]  /*0700*/  IADD3 R28, P0, PT, R22, R30, RZ ;  /* 0x0000001e161c7210 */ /* 0x000fe40007f1e0ff */
[----:B0-----:R-:W-:-:S03]  /*0710*/  IADD3 R38, P1, PT, R34, UR14, RZ ;  /* 0x0000000e22267c10 */ /* 0x001fc6000ff3e0ff */
[----:B------:R-:W-:Y:S01]  /*0720*/  IMAD.X R29, R23, 0x1, R31, P0 ;  /* 0x00000001171d7824 */ /* 0x000fe200000e061f */
[----:B------:R-:W-:Y:S02]  /*0730*/  IADD3 R40, P0, PT, R34, UR12, RZ ;  /* 0x0000000c22287c10 */ /* 0x000fe4000ff1e0ff */
[C---:B------:R-:W-:Y:S02]  /*0740*/  IADD3.X R39, PT, PT, R35.reuse, UR15, RZ, P1, !PT ;  /* 0x0000000f23277c10 */ /* 0x040fe40008ffe4ff */
[----:B------:R-:W-:-:S04]  /*0750*/  IADD3.X R41, PT, PT, R35, UR13, RZ, P0, !PT ;  /* 0x0000000d23297c10 */ /* 0x000fc800087fe4ff */
[----:B------:R-:W4:Y:S04]  /*0760*/  LDG.E.64.CONSTANT R38, desc[UR6][R38.64] ;  /* 0x0000000626267981 */ /* 0x000f28000c1e9b00 */
[----:B------:R-:W4:Y:S01]  /*0770*/  LDG.E.64.CONSTANT R40, desc[UR6][R40.64] ;  /* 0x0000000628287981 */ /* 0x000f22000c1e9b00 */
[----:B--2---:R-:W-:-:S08]  /*0780*/  DMUL R48, R58, R44 ;  /* 0x0000002c3a307228 */ /* 0x004fd00000000000 */
[----:B---3--:R-:W-:-:S07]  /*0790*/  DFMA R48, R36, R42, -R48 ;  /* 0x0000002a2430722b */ /* 0x008fce0000000830 */
[----:B------:R0:W-:Y:S04]  /*07a0*/  STG.E.64 desc[UR6][R32.64], R48 ;  /* 0x0000003020007986 */ /* 0x0001e8000c101b06 */
[----:B------:R-:W4:Y:S01]  /*07b0*/  LDG.E.64 R34, desc[UR6][R28.64] ;  /* 0x000000061c227981 */ /* 0x000f22000c1e1b00 */
[----:B------:R-:W-:Y:S01]  /*07c0*/  DMUL R42, R42, R44 ;  /* 0x0000002c2a2a7228 */ /* 0x000fe20000000000 */
[----:B0-----:R-:W-:-:S07]  /*07d0*/  SHF.R.S32.HI R32, RZ, 0x1f, R3 ;  /* 0x0000001fff207819 */ /* 0x001fce0000011403 */
[----:B------:R-:W-:Y:S01]  /*07e0*/  DFMA R58, R36, R58, R42 ;  /* 0x0000003a243a722b */ /* 0x000fe2000000002a */
[C---:B------:R-:W-:Y:S01]  /*07f0*/  IMAD.SHL.U32 R36, R3.reuse, 0x8, RZ ;  /* 0x0000000803247824 */ /* 0x040fe200078e00ff */
[----:B------:R-:W-:-:S03]  /*0800*/  SHF.L.U64.HI R37, R3, 0x3, R32 ;  /* 0x0000000303257819 */ /* 0x000fc60000010220 */
[----:B------:R-:W-:Y:S01]  /*0810*/  IMAD.WIDE R32, R10, 0x8, R36 ;  /* 0x000000080a207825 */ /* 0x000fe200078e0224 */
[----:B------:R-:W-:Y:S02]  /*0820*/  IADD3 R42, P1, PT, R20, R30, RZ ;  /* 0x0000001e142a7210 */ /* 0x000fe40007f3e0ff */
[----:B------:R-:W-:-:S03]  /*0830*/  IADD3 R44, P0, PT, R32, UR14, RZ ;  /* 0x0000000e202c7c10 */ /* 0x000fc6000ff1e0ff */
[----:B------:R-:W-:Y:S01]  /*0840*/  IMAD.X R43, R21, 0x1, R31, P1 ;  /* 0x00000001152b7824 */ /* 0x000fe200008e061f */
        /* <DEDUP_REMOVED lines=10> */
[----:B0-----:R-:W-:Y:S01]  /*08f0*/  DFMA R48, R58, R38, R34 ;  /* 0x000000263a30722b */ /* 0x001fe20000000022 */
[----:B------:R-:W-:Y:S01]  /*0900*/  IMAD.WIDE R38, R50, 0x8, R36 ;  /* 0x0000000832267825 */ /* 0x000fe200078e0224 */
[----:B------:R-:W-:Y:S02]  /*0910*/  IADD3 R34, P0, PT, R18, R30, RZ ;  /* 0x0000001e12227210 */ /* 0x000fe40007f1e0ff */
[----:B------:R-:W-:-:S03]  /*0920*/  IADD3 R40, P1, PT, R38, UR14, RZ ;  /* 0x0000000e26287c10 */ /* 0x000fc6000ff3e0ff */
        /* <DEDUP_REMOVED lines=10> */
[----:B------:R-:W-:-:S08]  /*09d0*/  DMUL R32, R32, R42 ;  /* 0x0000002a20207228 */ /* 0x000fd00000000000 */
[----:B------:R-:W-:Y:S01]  /*09e0*/  DFMA R48, R48, R44, R32 ;  /* 0x0000002c3030722b */ /* 0x000fe20000000020 */
[----:B0-----:R-:W-:Y:S01]  /*09f0*/  IADD3 R58, P0, PT, R20, R30, RZ ;  /* 0x0000001e143a7210 */ /* 0x001fe20007f1e0ff */
[----:B------:R-:W-:-:S04]  /*0a00*/  IMAD.WIDE R32, R52, 0x8, R36 ;  /* 0x0000000834207825 */ /* 0x000fc800078e0224 */
[----:B------:R-:W-:Y:S01]  /*0a10*/  IMAD.X R59, R21, 0x1, R31, P0 ;  /* 0x00000001153b7824 */ /* 0x000fe200000e061f */
        /* <DEDUP_REMOVED lines=12> */
[----:B------:R-:W-:Y:S01]  /*0ae0*/  DMUL R38, R46, R38 ;  /* 0x000000262e267228 */ /* 0x000fe20000000000 */
[----:B------:R-:W-:-:S07]  /*0af0*/  IMAD.WIDE R46, R54, 0x8, R36 ;  /* 0x00000008362e7825 */ /* 0x000fce00078e0224 */
[----:B------:R-:W-:Y:S01]  /*0b00*/  DFMA R40, R48, R40, R38 ;  /* 0x000000283028722b */ /* 0x000fe20000000026 */
[----:B------:R-:W-:Y:S02]  /*0b10*/  IADD3 R36, P2, PT, R14, R30, RZ ;  /* 0x0000001e0e247210 */ /* 0x000fe40007f5e0ff */
[C---:B0-----:R-:W-:Y:S02]  /*0b20*/  IADD3 R58, P1, PT, R46.reuse, UR14, RZ ;  /* 0x0000000e2e3a7c10 */ /* 0x041fe4000ff3e0ff */
[----:B------:R-:W-:Y:S01]  /*0b30*/  IADD3 R48, P0, PT, R46, UR12, RZ ;  /* 0x0000000c2e307c10 */ /* 0x000fe2000ff1e0ff */
[----:B------:R-:W-:Y:S01]  /*0b40*/  IMAD.X R37, R15, 0x1, R31, P2 ;  /* 0x000000010f257824 */ /* 0x000fe200010e061f */
        /* <DEDUP_REMOVED lines=10> */
[----:B------:R-:W-:-:S05]  /*0bf0*/  VIADD R56, R56, 0x8 ;  /* 0x0000000838387836 */ /* 0x000fca0000000000 */
[----:B------:R-:W-:Y:S01]  /*0c00*/  ISETP.NE.AND P0, PT, R56, RZ, PT ;  /* 0x000000ff3800720c */ /* 0x000fe20003f05270 */
[----:B------:R-:W-:Y:S02]  /*0c10*/  VIADD R57, R57, 0x8 ;  /* 0x0000000839397836 */ /* 0x000fe40000000000 */
[----:B------:R-:W-:Y:S02]  /*0c20*/  VIADD R51, R51, 0x8 ;  /* 0x0000000833337836 */ /* 0x000fe40000000000 */
[----:B------:R-:W-:Y:S02]  /*0c30*/  VIADD R53, R53, 0x8 ;  /* 0x0000000835357836 */ /* 0x000fe40000000000 */
[----:B------:R-:W-:Y:S02]  /*0c40*/  VIADD R55, R55, 0x8 ;  /* 0x0000000837377836 */ /* 0x000fe40000000000 */
[----:B------:R-:W-:-:S04]  /*0c50*/  IMAD.WIDE.U32 R30, R7, 0x40, R30 ;  /* 0x00000040071e7825 */ /* 0x000fc800078e001e */
[----:B------:R-:W-:Y:S02]  /*0c60*/  VIADD R10, R10, 0x8 ;  /* 0x000000080a0a7836 */ /* 0x000fe40000000000 */
[----:B------:R-:W-:Y:S02]  /*0c70*/  VIADD R50, R50, 0x8 ;  /* 0x0000000832327836 */ /* 0x000fe40000000000 */
[----:B------:R-:W-:Y:S02]  /*0c80*/  VIADD R52, R52, 0x8 ;  /* 0x0000000834347836 */ /* 0x000fe40000000000 */
[----:B------:R-:W-:Y:S01]  /*0c90*/  VIADD R54, R54, 0x8 ;  /* 0x0000000836367836 */ /* 0x000fe20000000000 */
[-C--:B----4-:R-:W-:Y:S02]  /*0ca0*/  DMUL R32, R58, R46.reuse ;  /* 0x0000002e3a207228 */ /* 0x090fe40000000000 */
[----:B------:R-:W-:-:S06]  /*0cb0*/  DMUL R42, R48, R46 ;  /* 0x0000002e302a7228 */ /* 0x000fcc0000000000 */
[C---:B------:R-:W-:Y:S02]  /*0cc0*/  DFMA R32, R40.reuse, R48, -R32 ;  /* 0x000000302820722b */ /* 0x040fe40000000820 */
[----:B------:R-:W-:-:S05]  /*0cd0*/  DFMA R42, R40, R58, R42 ;  /* 0x0000003a282a722b */ /* 0x000fca000000002a */
[----:B------:R0:W-:Y:S04]  /*0ce0*/  STG.E.64 desc[UR6][R28.64], R32 ;  /* 0x000000201c007986 */ /* 0x0001e8000c101b06 */
[----:B------:R0:W-:Y:S01]  /*0cf0*/  STG.E.64 desc[UR6][R36.64], R42 ;  /* 0x0000002a24007986 */ /* 0x0001e2000c101b06 */
[----:B------:R-:W-:Y:S05]  /*0d00*/  @P0 BRA `(.L_x_316) ;  /* 0xfffffff400c00947 */ /* 0x000fea000383ffff */
.L_x_315:
[----:B------:R-:W-:Y:S05]  /*0d10*/  BSYNC.RECONVERGENT B2 ;  /* 0x0000000000027941 */ /* 0x000fea0003800200 */
.L_x_314:
[----:B------:R-:W-:-:S05]  /*0d20*/  VIADD R10, R4, 0x1 ;  /* 0x00000001040a7836 */ /* 0x000fca0000000000 */
[----:B------:R-:W-:-:S13]  /*0d30*/  LOP3.LUT P0, RZ, R10, 0x7, RZ, 0xc0, !PT ;  /* 0x000000070aff7812 */ /* 0x000fda000780c0ff */
[----:B------:R-:W-:Y:S05]  /*0d40*/  @!P0 BRA `(.L_x_313) ;  /* 0x0000000400f88947 */ /* 0x000fea0003800000 */
[----:B0-----:R-:W-:Y:S01]  /*0d50*/  LOP3.LUT R28, R6, 0x7, RZ, 0xc0, !PT ;  /* 0x00000007061c7812 */ /* 0x001fe200078ec0ff */
[----:B------:R-:W-:Y:S03]  /*0d60*/  BSSY.RECONVERGENT B2, `(.L_x_317) ;  /* 0x000003c000027945 */ /* 0x000fe60003800200 */
[C---:B------:R-:W-:Y:S01]  /*0d70*/  LOP3.LUT P0, RZ, R28.reuse, 0x3, RZ, 0xc0, !PT ;  /* 0x000000031cff7812 */ /* 0x040fe2000780c0ff */
[----:B------:R-:W-:-:S05]  /*0d80*/  VIADD R9, R28, 0xffffffff ;  /* 0xffffffff1c097836 */ /* 0x000fca0000000000 */
[----:B------:R-:W-:Y:S02]  /*0d90*/  ISETP.GE.U32.AND P1, PT, R9, 0x3, PT ;  /* 0x000000030900780c */ /* 0x000fe40003f26070 */
[----:B------:R-:W-:-:S11]  /*0da0*/  SHF.R.S32.HI R9, RZ, 0x1f, R3 ;  /* 0x0000001fff097819 */ /* 0x000fd60000011403 */
[----:B------:R-:W-:Y:S05]  /*0db0*/  @!P1 BRA `(.L_x_318) ;  /* 0x0000000000d89947 */ /* 0x000fea0003800000 */
[----:B------:R-:W0:Y:S01]  /*0dc0*/  LDCU.128 UR8, c[0x0][0x390] ;  /* 0x00007200ff0877ac */ /* 0x000e220008000c00 */
[----:B------:R-:W-:Y:S02]  /*0dd0*/  IMAD.IADD R28, R8, 0x1, R11 ;  /* 0x00000001081c7824 */ /* 0x000fe400078e020b */
[----:B------:R-:W-:-:S03]  /*0de0*/  IMAD.WIDE.U32 R50, R7, 0x8, R30 ;  /* 0x0000000807327825 */ /* 0x000fc600078e001e */
[----:B------:R-:W-:Y:S01]  /*0df0*/  IADD3 R33, P1, PT, R3, R28, RZ ;  /* 0x0000001c03217210 */ /* 0x000fe20007f3e0ff */
[----:B------:R-:W-:-:S03]  /*0e00*/  IMAD.WIDE R52, R0, 0x8, R50 ;  /* 0x0000000800347825 */ /* 0x000fc600078e0232 */
[----:B------:R-:W-:Y:S01]  /*0e10*/  LEA.HI.X.SX32 R28, R28, R9, 0x1, P1 ;  /* 0x000000091c1c7211 */ /* 0x000fe200008f0eff */
[----:B------:R-:W-:-:S03]  /*0e20*/  IMAD.SHL.U32 R32, R33, 0x8, RZ ;  /* 0x0000000821207824 */ /* 0x000fc600078e00ff */
[----:B------:R-:W-:Y:S01]  /*0e30*/  SHF.L.U64.HI R33, R33, 0x3, R28 ;  /* 0x0000000321217819 */ /* 0x000fe2000001021c */
[----:B------:R-:W2:Y:S01]  /*0e40*/  LDG.E.64 R36, desc[UR6][R52.64] ;  /* 0x0000000634247981 */ /* 0x000ea2000c1e1b00 */
[----:B0-----:R-:W-:-:S04]  /*0e50*/  IADD3 R28, P1, PT, R32, UR10, RZ ;  /* 0x0000000a201c7c10 */ /* 0x001fc8000ff3e0ff */
[----:B------:R-:W-:Y:S02]  /*0e60*/  IADD3.X R29, PT, PT, R33, UR11, RZ, P1, !PT ;  /* 0x0000000b211d7c10 */ /* 0x000fe40008ffe4ff */
[----:B------:R-:W-:-:S03]  /*0e70*/  IADD3 R32, P1, PT, R32, UR8, RZ ;  /* 0x0000000820207c10 */ /* 0x000fc6000ff3e0ff */
[----:B------:R-:W2:Y:S01]  /*0e80*/  LDG.E.64.CONSTANT R48, desc[UR6][R28.64] ;  /* 0x000000061c307981 */ /* 0x000ea2000c1e9b00 */
[----:B------:R-:W-:Y:S01]  /*0e90*/  IMAD.WIDE R42, R0, 0x8, R30 ;  /* 0x00000008002a7825 */ /* 0x000fe200078e021e */
[----:B------:R-:W-:Y:S02]  /*0ea0*/  IADD3.X R33, PT, PT, R33, UR9, RZ, P1, !PT ;  /* 0x0000000921217c10 */ /* 0x000fe40008ffe4ff */
[----:B------:R-:W3:Y:S04]  /*0eb0*/  LDG.E.64.CONSTANT R30, desc[UR6][R28.64+0x8] ;  /* 0x000008061c1e7981 */ /* 0x000ee8000c1e9b00 */
[----:B------:R-:W4:Y:S04]  /*0ec0*/  LDG.E.64 R38, desc[UR6][R42.64] ;  /* 0x000000062a267981 */ /* 0x000f28000c1e1b00 */
[----:B------:R-:W4:Y:S01]  /*0ed0*/  LDG.E.64.CONSTANT R40, desc[UR6][R32.64] ;  /* 0x0000000620287981 */ /* 0x000f22000c1e9b00 */
[----:B------:R-:W-:-:S03]  /*0ee0*/  IMAD.WIDE.U32 R50, R7, 0x8, R50 ;  /* 0x0000000807327825 */ /* 0x000fc600078e0032 */
[----:B------:R-:W5:Y:S01]  /*0ef0*/  LDG.E.64.CONSTANT R46, desc[UR6][R32.64+0x8] ;  /* 0x00000806202e7981 */ /* 0x000f62000c1e9b00 */
[----:B------:R-:W-:Y:S01]  /*0f00*/  IMAD.WIDE R34, R0, 0x8, R50 ;  /* 0x0000000800227825 */ /* 0x000fe200078e0232 */
[----:B--2---:R-:W-:-:S08]  /*0f10*/  DMUL R56, R48, R36 ;  /* 0x0000002430387228 */ /* 0x004fd00000000000 */
[----:B----4-:R-:W-:-:S07]  /*0f20*/  DFMA R56, R40, R38, -R56 ;  /* 0x000000262838722b */ /* 0x010fce0000000838 */
[----:B------:R0:W-:Y:S04]  /*0f30*/  STG.E.64 desc[UR6][R42.64], R56 ;  /* 0x000000382a007986 */ /* 0x0001e8000c101b06 */
[----:B------:R-:W3:Y:S01]  /*0f40*/  LDG.E.64 R44, desc[UR6][R34.64] ;  /* 0x00000006222c7981 */ /* 0x000ee2000c1e1b00 */
[----:B------:R-:W-:Y:S01]  /*0f50*/  DMUL R36, R40, R36 ;  /* 0x0000002428247228 */ /* 0x000fe20000000000 */
[----:B------:R-:W-:-:S07]  /*0f60*/  IMAD.WIDE.U32 R50, R7, 0x8, R50 ;  /* 0x0000000807327825 */ /* 0x000fce00078e0032 */
[----:B------:R-:W-:Y:S01]  /*0f70*/  DFMA R48, R48, R38, R36 ;  /* 0x000000263030722b */ /* 0x000fe20000000024 */
[----:B0-----:R-:W2:Y:S01]  /*0f80*/  LDG.E.64.CONSTANT R42, desc[UR6][R32.64+0x10] ;  /* 0x00001006202a7981 */ /* 0x001ea2000c1e9b00 */
[----:B------:R-:W-:-:S03]  /*0f90*/  IMAD.WIDE R36, R0, 0x8, R50 ;  /* 0x0000000800247825 */ /* 0x000fc600078e0232 */
[----:B------:R-:W4:Y:S01]  /*0fa0*/  LDG.E.64.CONSTANT R38, desc[UR6][R28.64+0x10] ;  /* 0x000010061c267981 */ /* 0x000f22000c1e9b00 */
[----:B---3--:R-:W-:-:S08]  /*0fb0*/  DMUL R54, R30, R44 ;  /* 0x0000002c1e367228 */ /* 0x008fd00000000000 */
[----:B-----5:R-:W-:-:S07]  /*0fc0*/  DFMA R54, R48, R46, -R54 ;  /* 0x0000002e3036722b */ /* 0x020fce0000000836 */
[----:B------:R0:W-:Y:S04]  /*0fd0*/  STG.E.64 desc[UR6][R52.64], R54 ;  /* 0x0000003634007986 */ /* 0x0001e8000c101b06 */
[----:B------:R-:W4:Y:S01]  /*0fe0*/  LDG.E.64 R40, desc[UR6][R36.64] ;  /* 0x0000000624287981 */ /* 0x000f22000c1e1b00 */
[----:B------:R-:W-:-:S08]  /*0ff0*/  DMUL R44, R46, R44 ;  /* 0x0000002c2e2c7228 */ /* 0x000fd00000000000 */
[----:B------:R-:W-:Y:S01]  /*1000*/  DFMA R48, R48, R30, R44 ;  /* 0x0000001e3030722b */ /* 0x000fe2000000002c */
[----:B0-----:R-:W3:Y:S01]  /*1010*/  LDG.E.64.CONSTANT R54, desc[UR6][R32.64+0x18] ;  /* 0x0000180620367981 */ /* 0x001ee2000c1e9b00 */
[----:B------:R-:W-:-:S03]  /*1020*/  IMAD.WIDE.U32 R30, R7, 0x8, R50 ;  /* 0x00000008071e7825 */ /* 0x000fc600078e0032 */
[----:B------:R-:W5:Y:S01]  /*1030*/  LDG.E.64.CONSTANT R50, desc[UR6][R28.64+0x18] ;  /* 0x000018061c327981 */ /* 0x000f62000c1e9b00 */
[----:B------:R-:W-:Y:S01]  /*1040*/  IMAD.WIDE R44, R0, 0x8, R30 ;  /* 0x00000008002c7825 */ /* 0x000fe200078e021e */
[----:B----4-:R-:W-:-:S08]  /*1050*/  DMUL R46, R38, R40 ;  /* 0x00000028262e7228 */ /* 0x010fd00000000000 */
[----:B--2---:R-:W-:-:S07]  /*1060*/  DFMA R46, R48, R42, -R46 ;  /* 0x0000002a302e722b */ /* 0x004fce000000082e */
[----:B------:R0:W-:Y:S04]  /*1070*/  STG.E.64 desc[UR6][R34.64], R46 ;  /* 0x0000002e22007986 */ /* 0x0001e8000c101b06 */
[----:B------:R-:W5:Y:S01]  /*1080*/  LDG.E.64 R52, desc[UR6][R44.64] ;  /* 0x000000062c347981 */ /* 0x000f62000c1e1b00 */
[----:B------:R-:W-:-:S08]  /*1090*/  DMUL R40, R42, R40 ;  /* 0x000000282a287228 */ /* 0x000fd00000000000 */
[----:B------:R-:W-:Y:S01]  /*10a0*/  DFMA R40, R48, R38, R40 ;  /* 0x000000263028722b */ /* 0x000fe20000000028 */
[----:B------:R-:W-:Y:S01]  /*10b0*/  VIADD R11, R11, 0x4 ;  /* 0x000000040b0b7836 */ /* 0x000fe20000000000 */
[-C--:B-----5:R-:W-:Y:S02]  /*10c0*/  DMUL R38, R50, R52.reuse ;  /* 0x0000003432267228 */ /* 0x0a0fe40000000000 */
[----:B---3--:R-:W-:-:S06]  /*10d0*/  DMUL R52, R54, R52 ;  /* 0x0000003436347228 */ /* 0x008fcc0000000000 */
[C---:B------:R-:W-:Y:S02]  /*10e0*/  DFMA R38, R40.reuse, R54, -R38 ;  /* 0x000000362826722b */ /* 0x040fe40000000826 */
[----:B------:R-:W-:-:S05]  /*10f0*/  DFMA R52, R40, R50, R52 ;  /* 0x000000322834722b */ /* 0x000fca0000000034 */
[----:B------:R0:W-:Y:S04]  /*1100*/  STG.E.64 desc[UR6][R36.64], R38 ;  /* 0x0000002624007986 */ /* 0x0001e8000c101b06 */
[----:B------:R0:W-:Y:S02]  /*1110*/  STG.E.64 desc[UR6][R44.64], R52 ;  /* 0x000000342c007986 */ /* 0x0001e4000c101b06 */
.L_x_318:
[----:B------:R-:W-:Y:S05]  /*1120*/  BSYNC.RECONVERGENT B2 ;  /* 0x0000000000027941 */ /* 0x000fea0003800200 */
.L_x_317:
[----:B------:R-:W-:Y:S05]  /*1130*/  @!P0 BRA `(.L_x_313) ;  /* 0x0000000000fc8947 */ /* 0x000fea0003800000 */
[C---:B------:R-:W-:Y:S01]  /*1140*/  LOP3.LUT P1, RZ, R5.reuse, 0x3, RZ, 0xc0, !PT ;  /* 0x0000000305ff7812 */ /* 0x040fe2000782c0ff */
[----:B------:R-:W-:Y:S01]  /*1150*/  BSSY.RECONVERGENT B2, `(.L_x_319) ;  /* 0x0000026000027945 */ /* 0x000fe20003800200 */
[----:B------:R-:W-:-:S04]  /*1160*/  LOP3.LUT R28, R5, 0x1, RZ, 0xc0, !PT ;  /* 0x00000001051c7812 */ /* 0x000fc800078ec0ff */
[----:B------:R-:W-:-:S07]  /*1170*/  ISETP.NE.U32.AND P0, PT, R28, 0x1, PT ;  /* 0x000000011c00780c */ /* 0x000fce0003f05070 */
[----:B------:R-:W-:Y:S06]  /*1180*/  @!P1 BRA `(.L_x_320) ;  /* 0x0000000000889947 */ /* 0x000fec0003800000 */
[----:B------:R-:W1:Y:S01]  /*1190*/  LDCU.128 UR8, c[0x0][0x390] ;  /* 0x00007200ff0877ac */ /* 0x000e620008000c00 */
[----:B------:R-:W-:Y:S02]  /*11a0*/  IMAD.IADD R28, R8, 0x1, R11 ;  /* 0x00000001081c7824 */ /* 0x000fe400078e020b */
[----:B0-----:R-:W-:-:S03]  /*11b0*/  IMAD.WIDE.U32 R44, R7, 0x8, R30 ;  /* 0x00000008072c7825 */ /* 0x001fc600078e001e */
[----:B------:R-:W-:-:S04]  /*11c0*/  IADD3 R29, P1, PT, R3, R28, RZ ;  /* 0x0000001c031d7210 */ /* 0x000fc80007f3e0ff */
[----:B------:R-:W-:Y:S01]  /*11d0*/  LEA.HI.X.SX32 R28, R28, R9, 0x1, P1 ;  /* 0x000000091c1c7211 */ /* 0x000fe200008f0eff */
[----:B------:R-:W-:-:S03]  /*11e0*/  IMAD.SHL.U32 R34, R29, 0x8, RZ ;  /* 0x000000081d227824 */ /* 0x000fc600078e00ff */
[----:B------:R-:W-:Y:S01]  /*11f0*/  SHF.L.U64.HI R35, R29, 0x3, R28 ;  /* 0x000000031d237819 */ /* 0x000fe2000001021c */
[----:B------:R-:W-:Y:S01]  /*1200*/  IMAD.WIDE R28, R0, 0x8, R44 ;  /* 0x00000008001c7825 */ /* 0x000fe200078e022c */
[----:B-1----:R-:W-:-:S04]  /*1210*/  IADD3 R50, P1, PT, R34, UR10, RZ ;  /* 0x0000000a22327c10 */ /* 0x002fc8000ff3e0ff */
[----:B------:R-:W2:Y:S01]  /*1220*/  LDG.E.64 R32, desc[UR6][R28.64] ;  /* 0x000000061c207981 */ /* 0x000ea2000c1e1b00 */
        /* <DEDUP_REMOVED lines=10> */
[----:B--2---:R-:W-:-:S08]  /*12d0*/  DMUL R46, R36, R32 ;  /* 0x00000020242e7228 */ /* 0x004fd00000000000 */
[----:B----4-:R-:W-:Y:S01]  /*12e0*/  DFMA R44, R42, R40, -R46 ;  /* 0x000000282a2c722b */ /* 0x010fe2000000082e */
[----:B------:R-:W-:-:S06]  /*12f0*/  IMAD.WIDE R46, R0, 0x8, R30 ;  /* 0x00000008002e7825 */ /* 0x000fcc00078e021e */
[----:B------:R1:W-:Y:S04]  /*1300*/  STG.E.64 desc[UR6][R38.64], R44 ;  /* 0x0000002c26007986 */ /* 0x0003e8000c101b06 */
[----:B------:R-:W3:Y:S01]  /*1310*/  LDG.E.64 R52, desc[UR6][R46.64] ;  /* 0x000000062e347981 */ /* 0x000ee2000c1e1b00 */
[----:B------:R-:W-:-:S08]  /*1320*/  DMUL R32, R42, R32 ;  /* 0x000000202a207228 */ /* 0x000fd00000000000 */
[----:B------:R-:W-:Y:S01]  /*1330*/  DFMA R32, R36, R40, R32 ;  /* 0x000000282420722b */ /* 0x000fe20000000020 */
[----:B------:R-:W-:Y:S01]  /*1340*/  VIADD R11, R11, 0x2 ;  /* 0x000000020b0b7836 */ /* 0x000fe20000000000 */
[-C--:B---3--:R-:W-:Y:S02]  /*1350*/  DMUL R36, R48, R52.reuse ;  /* 0x0000003430247228 */ /* 0x088fe40000000000 */
[----:B-----5:R-:W-:-:S06]  /*1360*/  DMUL R52, R54, R52 ;  /* 0x0000003436347228 */ /* 0x020fcc0000000000 */
[-C--:B------:R-:W-:Y:S02]  /*1370*/  DFMA R36, R54, R32.reuse, -R36 ;  /* 0x000000203624722b */ /* 0x080fe40000000824 */
[----:B------:R-:W-:-:S05]  /*1380*/  DFMA R52, R48, R32, R52 ;  /* 0x000000203034722b */ /* 0x000fca0000000034 */
[----:B------:R1:W-:Y:S04]  /*1390*/  STG.E.64 desc[UR6][R28.64], R36 ;  /* 0x000000241c007986 */ /* 0x0003e8000c101b06 */
[----:B------:R1:W-:Y:S02]  /*13a0*/  STG.E.64 desc[UR6][R46.64], R52 ;  /* 0x000000342e007986 */ /* 0x0003e4000c101b06 */
.L_x_320:
[----:B------:R-:W-:Y:S05]  /*13b0*/  BSYNC.RECONVERGENT B2 ;  /* 0x0000000000027941 */ /* 0x000fea0003800200 */
.L_x_319:
[----:B------:R-:W-:Y:S05]  /*13c0*/  @!P0 BRA `(.L_x_313) ;  /* 0x0000000000588947 */ /* 0x000fea0003800000 */
[----:B------:R-:W2:Y:S01]  /*13d0*/  LDCU.128 UR8, c[0x0][0x390] ;  /* 0x00007200ff0877ac */ /* 0x000ea20008000c00 */
[----:B------:R-:W-:Y:S02]  /*13e0*/  IMAD.IADD R8, R8, 0x1, R11 ;  /* 0x0000000108087824 */ /* 0x000fe400078e020b */
[----:B------:R-:W-:-:S03]  /*13f0*/  IMAD.WIDE R30, R0, 0x8, R30 ;  /* 0x00000008001e7825 */ /* 0x000fc600078e021e */
[----:B------:R-:W-:Y:S02]  /*1400*/  IADD3 R11, P0, PT, R3, R8, RZ ;  /* 0x00000008030b7210 */ /* 0x000fe40007f1e0ff */
[----:B------:R-:W3:Y:S01]  /*1410*/  LDG.E.64 R32, desc[UR6][R30.64] ;  /* 0x000000061e207981 */ /* 0x000ee2000c1e1b00 */
[----:B0-----:R-:W-:Y:S01]  /*1420*/  IMAD.WIDE.U32 R34, R7, 0x8, R30 ;  /* 0x0000000807227825 */ /* 0x001fe200078e001e */
[----:B------:R-:W-:-:S03]  /*1430*/  LEA.HI.X.SX32 R8, R8, R9, 0x1, P0 ;  /* 0x0000000908087211 */ /* 0x000fc600000f0eff */
[C---:B-1----:R-:W-:Y:S01]  /*1440*/  IMAD.SHL.U32 R28, R11.reuse, 0x8, RZ ;  /* 0x000000080b1c7824 */ /* 0x042fe200078e00ff */
[----:B------:R-:W-:Y:S01]  /*1450*/  SHF.L.U64.HI R11, R11, 0x3, R8 ;  /* 0x000000030b0b7819 */ /* 0x000fe20000010208 */
[----:B------:R-:W4:Y:S03]  /*1460*/  LDG.E.64 R36, desc[UR6][R34.64] ;  /* 0x0000000622247981 */ /* 0x000f26000c1e1b00 */
[C---:B--2---:R-:W-:Y:S02]  /*1470*/  IADD3 R8, P0, PT, R28.reuse, UR8, RZ ;  /* 0x000000081c087c10 */ /* 0x044fe4000ff1e0ff */
[----:B------:R-:W-:Y:S02]  /*1480*/  IADD3 R28, P1, PT, R28, UR10, RZ ;  /* 0x0000000a1c1c7c10 */ /* 0x000fe4000ff3e0ff */
[C---:B------:R-:W-:Y:S02]  /*1490*/  IADD3.X R9, PT, PT, R11.reuse, UR9, RZ, P0, !PT ;  /* 0x000000090b097c10 */ /* 0x040fe400087fe4ff */
[----:B------:R-:W-:-:S04]  /*14a0*/  IADD3.X R29, PT, PT, R11, UR11, RZ, P1, !PT ;  /* 0x0000000b0b1d7c10 */ /* 0x000fc80008ffe4ff */
[----:B------:R-:W2:Y:S04]  /*14b0*/  LDG.E.64.CONSTANT R8, desc[UR6][R8.64] ;  /* 0x0000000608087981 */ /* 0x000ea8000c1e9b00 */
[----:B------:R-:W4:Y:S02]  /*14c0*/  LDG.E.64.CONSTANT R28, desc[UR6][R28.64] ;  /* 0x000000061c1c7981 */ /* 0x000f24000c1e9b00 */
[-C--:B----4-:R-:W-:Y:S02]  /*14d0*/  DMUL R38, R28, R36.reuse ;  /* 0x000000241c267228 */ /* 0x090fe40000000000 */
[----:B--2---:R-:W-:-:S06]  /*14e0*/  DMUL R36, R8, R36 ;  /* 0x0000002408247228 */ /* 0x004fcc0000000000 */
[-C--:B---3--:R-:W-:Y:S02]  /*14f0*/  DFMA R38, R8, R32.reuse, -R38 ;  /* 0x000000200826722b */ /* 0x088fe40000000826 */
[----:B------:R-:W-:-:S05]  /*1500*/  DFMA R36, R28, R32, R36 ;  /* 0x000000201c24722b */ /* 0x000fca0000000024 */
[----:B------:R2:W-:Y:S04]  /*1510*/  STG.E.64 desc[UR6][R30.64], R38 ;  /* 0x000000261e007986 */ /* 0x0005e8000c101b06 */
[----:B------:R2:W-:Y:S02]  /*1520*/  STG.E.64 desc[UR6][R34.64], R36 ;  /* 0x0000002422007986 */ /* 0x0005e4000c101b06 */
.L_x_313:
[----:B------:R-:W-:Y:S05]  /*1530*/  BSYNC.RECONVERGENT B0 ;  /* 0x0000000000007941 */ /* 0x000fea0003800200 */
.L_x_312:
[----:B------:R-:W3:Y:S01]  /*1540*/  LDCU UR5, c[0x0][0x384] ;  /* 0x00007080ff0577ac */ /* 0x000ee20008000800 */
[----:B------:R-:W-:Y:S01]  /*1550*/  VIADD R5, R5, 0x1 ;  /* 0x0000000105057836 */ /* 0x000fe20000000000 */
[----:B---3--:R-:W-:-:S06]  /*1560*/  UIADD3 UR5, UPT, UPT, UR5, -0x2, URZ ;  /* 0xfffffffe05057890 */ /* 0x008fcc000fffe0ff */
[----:B------:R-:W-:Y:S01]  /*1570*/  ISETP.NE.AND P0, PT, R4, UR5, PT ;  /* 0x0000000504007c0c */ /* 0x000fe2000bf05270 */
[----:B------:R-:W-:-:S12]  /*1580*/  IMAD.MOV.U32 R4, RZ, RZ, R10 ;  /* 0x000000ffff047224 */ /* 0x000fd800078e000a */
[----:B------:R-:W-:Y:S05]  /*1590*/  @P0 BRA `(.L_x_321) ;  /* 0xffffffec00180947 */ /* 0x000fea000383ffff */
.L_x_311:
[----:B------:R-:W-:Y:S05]  /*15a0*/  BSYNC.RECONVERGENT B1 ;  /* 0x0000000000017941 */ /* 0x000fea0003800200 */
.L_x_310:
[----:B------:R-:W3:Y:S01]  /*15b0*/  LDCU UR5, c[0x0][0x374] ;  /* 0x00006e80ff0577ac */ /* 0x000ee20008000800 */
[----:B------:R-:W4:Y:S01]  /*15c0*/  LDCU UR8, c[0x0][0x380] ;  /* 0x00007000ff0877ac */ /* 0x000f220008000800 */
[----:B---3--:R-:W-:-:S04]  /*15d0*/  UIADD3 UR4, UPT, UPT, UR5, UR4, URZ ;  /* 0x0000000405047290 */ /* 0x008fc8000fffe0ff */
[----:B----4-:R-:W-:-:S09]  /*15e0*/  UISETP.GE.AND UP0, UPT, UR4, UR8, UPT ;  /* 0x000000080400728c */ /* 0x010fd2000bf06270 */
[----:B------:R-:W-:Y:S05]  /*15f0*/  BRA.U !UP0, `(.L_x_322) ;  /* 0xffffffe908d87547 */ /* 0x000fea000b83ffff */
[----:B------:R-:W-:Y:S05]  /*1600*/  EXIT ;  /* 0x000000000000794d */ /* 0x000fea0003800000 */
.L_x_323:
        /* <DEDUP_REMOVED lines=15> */
.L_x_506:


//--------------------- .text._Z28unitaryReconstructReckSharedIdEviiPT_PKS0_S3_ --------------------------
	.section	.text._Z28unitaryReconstructReckSharedIdEviiPT_PKS0_S3_,"ax",@progbits
	.align	128
        .global         _Z28unitaryReconstructReckSharedIdEviiPT_PKS0_S3_
        .type           _Z28unitaryReconstructReckSharedIdEviiPT_PKS0_S3_,@function
        .size           _Z28unitaryReconstructReckSharedIdEviiPT_PKS0_S3_,(.L_x_507 - _Z28unitaryReconstructReckSharedIdEviiPT_PKS0_S3_)
        .other          _Z28unitaryReconstructReckSharedIdEviiPT_PKS0_S3_,@"STO_CUDA_ENTRY STV_DEFAULT"
_Z28unitaryReconstructReckSharedIdEviiPT_PKS0_S3_:
.text._Z28unitaryReconstructReckSharedIdEviiPT_PKS0_S3_:
[----:B------:R-:W-:Y:S08]  /*0000*/  LDC R1, c[0x0][0x37c] ;  /* 0x0000df00ff017b82 */ /* 0x000ff00000000800 */
[----:B------:R-:W0:Y:S08]  /*0010*/  S2UR UR6, SR_CTAID.Y ;  /* 0x00000000000679c3 */ /* 0x000e300000002600 */
[----:B------:R-:W0:Y:S08]  /*0020*/  LDC R0, c[0x0][0x380] ;  /* 0x0000e000ff007b82 */ /* 0x000e300000000800 */
[----:B------:R-:W1:Y:S01]  /*0030*/  S2UR UR8, SR_CTAID.X ;  /* 0x00000000000879c3 */ /* 0x000e620000002500 */
[----:B0-----:R-:W-:-:S13]  /*0040*/  ISETP.LE.AND P0, PT, R0, UR6, PT ;  /* 0x0000000600007c0c */ /* 0x001fda000bf03270 */
[----:B-1----:R-:W-:Y:S05]  /*0050*/  @P0 EXIT ;  /* 0x000000000000094d */ /* 0x002fea0003800000 */
[----:B------:R-:W0:Y:S01]  /*0060*/  S2R R3, SR_TID.X ;  /* 0x0000000000037919 */ /* 0x000e220000002100 */
[----:B------:R-:W1:Y:S01]  /*0070*/  S2UR UR5, SR_CgaCtaId ;  /* 0x00000000000579c3 */ /* 0x000e620000008800 */
[----:B------:R-:W2:Y:S01]  /*0080*/  LDCU UR7, c[0x0][0x384] ;  /* 0x00007080ff0777ac */ /* 0x000ea20008000800 */
[----:B------:R-:W-:Y:S01]  /*0090*/  UMOV UR4, 0x400 ;  /* 0x0000040000047882 */ /* 0x000fe20000000000 */
[----:B------:R-:W3:Y:S05]  /*00a0*/  LDCU.64 UR20, c[0x0][0x358] ;  /* 0x00006b00ff1477ac */ /* 0x000eea0008000a00 */
[----:B------:R-:W0:Y:S01]  /*00b0*/  LDC R0, c[0x0][0x360] ;  /* 0x0000d800ff007b82 */ /* 0x000e220000000800 */
[----:B------:R-:W4:Y:S01]  /*00c0*/  LDCU UR19, c[0x0][0x374] ;  /* 0x00006e80ff1377ac */ /* 0x000f220008000800 */
[----:B-1----:R-:W-:-:S04]  /*00d0*/  ULEA UR4, UR5, UR4, 0x18 ;  /* 0x0000000405047291 */ /* 0x002fc8000f8ec0ff */
[----:B--2---:R-:W-:Y:S01]  /*00e0*/  ULEA UR7, UR7, UR4, 0x3 ;  /* 0x0000000407077291 */ /* 0x004fe2000f8e18ff */
[----:B0--34-:R-:W-:-:S11]  /*00f0*/  IMAD R0, R0, UR8, R3 ;  /* 0x0000000800007c24 */ /* 0x019fd6000f8e0203 */
.L_x_334:
[----:B0-----:R-:W0:Y:S01]  /*0100*/  LDCU.64 UR8, c[0x0][0x380] ;  /* 0x00007000ff0877ac */ /* 0x001e220008000a00 */
[----:B------:R-:W-:Y:S01]  /*0110*/  UMOV UR4, UR6 ;  /* 0x0000000600047c82 */ /* 0x000fe20008000000 */
[----:B------:R-:W-:Y:S02]  /*0120*/  UIADD3 UR6, UPT, UPT, UR19, UR6, URZ ;  /* 0x0000000613067290 */ /* 0x000fe4000fffe0ff */
[----:B0-----:R-:W-:Y:S02]  /*0130*/  UISETP.GE.AND UP1, UPT, UR9, 0x2, UPT ;  /* 0x000000020900788c */ /* 0x001fe4000bf26270 */
[----:B------:R-:W-:-:S07]  /*0140*/  UISETP.GE.AND UP0, UPT, UR6, UR8, UPT ;  /* 0x000000080600728c */ /* 0x000fce000bf06270 */
[----:B-12---:R-:W-:Y:S05]  /*0150*/  BRA.U !UP1, `(.L_x_324) ;  /* 0x0000001909287547 */ /* 0x006fea000b800000 */
[----:B------:R-:W0:Y:S01]  /*0160*/  LDCU UR28, c[0x0][0x384] ;  /* 0x00007080ff1c77ac */ /* 0x000e220008000800 */
[----:B------:R-:W-:Y:S02]  /*0170*/  PRMT R2, RZ, 0x7610, R2 ;  /* 0x00007610ff027816 */ /* 0x000fe40000000002 */
[----:B------:R-:W-:Y:S01]  /*0180*/  PRMT R3, RZ, 0x7610, R3 ;  /* 0x00007610ff037816 */ /* 0x000fe20000000003 */
[----:B------:R-:W-:Y:S01]  /*0190*/  UMOV UR5, URZ ;  /* 0x000000ff00057c82 */ /* 0x000fe20008000000 */
[----:B0-----:R-:W-:-:S04]  /*01a0*/  UIMAD UR16, UR28, UR28, URZ ;  /* 0x0000001c1c1072a4 */ /* 0x001fc8000f8e02ff */
[----:B------:R-:W-:-:S03]  /*01b0*/  UIMAD UR16, UR16, UR4, URZ ;  /* 0x00000004101072a4 */ /* 0x000fc6000f8e02ff */
[----:B------:R-:W-:-:S09]  /*01c0*/  UMOV UR4, URZ ;  /* 0x000000ff00047c82 */ /* 0x000fd20008000000 */
.L_x_333:
[----:B------:R-:W-:Y:S01]  /*01d0*/  ISETP.GT.AND P0, PT, R0, UR5, PT ;  /* 0x0000000500007c0c */ /* 0x000fe2000bf04270 */
[----:B------:R-:W-:Y:S01]  /*01e0*/  UIADD3 UR8, UPT, UPT, UR5, 0x1, URZ ;  /* 0x0000000105087890 */ /* 0x000fe2000fffe0ff */
[----:B------:R-:W-:Y:S01]  /*01f0*/  BSSY.RECONVERGENT B0, `(.L_x_325) ;  /* 0x000001d000007945 */ /* 0x000fe20003800200 */
[----:B------:R-:W-:Y:S01]  /*0200*/  UMOV UR17, UR5 ;  /* 0x0000000500117c82 */ /* 0x000fe20008000000 */
[----:B0-----:R-:W0:Y:S01]  /*0210*/  LDCU UR26, c[0x0][0x384] ;  /* 0x00007080ff1a77ac */ /* 0x001e220008000800 */
[----:B------:R-:W-:-:S03]  /*0220*/  UIADD3 UR29, UPT, UPT, UR28, -0x2, URZ ;  /* 0xfffffffe1c1d7890 */ /* 0x000fc6000fffe0ff */
[----:B------:R-:W-:-:S05]  /*0230*/  UMOV UR5, UR8 ;  /* 0x0000000800057c82 */ /* 0x000fca0008000000 */
[----:B-12---:R-:W-:Y:S05]  /*0240*/  @P0 BRA `(.L_x_326) ;  /* 0x00000000005c0947 */ /* 0x006fea0003800000 */
[----:B------:R-:W1:Y:S01]  /*0250*/  LDCU UR9, c[0x0][0x384] ;  /* 0x00007080ff0977ac */ /* 0x000e620008000800 */
[----:B------:R-:W-:Y:S01]  /*0260*/  UIADD3 UR8, UPT, UPT, UR29, UR4, URZ ;  /* 0x000000041d087290 */ /* 0x000fe2000fffe0ff */
[----:B------:R-:W2:Y:S01]  /*0270*/  LDCU.128 UR12, c[0x0][0x390] ;  /* 0x00007200ff0c77ac */ /* 0x000ea20008000c00 */
[----:B-1----:R-:W-:-:S04]  /*0280*/  IMAD.U32 R5, RZ, RZ, UR9 ;  /* 0x00000009ff057e24 */ /* 0x002fc8000f8e00ff */
[----:B------:R-:W-:Y:S01]  /*0290*/  IMAD R4, R5, UR8, R0 ;  /* 0x0000000805047c24 */ /* 0x000fe2000f8e0200 */
[----:B------:R-:W-:-:S04]  /*02a0*/  USHF.R.S32.HI UR8, URZ, 0x1f, UR16 ;  /* 0x0000001fff087899 */ /* 0x000fc80008011410 */
[----:B------:R-:W-:-:S04]  /*02b0*/  IADD3 R7, P0, PT, R4, UR16, RZ ;  /* 0x0000001004077c10 */ /* 0x000fc8000ff1e0ff */
[----:B------:R-:W-:Y:S01]  /*02c0*/  LEA.HI.X.SX32 R4, R4, UR8, 0x1, P0 ;  /* 0x0000000804047c11 */ /* 0x000fe200080f0eff */
[----:B------:R-:W-:-:S03]  /*02d0*/  IMAD.SHL.U32 R6, R7, 0x8, RZ ;  /* 0x0000000807067824 */ /* 0x000fc600078e00ff */
[----:B------:R-:W-:Y:S02]  /*02e0*/  SHF.L.U64.HI R7, R7, 0x3, R4 ;  /* 0x0000000307077819 */ /* 0x000fe40000010204 */
[C---:B--2---:R-:W-:Y:S02]  /*02f0*/  IADD3 R4, P0, PT, R6.reuse, UR12, RZ ;  /* 0x0000000c06047c10 */ /* 0x044fe4000ff1e0ff */
[----:B------:R-:W-:Y:S02]  /*0300*/  IADD3 R6, P1, PT, R6, UR14, RZ ;  /* 0x0000000e06067c10 */ /* 0x000fe4000ff3e0ff */
[C---:B------:R-:W-:Y:S02]  /*0310*/  IADD3.X R5, PT, PT, R7.reuse, UR13, RZ, P0, !PT ;  /* 0x0000000d07057c10 */ /* 0x040fe400087fe4ff */
[----:B------:R-:W-:-:S04]  /*0320*/  IADD3.X R7, PT, PT, R7, UR15, RZ, P1, !PT ;  /* 0x0000000f07077c10 */ /* 0x000fc80008ffe4ff */
[----:B------:R-:W2:Y:S04]  /*0330*/  LDG.E.64.CONSTANT R4, desc[UR20][R4.64] ;  /* 0x0000001404047981 */ /* 0x000ea8000c1e9b00 */
[----:B------:R-:W3:Y:S01]  /*0340*/  LDG.E.64.CONSTANT R6, desc[UR20][R6.64] ;  /* 0x0000001406067981 */ /* 0x000ee2000c1e9b00 */
[----:B------:R-:W1:Y:S01]  /*0350*/  S2UR UR9, SR_CgaCtaId ;  /* 0x00000000000979c3 */ /* 0x000e620000008800 */
[----:B------:R-:W-:Y:S01]  /*0360*/  UMOV UR8, 0x400 ;  /* 0x0000040000087882 */ /* 0x000fe20000000000 */
[----:B------:R-:W-:Y:S01]  /*0370*/  LEA R11, R0, UR7, 0x3 ;  /* 0x00000007000b7c11 */ /* 0x000fe2000f8e18ff */
[----:B-1----:R-:W-:-:S06]  /*0380*/  ULEA UR8, UR9, UR8, 0x18 ;  /* 0x0000000809087291 */ /* 0x002fcc000f8ec0ff */
[----:B------:R-:W-:-:S05]  /*0390*/  LEA R9, R0, UR8, 0x3 ;  /* 0x0000000800097c11 */ /* 0x000fca000f8e18ff */
[----:B--2---:R1:W-:Y:S04]  /*03a0*/  STS.64 [R9], R4 ;  /* 0x0000000409007388 */ /* 0x0043e80000000a00 */
[----:B---3--:R1:W-:Y:S02]  /*03b0*/  STS.64 [R11], R6 ;  /* 0x000000060b007388 */ /* 0x0083e40000000a00 */
.L_x_326:
[----:B0-----:R-:W-:Y:S05]  /*03c0*/  BSYNC.RECONVERGENT B0 ;  /* 0x0000000000007941 */ /* 0x001fea0003800200 */
.L_x_325:
[----:B------:R-:W-:Y:S01]  /*03d0*/  BAR.SYNC.DEFER_BLOCKING 0x0 ;  /* 0x0000000000007b1d */ /* 0x000fe20000010000 */
[----:B------:R-:W-:Y:S01]  /*03e0*/  ISETP.GE.AND P0, PT, R0, UR26, PT ;  /* 0x0000001a00007c0c */ /* 0x000fe2000bf06270 */
[----:B------:R-:W-:-:S04]  /*03f0*/  VIADD R3, R3, 0x1 ;  /* 0x0000000103037836 */ /* 0x000fc80000000000 */
[----:B------:R-:W-:Y:S08]  /*0400*/  BSSY.RECONVERGENT B0, `(.L_x_327) ;  /* 0x0000159000007945 */ /* 0x000ff00003800200 */
[----:B------:R-:W-:Y:S05]  /*0410*/  @P0 BRA `(.L_x_328) ;  /* 0x00000014005c0947 */ /* 0x000fea0003800000 */
[----:B------:R-:W-:Y:S01]  /*0420*/  UISETP.GE.U32.AND UP2, UPT, UR17, 0x7, UPT ;  /* 0x000000071100788c */ /* 0x000fe2000bf46070 */
[----:B-1----:R-:W-:Y:S01]  /*0430*/  IMAD.MOV.U32 R4, RZ, RZ, RZ ;  /* 0x000000ffff047224 */ /* 0x002fe200078e00ff */
[----:B------:R-:W-:Y:S02]  /*0440*/  ULOP3.LUT UP1, URZ, UR5, 0x7, URZ, 0xc0, !UPT ;  /* 0x0000000705ff7892 */ /* 0x000fe4000f82c0ff */
[----:B------:R-:W-:-:S05]  /*0450*/  UIADD3 UR27, UPT, UPT, UR29, UR4, URZ ;  /* 0x000000041d1b7290 */ /* 0x000fca000fffe0ff */
[----:B------:R-:W-:Y:S07]  /*0460*/  BRA.U !UP2, `(.L_x_329) ;  /* 0x000000090ab87547 */ /* 0x000fee000b800000 */
[----:B------:R-:W0:Y:S01]  /*0470*/  S2UR UR18, SR_CgaCtaId ;  /* 0x00000000001279c3 */ /* 0x000e220000008800 */
[----:B------:R-:W-:Y:S01]  /*0480*/  ULOP3.LUT UR24, UR5, 0xfffffff8, URZ, 0xc0, !UPT ;  /* 0xfffffff805187892 */ /* 0x000fe2000f8ec0ff */
[----:B------:R-:W-:Y:S01]  /*0490*/  UMOV UR15, 0x400 ;  /* 0x00000400000f7882 */ /* 0x000fe20000000000 */
[----:B------:R-:W-:Y:S02]  /*04a0*/  UIADD3 UR8, UPT, UPT, UR4, -0x1, UR26 ;  /* 0xffffffff04087890 */ /* 0x000fe4000fffe01a */
[----:B------:R-:W-:Y:S02]  /*04b0*/  UIADD3 UR9, UPT, UPT, UR4, UR26, URZ ;  /* 0x0000001a04097290 */ /* 0x000fe4000fffe0ff */
[----:B------:R-:W-:Y:S01]  /*04c0*/  IMAD.U32 R4, RZ, RZ, UR24 ;  /* 0x00000018ff047e24 */ /* 0x000fe2000f8e00ff */
[----:B------:R-:W-:Y:S02]  /*04d0*/  UIADD3.X UR10, UPT, UPT, UR4, UR26, URZ, UPT, !UPT ;  /* 0x0000001a040a7290 */ /* 0x000fe4000bffe4ff */
[----:B------:R-:W-:-:S02]  /*04e0*/  UIADD3.X UR11, UPT, UPT, UR4, UR26, URZ, UPT, UPT ;  /* 0x0000001a040b7290 */ /* 0x000fc4000bfee4ff */
[----:B------:R-:W-:Y:S02]  /*04f0*/  UIADD3 UR12, UPT, UPT, UR4, 0x3, UR26 ;  /* 0x00000003040c7890 */ /* 0x000fe4000fffe01a */
[----:B------:R-:W-:Y:S02]  /*0500*/  UIADD3 UR13, UPT, UPT, UR4, 0x4, UR26 ;  /* 0x00000004040d7890 */ /* 0x000fe4000fffe01a */
[----:B------:R-:W-:Y:S02]  /*0510*/  UIADD3 UR14, UPT, UPT, UR4, 0x5, UR26 ;  /* 0x00000005040e7890 */ /* 0x000fe4000fffe01a */
[----:B------:R-:W-:Y:S01]  /*0520*/  UIMAD UR25, UR27, UR26, URZ ;  /* 0x0000001a1b1972a4 */ /* 0x000fe2000f8e02ff */
[----:B------:R-:W1:Y:S01]  /*0530*/  LDCU.64 UR22, c[0x0][0x388] ;  /* 0x00007100ff1677ac */ /* 0x000e620008000a00 */
[----:B0-----:R-:W-:Y:S02]  /*0540*/  ULEA UR15, UR18, UR15, 0x18 ;  /* 0x0000000f120f7291 */ /* 0x001fe4000f8ec0ff */
[----:B------:R-:W-:-:S02]  /*0550*/  UIMAD UR8, UR8, UR26, URZ ;  /* 0x0000001a080872a4 */ /* 0x000fc4000f8e02ff */
[----:B------:R-:W-:Y:S02]  /*0560*/  UIMAD UR9, UR9, UR26, URZ ;  /* 0x0000001a090972a4 */ /* 0x000fe4000f8e02ff */
[----:B------:R-:W-:Y:S02]  /*0570*/  UIMAD UR10, UR10, UR26, URZ ;  /* 0x0000001a0a0a72a4 */ /* 0x000fe4000f8e02ff */
[----:B------:R-:W-:Y:S02]  /*0580*/  UIMAD UR11, UR11, UR26, URZ ;  /* 0x0000001a0b0b72a4 */ /* 0x000fe4000f8e02ff */
[----:B------:R-:W-:Y:S02]  /*0590*/  UIMAD UR12, UR12, UR26, URZ ;  /* 0x0000001a0c0c72a4 */ /* 0x000fe4000f8e02ff */
[----:B------:R-:W-:Y:S02]  /*05a0*/  UIMAD UR13, UR13, UR26, URZ ;  /* 0x0000001a0d0d72a4 */ /* 0x000fe4000f8e02ff */
[----:B------:R-:W-:-:S02]  /*05b0*/  UIMAD UR14, UR14, UR26, URZ ;  /* 0x0000001a0e0e72a4 */ /* 0x000fc4000f8e02ff */
[----:B------:R-:W-:Y:S02]  /*05c0*/  UIADD3 UR18, UPT, UPT, -UR24, URZ, URZ ;  /* 0x000000ff18127290 */ /* 0x000fe4000fffe1ff */
[----:B-1----:R-:W-:-:S12]  /*05d0*/  UIADD3 UR15, UPT, UPT, UR15, 0x20, URZ ;  /* 0x000000200f0f7890 */ /* 0x002fd8000fffe0ff */
.L_x_330:
[----:B------:R-:W-:Y:S02]  /*05e0*/  USHF.R.S32.HI UR30, URZ, 0x1f, UR16 ;  /* 0x0000001fff1e7899 */ /* 0x000fe40008011410 */
[----:B------:R-:W-:Y:S01]  /*05f0*/  IMAD.U32 R5, RZ, RZ, UR16 ;  /* 0x00000010ff057e24 */ /* 0x000fe2000f8e00ff */
[----:B------:R-:W-:Y:S01]  /*0600*/  USHF.R.S32.HI UR24, URZ, 0x1f, UR25 ;  /* 0x0000001fff187899 */ /* 0x000fe20008011419 */
[----:B0-----:R-:W-:Y:S01]  /*0610*/  SHF.R.S32.HI R7, RZ, 0x1f, R0 ;  /* 0x0000001fff077819 */ /* 0x001fe20000011400 */
[----:B------:R-:W-:Y:S02]  /*0620*/  IMAD.U32 R13, RZ, RZ, UR26 ;  /* 0x0000001aff0d7e24 */ /* 0x000fe4000f8e00ff */
[----:B------:R-:W-:Y:S01]  /*0630*/  IMAD.U32 R6, RZ, RZ, UR30 ;  /* 0x0000001eff067e24 */ /* 0x000fe2000f8e00ff */
[C-C-:B------:R-:W-:Y:S02]  /*0640*/  IADD3 RZ, P0, P1, R0.reuse, UR25, R5.reuse ;  /* 0x0000001900ff7c10 */ /* 0x140fe4000f91e005 */
[----:B------:R-:W-:-:S02]  /*0650*/  IADD3 R9, PT, PT, R0, UR25, R5 ;  /* 0x0000001900097c10 */ /* 0x000fc4000fffe005 */
[----:B------:R-:W-:Y:S02]  /*0660*/  IADD3.X R8, PT, PT, R7, UR24, R6, P0, P1 ;  /* 0x0000001807087c10 */ /* 0x000fe400087e2406 */
[----:B------:R-:W-:-:S04]  /*0670*/  LEA R22, P0, R9, UR22, 0x3 ;  /* 0x0000001609167c11 */ /* 0x000fc8000f8018ff */
[----:B------:R-:W-:Y:S01]  /*0680*/  LEA.HI.X R23, R9, UR23, R8, 0x3, P0 ;  /* 0x0000001709177c11 */ /* 0x000fe200080f1c08 */
[----:B------:R-:W-:Y:S02]  /*0690*/  ULEA UR24, UR26, UR15, 0x3 ;  /* 0x0000000f1a187291 */ /* 0x000fe4000f8e18ff */
[----:B------:R-:W-:Y:S01]  /*06a0*/  LDS.128 R8, [UR15+-0x20] ;  /* 0xffffe00fff087984 */ /* 0x000fe20008000c00 */
[----:B------:R-:W-:-:S03]  /*06b0*/  IMAD.WIDE.U32 R12, R13, 0x8, R22 ;  /* 0x000000080d0c7825 */ /* 0x000fc600078e0016 */
[----:B------:R-:W2:Y:S04]  /*06c0*/  LDG.E.64 R20, desc[UR20][R22.64] ;  /* 0x0000001416147981 */ /* 0x000ea8000c1e1b00 */
[----:B------:R-:W3:Y:S04]  /*06d0*/  LDG.E.64 R14, desc[UR20][R12.64] ;  /* 0x000000140c0e7981 */ /* 0x000ee8000c1e1b00 */
[----:B------:R-:W3:Y:S01]  /*06e0*/  LDS.64 R18, [UR24+-0x20] ;  /* 0xffffe018ff127984 */ /* 0x000ee20008000a00 */
[----:B------:R-:W-:Y:S02]  /*06f0*/  USHF.R.S32.HI UR24, URZ, 0x1f, UR8 ;  /* 0x0000001fff187899 */ /* 0x000fe40008011408 */
[----:B------:R-:W-:-:S04]  /*0700*/  IADD3 R24, P0, P1, R0, UR8, R5 ;  /* 0x0000000800187c10 */ /* 0x000fc8000f91e005 */
[----:B------:R-:W-:Y:S02]  /*0710*/  IADD3.X R25, PT, PT, R7, UR24, R6, P0, P1 ;  /* 0x0000001807197c10 */ /* 0x000fe400087e2406 */
[----:B------:R-:W-:Y:S01]  /*0720*/  LEA R26, P0, R24, UR22, 0x3 ;  /* 0x00000016181a7c11 */ /* 0x000fe2000f8018ff */
[----:B------:R-:W-:-:S03]  /*0730*/  IMAD.U32 R29, RZ, RZ, UR26 ;  /* 0x0000001aff1d7e24 */ /* 0x000fc6000f8e00ff */
[----:B------:R-:W-:-:S03]  /*0740*/  LEA.HI.X R27, R24, UR23, R25, 0x3, P0 ;  /* 0x00000017181b7c11 */ /* 0x000fc600080f1c19 */
[----:B------:R-:W-:Y:S01]  /*0750*/  IMAD.WIDE.U32 R28, R29, 0x8, R26 ;  /* 0x000000081d1c7825 */ /* 0x000fe200078e001a */
[----:B------:R-:W-:-:S09]  /*0760*/  ULEA UR30, UR26, UR15, 0x3 ;  /* 0x0000000f1a1e7291 */ /* 0x000fd2000f8e18ff */
[----:B------:R-:W0:Y:S01]  /*0770*/  LDS.64 R24, [UR30+-0x18] ;  /* 0xffffe81eff187984 */ /* 0x000e220008000a00 */
[C---:B---3--:R-:W-:Y:S02]  /*0780*/  DMUL R16, R18.reuse, R14 ;  /* 0x0000000e12107228 */ /* 0x048fe40000000000 */
[----:B--2---:R-:W-:-:S06]  /*0790*/  DMUL R18, R18, R20 ;  /* 0x0000001412127228 */ /* 0x004fcc0000000000 */
[C---:B------:R-:W-:Y:S02]  /*07a0*/  DFMA R16, R8.reuse, R20, -R16 ;  /* 0x000000140810722b */ /* 0x040fe40000000810 */
[----:B------:R-:W-:-:S05]  /*07b0*/  DFMA R18, R8, R14, R18 ;  /* 0x0000000e0812722b */ /* 0x000fca0000000012 */
[----:B------:R-:W-:Y:S04]  /*07c0*/  STG.E.64 desc[UR20][R22.64], R16 ;  /* 0x0000001016007986 */ /* 0x000fe8000c101b14 */
[----:B------:R1:W-:Y:S04]  /*07d0*/  STG.E.64 desc[UR20][R12.64], R18 ;  /* 0x000000120c007986 */ /* 0x0003e8000c101b14 */
[----:B------:R-:W0:Y:S04]  /*07e0*/  LDG.E.64 R20, desc[UR20][R26.64] ;  /* 0x000000141a147981 */ /* 0x000e28000c1e1b00 */
[----:B-1----:R-:W2:Y:S01]  /*07f0*/  LDG.E.64 R18, desc[UR20][R28.64] ;  /* 0x000000141c127981 */ /* 0x002ea2000c1e1b00 */
[----:B------:R-:W-:-:S02]  /*0800*/  USHF.R.S32.HI UR24, URZ, 0x1f, UR9 ;  /* 0x0000001fff187899 */ /* 0x000fc40008011409 */
[----:B------:R-:W-:-:S04]  /*0810*/  IADD3 R15, P0, P1, R0, UR9, R5 ;  /* 0x00000009000f7c10 */ /* 0x000fc8000f91e005 */
[----:B------:R-:W-:Y:S02]  /*0820*/  IADD3.X R12, PT, PT, R7, UR24, R6, P0, P1 ;  /* 0x00000018070c7c10 */ /* 0x000fe400087e2406 */
[----:B------:R-:W-:-:S04]  /*0830*/  LEA R14, P0, R15, UR22, 0x3 ;  /* 0x000000160f0e7c11 */ /* 0x000fc8000f8018ff */
[----:B------:R-:W-:Y:S01]  /*0840*/  LEA.HI.X R15, R15, UR23, R12, 0x3, P0 ;  /* 0x000000170f0f7c11 */ /* 0x000fe200080f1c0c */
[C---:B0-----:R-:W-:Y:S02]  /*0850*/  DMUL R16, R24.reuse, R20 ;  /* 0x0000001418107228 */ /* 0x041fe40000000000 */
[----:B--2---:R-:W-:-:S06]  /*0860*/  DMUL R8, R24, R18 ;  /* 0x0000001218087228 */ /* 0x004fcc0000000000 */
[C---:B------:R-:W-:Y:S01]  /*0870*/  DFMA R16, R10.reuse, R18, R16 ;  /* 0x000000120a10722b */ /* 0x040fe20000000010 */
[----:B------:R-:W0:Y:S01]  /*0880*/  LDS.64 R18, [UR30+-0x10] ;  /* 0xfffff01eff127984 */ /* 0x000e220008000a00 */
[----:B------:R-:W-:Y:S01]  /*0890*/  DFMA R8, R10, R20, -R8 ;  /* 0x000000140a08722b */ /* 0x000fe20000000808 */
[----:B------:R-:W-:-:S04]  /*08a0*/  IMAD.U32 R21, RZ, RZ, UR26 ;  /* 0x0000001aff157e24 */ /* 0x000fc8000f8e00ff */
[----:B------:R-:W-:Y:S02]  /*08b0*/  IMAD.WIDE.U32 R20, R21, 0x8, R14 ;  /* 0x0000000815147825 */ /* 0x000fe400078e000e */
[----:B------:R1:W-:Y:S04]  /*08c0*/  STG.E.64 desc[UR20][R26.64], R8 ;  /* 0x000000081a007986 */ /* 0x0003e8000c101b14 */
[----:B------:R2:W-:Y:S04]  /*08d0*/  STG.E.64 desc[UR20][R28.64], R16 ;  /* 0x000000101c007986 */ /* 0x0005e8000c101b14 */
[----:B------:R-:W0:Y:S04]  /*08e0*/  LDG.E.64 R12, desc[UR20][R20.64] ;  /* 0x00000014140c7981 */ /* 0x000e28000c1e1b00 */
[----:B------:R-:W3:Y:S04]  /*08f0*/  LDG.E.64 R22, desc[UR20][R14.64] ;  /* 0x000000140e167981 */ /* 0x000ee8000c1e1b00 */
[----:B------:R-:W4:Y:S01]  /*0900*/  LDS.128 R8, [UR15+-0x10] ;  /* 0xfffff00fff087984 */ /* 0x000f220008000c00 */
[----:B------:R-:W-:-:S02]  /*0910*/  USHF.R.S32.HI UR24, URZ, 0x1f, UR10 ;  /* 0x0000001fff187899 */ /* 0x000fc4000801140a */
[----:B------:R-:W-:-:S04]  /*0920*/  IADD3 R24, P0, P1, R0, UR10, R5 ;  /* 0x0000000a00187c10 */ /* 0x000fc8000f91e005 */
[----:B------:R-:W-:Y:S02]  /*0930*/  IADD3.X R25, PT, PT, R7, UR24, R6, P0, P1 ;  /* 0x0000001807197c10 */ /* 0x000fe400087e2406 */
[----:B-1----:R-:W-:Y:S01]  /*0940*/  LEA R26, P0, R24, UR22, 0x3 ;  /* 0x00000016181a7c11 */ /* 0x002fe2000f8018ff */
[----:B--2---:R-:W-:-:S03]  /*0950*/  IMAD.U32 R29, RZ, RZ, UR26 ;  /* 0x0000001aff1d7e24 */ /* 0x004fc6000f8e00ff */
[----:B------:R-:W-:-:S03]  /*0960*/  LEA.HI.X R27, R24, UR23, R25, 0x3, P0 ;  /* 0x00000017181b7c11 */ /* 0x000fc600080f1c19 */
[----:B------:R-:W-:Y:S01]  /*0970*/  IMAD.WIDE.U32 R28, R29, 0x8, R26 ;  /* 0x000000081d1c7825 */ /* 0x000fe200078e001a */
[C---:B0-----:R-:W-:Y:S02]  /*0980*/  DMUL R16, R18.reuse, R12 ;  /* 0x0000000c12107228 */ /* 0x041fe40000000000 */
[----:B---3--:R-:W-:-:S06]  /*0990*/  DMUL R18, R18, R22 ;  /* 0x0000001612127228 */ /* 0x008fcc0000000000 */
[C---:B----4-:R-:W-:Y:S01]  /*09a0*/  DFMA R16, R8.reuse, R22, -R16 ;  /* 0x000000160810722b */ /* 0x050fe20000000810 */
[----:B------:R-:W0:Y:S01]  /*09b0*/  LDS.64 R22, [UR30+-0x8] ;  /* 0xfffff81eff167984 */ /* 0x000e220008000a00 */
[----:B------:R-:W-:-:S05]  /*09c0*/  DFMA R18, R8, R12, R18 ;  /* 0x0000000c0812722b */ /* 0x000fca0000000012 */
[----:B------:R-:W-:Y:S04]  /*09d0*/  STG.E.64 desc[UR20][R14.64], R16 ;  /* 0x000000100e007986 */ /* 0x000fe8000c101b14 */
[----:B------:R1:W-:Y:S04]  /*09e0*/  STG.E.64 desc[UR20][R20.64], R18 ;  /* 0x0000001214007986 */ /* 0x0003e8000c101b14 */
[----:B------:R-:W2:Y:S04]  /*09f0*/  LDG.E.64 R24, desc[UR20][R26.64] ;  /* 0x000000141a187981 */ /* 0x000ea8000c1e1b00 */
[----:B-1----:R-:W0:Y:S01]  /*0a00*/  LDG.E.64 R18, desc[UR20][R28.64] ;  /* 0x000000141c127981 */ /* 0x002e22000c1e1b00 */
[----:B------:R-:W-:-:S02]  /*0a10*/  USHF.R.S32.HI UR24, URZ, 0x1f, UR11 ;  /* 0x0000001fff187899 */ /* 0x000fc4000801140b */
[----:B------:R-:W-:-:S04]  /*0a20*/  IADD3 R13, P0, P1, R0, UR11, R5 ;  /* 0x0000000b000d7c10 */ /* 0x000fc8000f91e005 */
[----:B------:R-:W-:Y:S02]  /*0a30*/  IADD3.X R14, PT, PT, R7, UR24, R6, P0, P1 ;  /* 0x00000018070e7c10 */ /* 0x000fe400087e2406 */
[----:B------:R-:W-:Y:S01]  /*0a40*/  LEA R12, P0, R13, UR22, 0x3 ;  /* 0x000000160d0c7c11 */ /* 0x000fe2000f8018ff */
[----:B------:R-:W-:-:S03]  /*0a50*/  IMAD.U32 R15, RZ, RZ, UR26 ;  /* 0x0000001aff0f7e24 */ /* 0x000fc6000f8e00ff */
[----:B------:R-:W-:Y:S01]  /*0a60*/  LEA.HI.X R13, R13, UR23, R14, 0x3, P0 ;  /* 0x000000170d0d7c11 */ /* 0x000fe200080f1c0e */
[C---:B0-----:R-:W-:Y:S02]  /*0a70*/  DMUL R8, R22.reuse, R18 ;  /* 0x0000001216087228 */ /* 0x041fe40000000000 */
[----:B--2---:R-:W-:-:S06]  /*0a80*/  DMUL R22, R22, R24 ;  /* 0x0000001816167228 */ /* 0x004fcc0000000000 */
[C---:B------:R-:W-:Y:S02]  /*0a90*/  DFMA R8, R10.reuse, R24, -R8 ;  /* 0x000000180a08722b */ /* 0x040fe40000000808 */
[----:B------:R-:W-:Y:S01]  /*0aa0*/  DFMA R10, R10, R18, R22 ;  /* 0x000000120a0a722b */ /* 0x000fe20000000016 */
[----:B------:R-:W-:Y:S01]  /*0ab0*/  IMAD.WIDE.U32 R22, R15, 0x8, R12 ;  /* 0x000000080f167825 */ /* 0x000fe200078e000c */
[----:B------:R-:W0:Y:S04]  /*0ac0*/  LDS.64 R18, [UR30] ;  /* 0x0000001eff127984 */ /* 0x000e280008000a00 */
[----:B------:R1:W-:Y:S04]  /*0ad0*/  STG.E.64 desc[UR20][R26.64], R8 ;  /* 0x000000081a007986 */ /* 0x0003e8000c101b14 */
[----:B------:R-:W-:Y:S04]  /*0ae0*/  STG.E.64 desc[UR20][R28.64], R10 ;  /* 0x0000000a1c007986 */ /* 0x000fe8000c101b14 */
[----:B------:R-:W0:Y:S04]  /*0af0*/  LDG.E.64 R14, desc[UR20][R22.64] ;  /* 0x00000014160e7981 */ /* 0x000e28000c1e1b00 */
[----:B------:R-:W2:Y:S04]  /*0b00*/  LDG.E.64 R24, desc[UR20][R12.64] ;  /* 0x000000140c187981 */ /* 0x000ea8000c1e1b00 */
[----:B------:R-:W3:Y:S01]  /*0b10*/  LDS.128 R8, [UR15] ;  /* 0x0000000fff087984 */ /* 0x000ee20008000c00 */
[----:B------:R-:W-:-:S02]  /*0b20*/  USHF.R.S32.HI UR24, URZ, 0x1f, UR12 ;  /* 0x0000001fff187899 */ /* 0x000fc4000801140c */
[----:B------:R-:W-:-:S04]  /*0b30*/  IADD3 R21, P0, P1, R0, UR12, R5 ;  /* 0x0000000c00157c10 */ /* 0x000fc8000f91e005 */
[----:B-1----:R-:W-:Y:S02]  /*0b40*/  IADD3.X R26, PT, PT, R7, UR24, R6, P0, P1 ;  /* 0x00000018071a7c10 */ /* 0x002fe400087e2406 */
[----:B------:R-:W-:-:S04]  /*0b50*/  LEA R20, P0, R21, UR22, 0x3 ;  /* 0x0000001615147c11 */ /* 0x000fc8000f8018ff */
[----:B------:R-:W-:Y:S02]  /*0b60*/  LEA.HI.X R21, R21, UR23, R26, 0x3, P0 ;  /* 0x0000001715157c11 */ /* 0x000fe400080f1c1a */
[----:B------:R-:W1:Y:S01]  /*0b70*/  LDS.64 R26, [UR30+0x8] ;  /* 0x0000081eff1a7984 */ /* 0x000e620008000a00 */
[C---:B0-----:R-:W-:Y:S02]  /*0b80*/  DMUL R16, R18.reuse, R14 ;  /* 0x0000000e12107228 */ /* 0x041fe40000000000 */
[----:B--2---:R-:W-:-:S06]  /*0b90*/  DMUL R18, R18, R24 ;  /* 0x0000001812127228 */ /* 0x004fcc0000000000 */
[C---:B---3--:R-:W-:Y:S01]  /*0ba0*/  DFMA R16, R8.reuse, R24, -R16 ;  /* 0x000000180810722b */ /* 0x048fe20000000810 */
[----:B------:R-:W-:Y:S01]  /*0bb0*/  IMAD.U32 R25, RZ, RZ, UR26 ;  /* 0x0000001aff197e24 */ /* 0x000fe2000f8e00ff */
[----:B------:R-:W-:-:S03]  /*0bc0*/  DFMA R8, R8, R14, R18 ;  /* 0x0000000e0808722b */ /* 0x000fc60000000012 */
[----:B------:R-:W-:Y:S02]  /*0bd0*/  IMAD.WIDE.U32 R14, R25, 0x8, R20 ;  /* 0x00000008190e7825 */ /* 0x000fe400078e0014 */
[----:B------:R-:W-:Y:S04]  /*0be0*/  STG.E.64 desc[UR20][R12.64], R16 ;  /* 0x000000100c007986 */ /* 0x000fe8000c101b14 */
[----:B------:R0:W-:Y:S04]  /*0bf0*/  STG.E.64 desc[UR20][R22.64], R8 ;  /* 0x0000000816007986 */ /* 0x0001e8000c101b14 */
[----:B------:R-:W2:Y:S01]  /*0c00*/  LDG.E.64 R28, desc[UR20][R20.64] ;  /* 0x00000014141c7981 */ /* 0x000ea2000c1e1b00 */
[----:B------:R-:W-:-:S02]  /*0c10*/  USHF.R.S32.HI UR24, URZ, 0x1f, UR13 ;  /* 0x0000001fff187899 */ /* 0x000fc4000801140d */
[----:B------:R-:W-:Y:S01]  /*0c20*/  IADD3 R19, P0, P1, R0, UR13, R5 ;  /* 0x0000000d00137c10 */ /* 0x000fe2000f91e005 */
[----:B------:R-:W3:Y:S04]  /*0c30*/  LDS.64 R16, [UR30+0x10] ;  /* 0x0000101eff107984 */ /* 0x000ee80008000a00 */
[----:B0-----:R-:W1:Y:S01]  /*0c40*/  LDG.E.64 R8, desc[UR20][R14.64] ;  /* 0x000000140e087981 */ /* 0x001e62000c1e1b00 */
[----:B------:R-:W-:Y:S02]  /*0c50*/  IADD3.X R12, PT, PT, R7, UR24, R6, P0, P1 ;  /* 0x00000018070c7c10 */ /* 0x000fe400087e2406 */
[----:B------:R-:W-:Y:S01]  /*0c60*/  LEA R18, P0, R19, UR22, 0x3 ;  /* 0x0000001613127c11 */ /* 0x000fe2000f8018ff */
[----:B------:R-:W-:-:S03]  /*0c70*/  IMAD.U32 R13, RZ, RZ, UR26 ;  /* 0x0000001aff0d7e24 */ /* 0x000fc6000f8e00ff */
[----:B------:R-:W-:-:S03]  /*0c80*/  LEA.HI.X R19, R19, UR23, R12, 0x3, P0 ;  /* 0x0000001713137c11 */ /* 0x000fc600080f1c0c */
[----:B------:R-:W-:Y:S01]  /*0c90*/  IMAD.WIDE.U32 R12, R13, 0x8, R18 ;  /* 0x000000080d0c7825 */ /* 0x000fe200078e0012 */
[C---:B-1----:R-:W-:Y:S02]  /*0ca0*/  DMUL R24, R26.reuse, R8 ;  /* 0x000000081a187228 */ /* 0x042fe40000000000 */
[----:B--2---:R-:W-:-:S06]  /*0cb0*/  DMUL R26, R26, R28 ;  /* 0x0000001c1a1a7228 */ /* 0x004fcc0000000000 */
[C---:B------:R-:W-:Y:S02]  /*0cc0*/  DFMA R24, R10.reuse, R28, -R24 ;  /* 0x0000001c0a18722b */ /* 0x040fe40000000818 */
[----:B------:R-:W-:Y:S01]  /*0cd0*/  DFMA R26, R10, R8, R26 ;  /* 0x000000080a1a722b */ /* 0x000fe2000000001a */
[----:B------:R-:W0:Y:S04]  /*0ce0*/  LDS.128 R8, [UR15+0x10] ;  /* 0x0000100fff087984 */ /* 0x000e280008000c00 */
[----:B------:R-:W-:Y:S04]  /*0cf0*/  STG.E.64 desc[UR20][R20.64], R24 ;  /* 0x0000001814007986 */ /* 0x000fe8000c101b14 */
[----:B------:R1:W-:Y:S04]  /*0d00*/  STG.E.64 desc[UR20][R14.64], R26 ;  /* 0x0000001a0e007986 */ /* 0x0003e8000c101b14 */
[----:B------:R-:W3:Y:S01]  /*0d10*/  LDG.E.64 R22, desc[UR20][R12.64] ;  /* 0x000000140c167981 */ /* 0x000ee2000c1e1b00 */
[----:B------:R-:W-:-:S02]  /*0d20*/  USHF.R.S32.HI UR24, URZ, 0x1f, UR14 ;  /* 0x0000001fff187899 */ /* 0x000fc4000801140e */
[----:B------:R-:W-:Y:S01]  /*0d30*/  IADD3 R5, P0, P1, R0, UR14, R5 ;  /* 0x0000000e00057c10 */ /* 0x000fe2000f91e005 */
[----:B------:R-:W2:Y:S04]  /*0d40*/  LDS.64 R14, [UR30+0x18] ;  /* 0x0000181eff0e7984 */ /* 0x000ea80008000a00 */
[----:B-1----:R-:W4:Y:S01]  /*0d50*/  LDG.E.64 R26, desc[UR20][R18.64] ;  /* 0x00000014121a7981 */ /* 0x002f22000c1e1b00 */
[----:B------:R-:W-:Y:S02]  /*0d60*/  IADD3.X R7, PT, PT, R7, UR24, R6, P0, P1 ;  /* 0x0000001807077c10 */ /* 0x000fe400087e2406 */
[----:B------:R-:W-:-:S04]  /*0d70*/  LEA R6, P0, R5, UR22, 0x3 ;  /* 0x0000001605067c11 */ /* 0x000fc8000f8018ff */
[----:B------:R-:W-:Y:S01]  /*0d80*/  LEA.HI.X R7, R5, UR23, R7, 0x3, P0 ;  /* 0x0000001705077c11 */ /* 0x000fe200080f1c07 */
[----:B------:R-:W-:Y:S01]  /*0d90*/  IMAD.U32 R5, RZ, RZ, UR26 ;  /* 0x0000001aff057e24 */ /* 0x000fe2000f8e00ff */
[C---:B---3--:R-:W-:Y:S02]  /*0da0*/  DMUL R28, R16.reuse, R22 ;  /* 0x00000016101c7228 */ /* 0x048fe40000000000 */
[----:B----4-:R-:W-:-:S06]  /*0db0*/  DMUL R16, R16, R26 ;  /* 0x0000001a10107228 */ /* 0x010fcc0000000000 */
[C---:B0-----:R-:W-:Y:S02]  /*0dc0*/  DFMA R28, R8.reuse, R26, -R28 ;  /* 0x0000001a081c722b */ /* 0x041fe4000000081c */
[----:B------:R-:W-:Y:S01]  /*0dd0*/  DFMA R16, R8, R22, R16 ;  /* 0x000000160810722b */ /* 0x000fe20000000010 */
[----:B------:R-:W-:-:S04]  /*0de0*/  IMAD.WIDE.U32 R8, R5, 0x8, R6 ;  /* 0x0000000805087825 */ /* 0x000fc800078e0006 */
[----:B------:R0:W-:Y:S04]  /*0df0*/  STG.E.64 desc[UR20][R18.64], R28 ;  /* 0x0000001c12007986 */ /* 0x0001e8000c101b14 */
[----:B------:R0:W-:Y:S04]  /*0e00*/  STG.E.64 desc[UR20][R12.64], R16 ;  /* 0x000000100c007986 */ /* 0x0001e8000c101b14 */
[----:B------:R-:W2:Y:S04]  /*0e10*/  LDG.E.64 R22, desc[UR20][R8.64] ;  /* 0x0000001408167981 */ /* 0x000ea8000c1e1b00 */
[----:B------:R-:W3:Y:S01]  /*0e20*/  LDG.E.64 R20, desc[UR20][R6.64] ;  /* 0x0000001406147981 */ /* 0x000ee2000c1e1b00 */
[----:B------:R-:W-:-:S04]  /*0e30*/  UIADD3 UR18, UPT, UPT, UR18, 0x8, URZ ;  /* 0x0000000812127890 */ /* 0x000fc8000fffe0ff */
[----:B------:R-:W-:Y:S02]  /*0e40*/  UISETP.NE.AND UP2, UPT, UR18, URZ, UPT ;  /* 0x000000ff1200728c */ /* 0x000fe4000bf45270 */
[----:B------:R-:W-:Y:S02]  /*0e50*/  UIADD3 UR15, UPT, UPT, UR15, 0x40, URZ ;  /* 0x000000400f0f7890 */ /* 0x000fe4000fffe0ff */
[----:B------:R-:W-:Y:S02]  /*0e60*/  ULEA UR8, UR26, UR8, 0x3 ;  /* 0x000000081a087291 */ /* 0x000fe4000f8e18ff */
[----:B------:R-:W-:Y:S02]  /*0e70*/  ULEA UR9, UR26, UR9, 0x3 ;  /* 0x000000091a097291 */ /* 0x000fe4000f8e18ff */
[----:B------:R-:W-:Y:S02]  /*0e80*/  ULEA UR10, UR26, UR10, 0x3 ;  /* 0x0000000a1a0a7291 */ /* 0x000fe4000f8e18ff */
[----:B------:R-:W-:-:S02]  /*0e90*/  ULEA UR11, UR26, UR11, 0x3 ;  /* 0x0000000b1a0b7291 */ /* 0x000fc4000f8e18ff */
[----:B------:R-:W-:Y:S02]  /*0ea0*/  ULEA UR12, UR26, UR12, 0x3 ;  /* 0x0000000c1a0c7291 */ /* 0x000fe4000f8e18ff */
[----:B------:R-:W-:Y:S02]  /*0eb0*/  ULEA UR13, UR26, UR13, 0x3 ;  /* 0x0000000d1a0d7291 */ /* 0x000fe4000f8e18ff */
[----:B------:R-:W-:Y:S02]  /*0ec0*/  ULEA UR14, UR26, UR14, 0x3 ;  /* 0x0000000e1a0e7291 */ /* 0x000fe4000f8e18ff */
[----:B------:R-:W-:Y:S01]  /*0ed0*/  ULEA UR25, UR26, UR25, 0x3 ;  /* 0x000000191a197291 */ /* 0x000fe2000f8e18ff */
[C---:B--2---:R-:W-:Y:S02]  /*0ee0*/  DMUL R24, R14.reuse, R22 ;  /* 0x000000160e187228 */ /* 0x044fe40000000000 */
[----:B---3--:R-:W-:-:S06]  /*0ef0*/  DMUL R14, R14, R20 ;  /* 0x000000140e0e7228 */ /* 0x008fcc0000000000 */
[C---:B------:R-:W-:Y:S02]  /*0f00*/  DFMA R24, R10.reuse, R20, -R24 ;  /* 0x000000140a18722b */ /* 0x040fe40000000818 */
[----:B------:R-:W-:-:S05]  /*0f10*/  DFMA R14, R10, R22, R14 ;  /* 0x000000160a0e722b */ /* 0x000fca000000000e */
[----:B------:R0:W-:Y:S04]  /*0f20*/  STG.E.64 desc[UR20][R6.64], R24 ;  /* 0x0000001806007986 */ /* 0x0001e8000c101b14 */
[----:B------:R0:W-:Y:S01]  /*0f30*/  STG.E.64 desc[UR20][R8.64], R14 ;  /* 0x0000000e08007986 */ /* 0x0001e2000c101b14 */
[----:B------:R-:W-:Y:S05]  /*0f40*/  BRA.U UP2, `(.L_x_330) ;  /* 0xfffffff502a47547 */ /* 0x000fea000b83ffff */
.L_x_329:
[----:B------:R-:W-:Y:S05]  /*0f50*/  BRA.U !UP1, `(.L_x_328) ;  /* 0x00000009098c7547 */ /* 0x000fea000b800000 */
[----:B0-----:R-:W-:-:S04]  /*0f60*/  LOP3.LUT R6, R3, 0x7, RZ, 0xc0, !PT ;  /* 0x0000000703067812 */ /* 0x001fc800078ec0ff */
[C---:B------:R-:W-:Y:S01]  /*0f70*/  LOP3.LUT P0, RZ, R6.reuse, 0x3, RZ, 0xc0, !PT ;  /* 0x0000000306ff7812 */ /* 0x040fe2000780c0ff */
[----:B------:R-:W-:-:S05]  /*0f80*/  VIADD R5, R6, 0xffffffff ;  /* 0xffffffff06057836 */ /* 0x000fca0000000000 */
[----:B------:R-:W-:-:S13]  /*0f90*/  ISETP.GE.U32.AND P1, PT, R5, 0x3, PT ;  /* 0x000000030500780c */ /* 0x000fda0003f26070 */
[----:B------:R-:W-:Y:S05]  /*0fa0*/  @!P1 BRA `(.L_x_331) ;  /* 0x0000000400489947 */ /* 0x000fea0003800000 */
[----:B------:R-:W0:Y:S01]  /*0fb0*/  LDCU.64 UR8, c[0x0][0x388] ;  /* 0x00007100ff0877ac */ /* 0x000e220008000a00 */
[----:B------:R-:W-:Y:S01]  /*0fc0*/  VIADD R6, R4, UR27 ;  /* 0x0000001b04067c36 */ /* 0x000fe20008000000 */
[----:B------:R-:W-:Y:S01]  /*0fd0*/  SHF.R.S32.HI R7, RZ, 0x1f, R0 ;  /* 0x0000001fff077819 */ /* 0x000fe20000011400 */
[----:B------:R-:W-:Y:S01]  /*0fe0*/  IMAD.U32 R15, RZ, RZ, UR26 ;  /* 0x0000001aff0f7e24 */ /* 0x000fe2000f8e00ff */
[----:B------:R-:W-:Y:S01]  /*0ff0*/  USHF.R.S32.HI UR10, URZ, 0x1f, UR16 ;  /* 0x0000001fff0a7899 */ /* 0x000fe20008011410 */
[----:B------:R-:W-:-:S05]  /*1000*/  IMAD R21, R6, UR26, RZ ;  /* 0x0000001a06157c24 */ /* 0x000fca000f8e02ff */
[--C-:B------:R-:W-:Y:S02]  /*1010*/  SHF.R.S32.HI R8, RZ, 0x1f, R21.reuse ;  /* 0x0000001fff087819 */ /* 0x100fe40000011415 */
[----:B------:R-:W-:-:S04]  /*1020*/  IADD3 R5, P1, P2, R0, UR16, R21 ;  /* 0x0000001000057c10 */ /* 0x000fc8000fa3e015 */
[----:B------:R-:W-:Y:S02]  /*1030*/  IADD3.X R8, PT, PT, R7, UR10, R8, P1, P2 ;  /* 0x0000000a07087c10 */ /* 0x000fe40008fe4408 */
[----:B0-----:R-:W-:-:S04]  /*1040*/  LEA R12, P1, R5, UR8, 0x3 ;  /* 0x00000008050c7c11 */ /* 0x001fc8000f8218ff */
[----:B------:R-:W-:-:S03]  /*1050*/  LEA.HI.X R13, R5, UR9, R8, 0x3, P1 ;  /* 0x00000009050d7c11 */ /* 0x000fc600088f1c08 */
[----:B------:R-:W-:Y:S02]  /*1060*/  IMAD.WIDE.U32 R14, R15, 0x8, R12 ;  /* 0x000000080f0e7825 */ /* 0x000fe400078e000c */
[----:B------:R-:W2:Y:S04]  /*1070*/  LDG.E.64 R18, desc[UR20][R12.64] ;  /* 0x000000140c127981 */ /* 0x000ea8000c1e1b00 */
[----:B------:R-:W3:Y:S01]  /*1080*/  LDG.E.64 R16, desc[UR20][R14.64] ;  /* 0x000000140e107981 */ /* 0x000ee2000c1e1b00 */
[----:B------:R-:W0:Y:S01]  /*1090*/  S2R R9, SR_CgaCtaId ;  /* 0x0000000000097919 */ /* 0x000e220000008800 */
[----:B------:R-:W-:Y:S02]  /*10a0*/  MOV R8, 0x400 ;  /* 0x0000040000087802 */ /* 0x000fe40000000f00 */
[----:B------:R-:W-:-:S05]  /*10b0*/  LEA R5, R4, UR7, 0x3 ;  /* 0x0000000704057c11 */ /* 0x000fca000f8e18ff */
[----:B------:R-:W3:Y:S01]  /*10c0*/  LDS.64 R22, [R5] ;  /* 0x0000000005167984 */ /* 0x000ee20000000a00 */
[----:B------:R-:W-:-:S03]  /*10d0*/  VIADD R25, R21, UR26 ;  /* 0x0000001a15197c36 */ /* 0x000fc60008000000 */
[----:B------:R-:W-:Y:S01]  /*10e0*/  LDS.64 R28, [R5+0x8] ;  /* 0x00000800051c7984 */ /* 0x000fe20000000a00 */
[----:B0-----:R-:W-:-:S05]  /*10f0*/  LEA R9, R9, R8, 0x18 ;  /* 0x0000000809097211 */ /* 0x001fca00078ec0ff */
[----:B------:R-:W-:-:S05]  /*1100*/  IMAD R24, R4, 0x8, R9 ;  /* 0x0000000804187824 */ /* 0x000fca00078e0209 */
[----:B------:R-:W0:Y:S01]  /*1110*/  LDS.128 R8, [R24] ;  /* 0x0000000018087984 */ /* 0x000e220000000c00 */
[--C-:B------:R-:W-:Y:S02]  /*1120*/  SHF.R.S32.HI R26, RZ, 0x1f, R25.reuse ;  /* 0x0000001fff1a7819 */ /* 0x100fe40000011419 */
[----:B------:R-:W-:-:S04]  /*1130*/  IADD3 R25, P1, P2, R0, UR16, R25 ;  /* 0x0000001000197c10 */ /* 0x000fc8000fa3e019 */
[----:B------:R-:W-:Y:S01]  /*1140*/  IADD3.X R26, PT, PT, R7, UR10, R26, P1, P2 ;  /* 0x0000000a071a7c10 */ /* 0x000fe20008fe441a */
[C---:B---3--:R-:W-:Y:S02]  /*1150*/  DMUL R20, R22.reuse, R16 ;  /* 0x0000001016147228 */ /* 0x048fe40000000000 */
[----:B--2---:R-:W-:-:S06]  /*1160*/  DMUL R22, R22, R18 ;  /* 0x0000001216167228 */ /* 0x004fcc0000000000 */
[C---:B0-----:R-:W-:Y:S01]  /*1170*/  DFMA R20, R8.reuse, R18, -R20 ;  /* 0x000000120814722b */ /* 0x041fe20000000814 */
[----:B------:R-:W-:Y:S01]  /*1180*/  LEA R18, P1, R25, UR8, 0x3 ;  /* 0x0000000819127c11 */ /* 0x000fe2000f8218ff */
[----:B------:R-:W-:-:S03]  /*1190*/  DFMA R22, R8, R16, R22 ;  /* 0x000000100816722b */ /* 0x000fc60000000016 */
[----:B------:R-:W-:Y:S01]  /*11a0*/  LEA.HI.X R19, R25, UR9, R26, 0x3, P1 ;  /* 0x0000000919137c11 */ /* 0x000fe200088f1c1a */
[----:B------:R-:W-:Y:S01]  /*11b0*/  IMAD.U32 R25, RZ, RZ, UR26 ;  /* 0x0000001aff197e24 */ /* 0x000fe2000f8e00ff */
[----:B------:R-:W-:Y:S03]  /*11c0*/  STG.E.64 desc[UR20][R12.64], R20 ;  /* 0x000000140c007986 */ /* 0x000fe6000c101b14 */
[----:B------:R-:W-:Y:S01]  /*11d0*/  IMAD.WIDE.U32 R16, R25, 0x8, R18 ;  /* 0x0000000819107825 */ /* 0x000fe200078e0012 */
[----:B------:R0:W-:Y:S04]  /*11e0*/  STG.E.64 desc[UR20][R14.64], R22 ;  /* 0x000000160e007986 */ /* 0x0001e8000c101b14 */
[----:B------:R-:W2:Y:S04]  /*11f0*/  LDG.E.64 R26, desc[UR20][R18.64] ;  /* 0x00000014121a7981 */ /* 0x000ea8000c1e1b00 */
[----:B0-----:R-:W3:Y:S01]  /*1200*/  LDG.E.64 R22, desc[UR20][R16.64] ;  /* 0x0000001410167981 */ /* 0x001ee2000c1e1b00 */
[----:B------:R-:W-:-:S04]  /*1210*/  VIADD R8, R6, 0x2 ;  /* 0x0000000206087836 */ /* 0x000fc80000000000 */
[----:B------:R-:W-:-:S05]  /*1220*/  IMAD R9, R8, UR26, RZ ;  /* 0x0000001a08097c24 */ /* 0x000fca000f8e02ff */
[--C-:B------:R-:W-:Y:S02]  /*1230*/  SHF.R.S32.HI R25, RZ, 0x1f, R9.reuse ;  /* 0x0000001fff197819 */ /* 0x100fe40000011409 */
[----:B------:R-:W-:-:S04]  /*1240*/  IADD3 R13, P1, P2, R0, UR16, R9 ;  /* 0x00000010000d7c10 */ /* 0x000fc8000fa3e009 */
[----:B------:R-:W-:Y:S02]  /*1250*/  IADD3.X R25, PT, PT, R7, UR10, R25, P1, P2 ;  /* 0x0000000a07197c10 */ /* 0x000fe40008fe4419 */
[----:B------:R-:W-:Y:S01]  /*1260*/  LEA R12, P1, R13, UR8, 0x3 ;  /* 0x000000080d0c7c11 */ /* 0x000fe2000f8218ff */
[----:B------:R-:W-:-:S03]  /*1270*/  IMAD.U32 R15, RZ, RZ, UR26 ;  /* 0x0000001aff0f7e24 */ /* 0x000fc6000f8e00ff */
[----:B------:R-:W-:-:S03]  /*1280*/  LEA.HI.X R13, R13, UR9, R25, 0x3, P1 ;  /* 0x000000090d0d7c11 */ /* 0x000fc600088f1c19 */
[----:B------:R-:W-:Y:S01]  /*1290*/  IMAD.WIDE.U32 R14, R15, 0x8, R12 ;  /* 0x000000080f0e7825 */ /* 0x000fe200078e000c */
[C---:B--2---:R-:W-:Y:S02]  /*12a0*/  DMUL R20, R28.reuse, R26 ;  /* 0x0000001a1c147228 */ /* 0x044fe40000000000 */
[----:B---3--:R-:W-:-:S06]  /*12b0*/  DMUL R8, R28, R22 ;  /* 0x000000161c087228 */ /* 0x008fcc0000000000 */
[-C--:B------:R-:W-:Y:S01]  /*12c0*/  DFMA R20, R22, R10.reuse, R20 ;  /* 0x0000000a1614722b */ /* 0x080fe20000000014 */
[----:B------:R-:W0:Y:S01]  /*12d0*/  LDS.64 R28, [R5+0x10] ;  /* 0x00001000051c7984 */ /* 0x000e220000000a00 */
[----:B------:R-:W-:-:S03]  /*12e0*/  DFMA R26, R26, R10, -R8 ;  /* 0x0000000a1a1a722b */ /* 0x000fc60000000808 */
[----:B------:R-:W1:Y:S04]  /*12f0*/  LDS.128 R8, [R24+0x10] ;  /* 0x0000100018087984 */ /* 0x000e680000000c00 */
[----:B------:R-:W-:Y:S04]  /*1300*/  STG.E.64 desc[UR20][R18.64], R26 ;  /* 0x0000001a12007986 */ /* 0x000fe8000c101b14 */
[----:B------:R2:W-:Y:S04]  /*1310*/  STG.E.64 desc[UR20][R16.64], R20 ;  /* 0x0000001410007986 */ /* 0x0005e8000c101b14 */
[----:B------:R-:W0:Y:S04]  /*1320*/  LDG.E.64 R22, desc[UR20][R14.64] ;  /* 0x000000140e167981 */ /* 0x000e28000c1e1b00 */
[----:B--2---:R-:W2:Y:S01]  /*1330*/  LDG.E.64 R20, desc[UR20][R12.64] ;  /* 0x000000140c147981 */ /* 0x004ea2000c1e1b00 */
[----:B------:R-:W-:-:S04]  /*1340*/  VIADD R6, R6, 0x3 ;  /* 0x0000000306067836 */ /* 0x000fc80000000000 */
[----:B------:R-:W-:-:S05]  /*1350*/  IMAD R25, R6, UR26, RZ ;  /* 0x0000001a06197c24 */ /* 0x000fca000f8e02ff */
[--C-:B------:R-:W-:Y:S02]  /*1360*/  SHF.R.S32.HI R6, RZ, 0x1f, R25.reuse ;  /* 0x0000001fff067819 */ /* 0x100fe40000011419 */
[----:B------:R-:W-:-:S04]  /*1370*/  IADD3 R16, P1, P2, R0, UR16, R25 ;  /* 0x0000001000107c10 */ /* 0x000fc8000fa3e019 */
[----:B------:R-:W-:Y:S02]  /*1380*/  IADD3.X R7, PT, PT, R7, UR10, R6, P1, P2 ;  /* 0x0000000a07077c10 */ /* 0x000fe40008fe4406 */
[----:B------:R-:W-:Y:S01]  /*1390*/  LEA R6, P1, R16, UR8, 0x3 ;  /* 0x0000000810067c11 */ /* 0x000fe2000f8218ff */
[----:B------:R-:W-:-:S03]  /*13a0*/  IMAD.U32 R17, RZ, RZ, UR26 ;  /* 0x0000001aff117e24 */ /* 0x000fc6000f8e00ff */
[----:B------:R-:W-:Y:S01]  /*13b0*/  LEA.HI.X R7, R16, UR9, R7, 0x3, P1 ;  /* 0x0000000910077c11 */ /* 0x000fe200088f1c07 */
[C---:B0-----:R-:W-:Y:S02]  /*13c0*/  DMUL R24, R28.reuse, R22 ;  /* 0x000000161c187228 */ /* 0x041fe40000000000 */
[----:B--2---:R-:W-:-:S06]  /*13d0*/  DMUL R28, R28, R20 ;  /* 0x000000141c1c7228 */ /* 0x004fcc0000000000 */
[C---:B-1----:R-:W-:Y:S02]  /*13e0*/  DFMA R20, R8.reuse, R20, -R24 ;  /* 0x000000140814722b */ /* 0x042fe40000000818 */
[----:B------:R-:W-:Y:S01]  /*13f0*/  DFMA R28, R8, R22, R28 ;  /* 0x00000016081c722b */ /* 0x000fe2000000001c */
[----:B------:R-:W-:-:S04]  /*1400*/  IMAD.WIDE.U32 R8, R17, 0x8, R6 ;  /* 0x0000000811087825 */ /* 0x000fc800078e0006 */
[----:B------:R-:W-:Y:S04]  /*1410*/  STG.E.64 desc[UR20][R12.64], R20 ;  /* 0x000000140c007986 */ /* 0x000fe8000c101b14 */
[----:B------:R-:W-:Y:S04]  /*1420*/  STG.E.64 desc[UR20][R14.64], R28 ;  /* 0x0000001c0e007986 */ /* 0x000fe8000c101b14 */
[----:B------:R-:W2:Y:S04]  /*1430*/  LDG.E.64 R22, desc[UR20][R8.64] ;  /* 0x0000001408167981 */ /* 0x000ea8000c1e1b00 */
[----:B------:R-:W3:Y:S04]  /*1440*/  LDG.E.64 R18, desc[UR20][R6.64] ;  /* 0x0000001406127981 */ /* 0x000ee8000c1e1b00 */
[----:B------:R-:W2:Y:S01]  /*1450*/  LDS.64 R16, [R5+0x18] ;  /* 0x0000180005107984 */ /* 0x000ea20000000a00 */
[----:B------:R-:W-:Y:S01]  /*1460*/  VIADD R4, R4, 0x4 ;  /* 0x0000000404047836 */ /* 0x000fe20000000000 */
[----:B--2---:R-:W-:-:S02]  /*1470*/  DMUL R24, R16, R22 ;  /* 0x0000001610187228 */ /* 0x004fc40000000000 */
[----:B---3--:R-:W-:-:S06]  /*1480*/  DMUL R16, R16, R18 ;  /* 0x0000001210107228 */ /* 0x008fcc0000000000 */
[-C--:B------:R-:W-:Y:S02]  /*1490*/  DFMA R24, R18, R10.reuse, -R24 ;  /* 0x0000000a1218722b */ /* 0x080fe40000000818 */
[----:B------:R-:W-:-:S05]  /*14a0*/  DFMA R16, R22, R10, R16 ;  /* 0x0000000a1610722b */ /* 0x000fca0000000010 */
[----:B------:R0:W-:Y:S04]  /*14b0*/  STG.E.64 desc[UR20][R6.64], R24 ;  /* 0x0000001806007986 */ /* 0x0001e8000c101b14 */
[----:B------:R0:W-:Y:S02]  /*14c0*/  STG.E.64 desc[UR20][R8.64], R16 ;  /* 0x0000001008007986 */ /* 0x0001e4000c101b14 */
.L_x_331:
[----:B------:R-:W-:Y:S05]  /*14d0*/  @!P0 BRA `(.L_x_328) ;  /* 0x00000004002c8947 */ /* 0x000fea0003800000 */
[C---:B------:R-:W-:Y:S01]  /*14e0*/  LOP3.LUT P1, RZ, R2.reuse, 0x3, RZ, 0xc0, !PT ;  /* 0x0000000302ff7812 */ /* 0x040fe2000782c0ff */
[----:B------:R-:W-:Y:S01]  /*14f0*/  USHF.R.S32.HI UR10, URZ, 0x1f, UR16 ;  /* 0x0000001fff0a7899 */ /* 0x000fe20008011410 */
[----:B------:R-:W-:-:S04]  /*1500*/  LOP3.LUT R5, R2, 0x1, RZ, 0xc0, !PT ;  /* 0x0000000102057812 */ /* 0x000fc800078ec0ff */
[----:B------:R-:W-:Y:S02]  /*1510*/  ISETP.NE.U32.AND P0, PT, R5, 0x1, PT ;  /* 0x000000010500780c */ /* 0x000fe40003f05070 */
[----:B------:R-:W-:-:S05]  /*1520*/  SHF.R.S32.HI R5, RZ, 0x1f, R0 ;  /* 0x0000001fff057819 */ /* 0x000fca0000011400 */
[----:B------:R-:W-:Y:S06]  /*1530*/  @!P1 BRA `(.L_x_332) ;  /* 0x0000000000ac9947 */ /* 0x000fec0003800000 */
[----:B------:R-:W1:Y:S01]  /*1540*/  LDCU.64 UR8, c[0x0][0x388] ;  /* 0x00007100ff0877ac */ /* 0x000e620008000a00 */
[----:B0-----:R-:W-:Y:S02]  /*1550*/  VIADD R6, R4, UR27 ;  /* 0x0000001b04067c36 */ /* 0x001fe40008000000 */
[----:B------:R-:W-:Y:S02]  /*1560*/  IMAD.U32 R13, RZ, RZ, UR26 ;  /* 0x0000001aff0d7e24 */ /* 0x000fe4000f8e00ff */
[----:B------:R-:W-:-:S05]  /*1570*/  IMAD R19, R6, UR26, RZ ;  /* 0x0000001a06137c24 */ /* 0x000fca000f8e02ff */
[--C-:B------:R-:W-:Y:S02]  /*1580*/  SHF.R.S32.HI R6, RZ, 0x1f, R19.reuse ;  /* 0x0000001fff067819 */ /* 0x100fe40000011413 */
[----:B------:R-:W-:-:S04]  /*1590*/  IADD3 R7, P1, P2, R0, UR16, R19 ;  /* 0x0000001000077c10 */ /* 0x000fc8000fa3e013 */
[----:B------:R-:W-:Y:S02]  /*15a0*/  IADD3.X R8, PT, PT, R5, UR10, R6, P1, P2 ;  /* 0x0000000a05087c10 */ /* 0x000fe40008fe4406 */
[----:B-1----:R-:W-:-:S04]  /*15b0*/  LEA R6, P1, R7, UR8, 0x3 ;  /* 0x0000000807067c11 */ /* 0x002fc8000f8218ff */
        /* <DEDUP_REMOVED lines=11> */
[----:B------:R-:W-:-:S06]  /*1670*/  IMAD R9, R4, 0x8, R9 ;  /* 0x0000000804097824 */ /* 0x000fcc00078e0209 */
[----:B------:R-:W0:Y:S01]  /*1680*/  LDS.128 R8, [R9] ;  /* 0x0000000009087984 */ /* 0x000e220000000c00 */
[--C-:B------:R-:W-:Y:S02]  /*1690*/  SHF.R.S32.HI R18, RZ, 0x1f, R19.reuse ;  /* 0x0000001fff127819 */ /* 0x100fe40000011413 */
[----:B------:R-:W-:-:S04]  /*16a0*/  IADD3 R19, P1, P2, R0, UR16, R19 ;  /* 0x0000001000137c10 */ /* 0x000fc8000fa3e013 */
[----:B------:R-:W-:Y:S02]  /*16b0*/  IADD3.X R26, PT, PT, R5, UR10, R18, P1, P2 ;  /* 0x0000000a051a7c10 */ /* 0x000fe40008fe4412 */
[----:B------:R-:W-:-:S04]  /*16c0*/  LEA R18, P1, R19, UR8, 0x3 ;  /* 0x0000000813127c11 */ /* 0x000fc8000f8218ff */
[----:B------:R-:W-:Y:S01]  /*16d0*/  LEA.HI.X R19, R19, UR9, R26, 0x3, P1 ;  /* 0x0000000913137c11 */ /* 0x000fe200088f1c1a */
[C---:B---3--:R-:W-:Y:S02]  /*16e0*/  DMUL R22, R16.reuse, R14 ;  /* 0x0000000e10167228 */ /* 0x048fe40000000000 */
[----:B--2---:R-:W-:-:S06]  /*16f0*/  DMUL R16, R16, R20 ;  /* 0x0000001410107228 */ /* 0x004fcc0000000000 */
[C---:B0-----:R-:W-:Y:S01]  /*1700*/  DFMA R22, R8.reuse, R20, -R22 ;  /* 0x000000140816722b */ /* 0x041fe20000000816 */
[----:B------:R-:W-:Y:S01]  /*1710*/  IMAD.U32 R21, RZ, RZ, UR26 ;  /* 0x0000001aff157e24 */ /* 0x000fe2000f8e00ff */
[----:B------:R-:W-:-:S03]  /*1720*/  DFMA R16, R8, R14, R16 ;  /* 0x0000000e0810722b */ /* 0x000fc60000000010 */
[----:B------:R-:W-:Y:S02]  /*1730*/  IMAD.WIDE.U32 R8, R21, 0x8, R18 ;  /* 0x0000000815087825 */ /* 0x000fe400078e0012 */
[----:B------:R1:W-:Y:S04]  /*1740*/  STG.E.64 desc[UR20][R6.64], R22 ;  /* 0x0000001606007986 */ /* 0x0003e8000c101b14 */
[----:B------:R1:W-:Y:S04]  /*1750*/  STG.E.64 desc[UR20][R12.64], R16 ;  /* 0x000000100c007986 */ /* 0x0003e8000c101b14 */
[----:B------:R-:W2:Y:S04]  /*1760*/  LDG.E.64 R14, desc[UR20][R8.64] ;  /* 0x00000014080e7981 */ /* 0x000ea8000c1e1b00 */
[----:B------:R-:W3:Y:S01]  /*1770*/  LDG.E.64 R20, desc[UR20][R18.64] ;  /* 0x0000001412147981 */ /* 0x000ee2000c1e1b00 */
[----:B------:R-:W-:Y:S01]  /*1780*/  VIADD R4, R4, 0x2 ;  /* 0x0000000204047836 */ /* 0x000fe20000000000 */
[----:B--2---:R-:W-:-:S02]  /*1790*/  DMUL R26, R24, R14 ;  /* 0x0000000e181a7228 */ /* 0x004fc40000000000 */
[----:B---3--:R-:W-:-:S06]  /*17a0*/  DMUL R28, R24, R20 ;  /* 0x00000014181c7228 */ /* 0x008fcc0000000000 */
[-C--:B------:R-:W-:Y:S02]  /*17b0*/  DFMA R26, R20, R10.reuse, -R26 ;  /* 0x0000000a141a722b */ /* 0x080fe4000000081a */
[----:B------:R-:W-:-:S05]  /*17c0*/  DFMA R28, R14, R10, R28 ;  /* 0x0000000a0e1c722b */ /* 0x000fca000000001c */
[----:B------:R1:W-:Y:S04]  /*17d0*/  STG.E.64 desc[UR20][R18.64], R26 ;  /* 0x0000001a12007986 */ /* 0x0003e8000c101b14 */
[----:B------:R1:W-:Y:S02]  /*17e0*/  STG.E.64 desc[UR20][R8.64], R28 ;  /* 0x0000001c08007986 */ /* 0x0003e4000c101b14 */
.L_x_332:
[----:B------:R-:W-:Y:S05]  /*17f0*/  @!P0 BRA `(.L_x_328) ;  /* 0x0000000000648947 */ /* 0x000fea0003800000 */
[----:B------:R-:W2:Y:S01]  /*1800*/  LDCU.64 UR8, c[0x0][0x388] ;  /* 0x00007100ff0877ac */ /* 0x000ea20008000a00 */
[----:B01----:R-:W-:Y:S02]  /*1810*/  VIADD R6, R4, UR27 ;  /* 0x0000001b04067c36 */ /* 0x003fe40008000000 */
[----:B------:R-:W-:Y:S02]  /*1820*/  IMAD.U32 R9, RZ, RZ, UR26 ;  /* 0x0000001aff097e24 */ /* 0x000fe4000f8e00ff */
[----:B------:R-:W-:-:S05]  /*1830*/  IMAD R7, R6, UR26, RZ ;  /* 0x0000001a06077c24 */ /* 0x000fca000f8e02ff */
[--C-:B------:R-:W-:Y:S02]  /*1840*/  SHF.R.S32.HI R6, RZ, 0x1f, R7.reuse ;  /* 0x0000001fff067819 */ /* 0x100fe40000011407 */
[----:B------:R-:W-:-:S04]  /*1850*/  IADD3 R7, P0, P1, R0, UR16, R7 ;  /* 0x0000001000077c10 */ /* 0x000fc8000f91e007 */
[----:B------:R-:W-:Y:S02]  /*1860*/  IADD3.X R8, PT, PT, R5, UR10, R6, P0, P1 ;  /* 0x0000000a05087c10 */ /* 0x000fe400087e2406 */
[----:B--2---:R-:W-:-:S04]  /*1870*/  LEA R6, P0, R7, UR8, 0x3 ;  /* 0x0000000807067c11 */ /* 0x004fc8000f8018ff */
[----:B------:R-:W-:-:S03]  /*1880*/  LEA.HI.X R7, R7, UR9, R8, 0x3, P0 ;  /* 0x0000000907077c11 */ /* 0x000fc600080f1c08 */
[----:B------:R-:W-:Y:S02]  /*1890*/  IMAD.WIDE.U32 R8, R9, 0x8, R6 ;  /* 0x0000000809087825 */ /* 0x000fe400078e0006 */
[----:B------:R-:W2:Y:S04]  /*18a0*/  LDG.E.64 R12, desc[UR20][R6.64] ;  /* 0x00000014060c7981 */ /* 0x000ea8000c1e1b00 */
[----:B------:R-:W3:Y:S01]  /*18b0*/  LDG.E.64 R10, desc[UR20][R8.64] ;  /* 0x00000014080a7981 */ /* 0x000ee2000c1e1b00 */
[----:B------:R-:W0:Y:S01]  /*18c0*/  S2R R14, SR_CgaCtaId ;  /* 0x00000000000e7919 */ /* 0x000e220000008800 */
[----:B------:R-:W-:Y:S02]  /*18d0*/  MOV R5, 0x400 ;  /* 0x0000040000057802 */ /* 0x000fe40000000f00 */
[----:B------:R-:W-:-:S02]  /*18e0*/  LEA R18, R4, UR7, 0x3 ;  /* 0x0000000704127c11 */ /* 0x000fc4000f8e18ff */
[----:B0-----:R-:W-:-:S03]  /*18f0*/  LEA R5, R14, R5, 0x18 ;  /* 0x000000050e057211 */ /* 0x001fc600078ec0ff */
[----:B------:R-:W3:Y:S02]  /*1900*/  LDS.64 R14, [R18] ;  /* 0x00000000120e7984 */ /* 0x000ee40000000a00 */
[----:B------:R-:W-:-:S06]  /*1910*/  IMAD R4, R4, 0x8, R5 ;  /* 0x0000000804047824 */ /* 0x000fcc00078e0205 */
[----:B------:R-:W0:Y:S01]  /*1920*/  LDS.64 R4, [R4] ;  /* 0x0000000004047984 */ /* 0x000e220000000a00 */
[C---:B---3--:R-:W-:Y:S02]  /*1930*/  DMUL R16, R14.reuse, R10 ;  /* 0x0000000a0e107228 */ /* 0x048fe40000000000 */
[----:B--2---:R-:W-:-:S06]  /*1940*/  DMUL R14, R14, R12 ;  /* 0x0000000c0e0e7228 */ /* 0x004fcc0000000000 */
[C---:B0-----:R-:W-:Y:S02]  /*1950*/  DFMA R16, R4.reuse, R12, -R16 ;  /* 0x0000000c0410722b */ /* 0x041fe40000000810 */
[----:B------:R-:W-:-:S05]  /*1960*/  DFMA R14, R4, R10, R14 ;  /* 0x0000000a040e722b */ /* 0x000fca000000000e */
[----:B------:R2:W-:Y:S04]  /*1970*/  STG.E.64 desc[UR20][R6.64], R16 ;  /* 0x0000001006007986 */ /* 0x0005e8000c101b14 */
[----:B------:R2:W-:Y:S02]  /*1980*/  STG.E.64 desc[UR20][R8.64], R14 ;  /* 0x0000000e08007986 */ /* 0x0005e4000c101b14 */
.L_x_328:
[----:B------:R-:W-:Y:S05]  /*1990*/  BSYNC.RECONVERGENT B0 ;  /* 0x0000000000007941 */ /* 0x000fea0003800200 */
.L_x_327:
[----:B------:R-:W3:Y:S01]  /*19a0*/  LDCU UR4, c[0x0][0x384] ;  /* 0x00007080ff0477ac */ /* 0x000ee20008000800 */
[----:B------:R-:W-:Y:S01]  /*19b0*/  VIADD R2, R2, 0x1 ;  /* 0x0000000102027836 */ /* 0x000fe20000000000 */
[----:B---3--:R-:W-:Y:S02]  /*19c0*/  UIADD3 UR8, UPT, UPT, UR4, -0x2, URZ ;  /* 0xfffffffe04087890 */ /* 0x008fe4000fffe0ff */
[----:B------:R-:W-:Y:S02]  /*19d0*/  ULOP3.LUT UR4, URZ, UR17, URZ, 0x33, !UPT ;  /* 0x00000011ff047292 */ /* 0x000fe4000f8e33ff */
[----:B------:R-:W-:-:S09]  /*19e0*/  UISETP.NE.AND UP1, UPT, UR17, UR8, UPT ;  /* 0x000000081100728c */ /* 0x000fd2000bf25270 */
[----:B------:R-:W-:Y:S05]  /*19f0*/  BRA.U UP1, `(.L_x_333) ;  /* 0xffffffe501f47547 */ /* 0x000fea000b83ffff */
.L_x_324:
[----:B------:R-:W-:Y:S05]  /*1a00*/  BRA.U !UP0, `(.L_x_334) ;  /* 0xffffffe508bc7547 */ /* 0x000fea000b83ffff */
[----:B------:R-:W-:Y:S05]  /*1a10*/  EXIT ;  /* 0x000000000000794d */ /* 0x000fea0003800000 */
.L_x_335:
        /* <DEDUP_REMOVED lines=14> */
.L_x_507:


//--------------------- .text._Z22unitaryReconstructReckIfEviiPT_PKS0_S3_ --------------------------
	.section	.text._Z22unitaryReconstructReckIfEviiPT_PKS0_S3_,"ax",@progbits
	.align	128
        .global         _Z22unitaryReconstructReckIfEviiPT_PKS0_S3_
        .type           _Z22unitaryReconstructReckIfEviiPT_PKS0_S3_,@function
        .size           _Z22unitaryReconstructReckIfEviiPT_PKS0_S3_,(.L_x_508 - _Z22unitaryReconstructReckIfEviiPT_PKS0_S3_)
        .other          _Z22unitaryReconstructReckIfEviiPT_PKS0_S3_,@"STO_CUDA_ENTRY STV_DEFAULT"
_Z22unitaryReconstructReckIfEviiPT_PKS0_S3_:
.text._Z22unitaryReconstructReckIfEviiPT_PKS0_S3_:
        /* <DEDUP_REMOVED lines=14> */
[----:B------:R-:W-:-:S04]  /*00e0*/  IMAD.WIDE.U32 R16, R27, 0x1c, R14 ;  /* 0x0000001c1b107825 */ /* 0x000fc800078e000e */
[----:B------:R-:W-:-:S04]  /*00f0*/  IMAD.WIDE.U32 R18, R27, 0x18, R14 ;  /* 0x000000181b127825 */ /* 0x000fc800078e000e */
[----:B------:R-:W-:-:S04]  /*0100*/  IMAD.WIDE.U32 R20, R27, 0x14, R14 ;  /* 0x000000141b147825 */ /* 0x000fc800078e000e */
[----:B------:R-:W-:-:S04]  /*0110*/  IMAD.WIDE.U32 R22, R27, 0x10, R14 ;  /* 0x000000101b167825 */ /* 0x000fc800078e000e */
[----:B------:R-:W-:-:S04]  /*0120*/  IMAD.WIDE.U32 R24, R27, 0xc, R14 ;  /* 0x0000000c1b187825 */ /* 0x000fc800078e000e */
[----:B0-----:R-:W-:-:S07]  /*0130*/  IMAD.WIDE.U32 R26, R27, 0x8, R14 ;  /* 0x000000081b1a7825 */ /* 0x001fce00078e000e */
.L_x_349:
[----:B0-----:R-:W0:Y:S01]  /*0140*/  LDCU UR5, c[0x0][0x384] ;  /* 0x00007080ff0577ac */ /* 0x001e220008000800 */
[----:B------:R-:W-:Y:S01]  /*0150*/  BSSY.RECONVERGENT B1, `(.L_x_336) ;  /* 0x0000142000017945 */ /* 0x000fe20003800200 */
[----:B-1----:R-:W1:Y:S01]  /*0160*/  LDCU UR16, c[0x0][0x384] ;  /* 0x00007080ff1077ac */ /* 0x002e620008000800 */
[----:B--2---:R-:W2:Y:S01]  /*0170*/  LDCU.128 UR12, c[0x0][0x390] ;  /* 0x00007200ff0c77ac */ /* 0x004ea20008000c00 */
[----:B0-----:R-:W-:-:S13]  /*0180*/  ISETP.GE.AND P0, PT, R0, UR5, PT ;  /* 0x0000000500007c0c */ /* 0x001fda000bf06270 */
[----:B-12---:R-:W-:Y:S05]  /*0190*/  @P0 BRA `(.L_x_337) ;  /* 0x0000001000f40947 */ /* 0x006fea0003800000 */
[----:B------:R-:W-:Y:S01]  /*01a0*/  HFMA2 R2, -RZ, RZ, 0, 0 ;  /* 0x00000000ff027431 */ /* 0x000fe200000001ff */
[----:B------:R-:W-:Y:S02]  /*01b0*/  PRMT R3, RZ, 0x7610, R3 ;  /* 0x00007610ff037816 */ /* 0x000fe40000000003 */
[----:B------:R-:W-:-:S07]  /*01c0*/  PRMT R4, RZ, 0x7610, R4 ;  /* 0x00007610ff047816 */ /* 0x000fce0000000004 */
.L_x_348:
[----:B0-----:R-:W0:Y:S01]  /*01d0*/  LDCU UR5, c[0x0][0x384] ;  /* 0x00007080ff0577ac */ /* 0x001e220008000800 */
[----:B------:R-:W-:Y:S01]  /*01e0*/  BSSY.RECONVERGENT B0, `(.L_x_338) ;  /* 0x0000133000007945 */ /* 0x000fe20003800200 */
[----:B------:R-:W-:Y:S01]  /*01f0*/  VIADD R4, R4, 0x1 ;  /* 0x0000000104047836 */ /* 0x000fe20000000000 */
[----:B------:R-:W-:Y:S02]  /*0200*/  IADD3 R34, PT, PT, R2, 0x1, RZ ;  /* 0x0000000102227810 */ /* 0x000fe40007ffe0ff */
[----:B0-----:R-:W-:-:S05]  /*0210*/  MOV R5, UR5 ;  /* 0x0000000500057c02 */ /* 0x001fca0008000f00 */
[----:B--2---:R-:W-:-:S05]  /*0220*/  IMAD.IADD R6, R5, 0x1, -R2 ;  /* 0x0000000105067824 */ /* 0x004fca00078e0a02 */
[----:B------:R-:W-:-:S04]  /*0230*/  IADD3 R7, PT, PT, R6, -0x2, RZ ;  /* 0xfffffffe06077810 */ /* 0x000fc80007ffe0ff */
[----:B------:R-:W-:-:S13]  /*0240*/  ISETP.GE.AND P0, PT, R0, R7, PT ;  /* 0x000000070000720c */ /* 0x000fda0003f06270 */
[----:B-1----:R-:W-:Y:S05]  /*0250*/  @!P0 BRA `(.L_x_339) ;  /* 0x0000001000ac8947 */ /* 0x002fea0003800000 */
[-C--:B------:R-:W-:Y:S01]  /*0260*/  IMAD R6, R5, R5.reuse, RZ ;  /* 0x0000000505067224 */ /* 0x080fe200078e02ff */
[----:B------:R-:W0:Y:S01]  /*0270*/  LDCU.64 UR8, c[0x0][0x388] ;  /* 0x00007100ff0877ac */ /* 0x000e220008000a00 */
[----:B------:R-:W-:Y:S01]  /*0280*/  IMAD R7, R7, R5, RZ ;  /* 0x0000000507077224 */ /* 0x000fe200078e02ff */
[----:B------:R-:W-:Y:S01]  /*0290*/  BSSY.RECONVERGENT B2, `(.L_x_340) ;  /* 0x00000a7000027945 */ /* 0x000fe20003800200 */
[----:B------:R-:W-:Y:S02]  /*02a0*/  IMAD R6, R6, UR4, RZ ;  /* 0x0000000406067c24 */ /* 0x000fe4000f8e02ff */
[----:B------:R-:W-:-:S03]  /*02b0*/  IMAD.MOV.U32 R36, RZ, RZ, RZ ;  /* 0x000000ffff247224 */ /* 0x000fc600078e00ff */
[----:B------:R-:W-:Y:S02]  /*02c0*/  SHF.R.S32.HI R8, RZ, 0x1f, R6 ;  /* 0x0000001fff087819 */ /* 0x000fe40000011406 */
[----:B------:R-:W-:-:S04]  /*02d0*/  IADD3 R9, P0, PT, R7, R6, RZ ;  /* 0x0000000607097210 */ /* 0x000fc80007f1e0ff */
[----:B------:R-:W-:Y:S02]  /*02e0*/  LEA.HI.X.SX32 R8, R7, R8, 0x1, P0 ;  /* 0x0000000807087211 */ /* 0x000fe400000f0eff */
[----:B------:R-:W-:Y:S02]  /*02f0*/  ISETP.GE.U32.AND P0, PT, R2, 0x7, PT ;  /* 0x000000070200780c */ /* 0x000fe40003f06070 */
[----:B0-----:R-:W-:-:S04]  /*0300*/  LEA R30, P1, R9, UR8, 0x2 ;  /* 0x00000008091e7c11 */ /* 0x001fc8000f8210ff */
[----:B------:R-:W-:-:S07]  /*0310*/  LEA.HI.X R31, R9, UR9, R8, 0x2, P1 ;  /* 0x00000009091f7c11 */ /* 0x000fce00088f1408 */
[----:B------:R-:W-:Y:S05]  /*0320*/  @!P0 BRA `(.L_x_341) ;  /* 0x0000000800748947 */ /* 0x000fea0003800000 */
[----:B------:R-:W-:-:S05]  /*0330*/  IMAD.WIDE R28, R0, 0x4, R30 ;  /* 0x00000004001c7825 */ /* 0x000fca00078e021e */
[----:B------:R0:W5:Y:S01]  /*0340*/  LDG.E R41, desc[UR6][R28.64] ;  /* 0x000000061c297981 */ /* 0x000162000c1e1900 */
[----:B------:R-:W-:Y:S01]  /*0350*/  LOP3.LUT R46, R34, 0xfffffff8, RZ, 0xc0, !PT ;  /* 0xfffffff8222e7812 */ /* 0x000fe200078ec0ff */
[----:B------:R-:W-:Y:S01]  /*0360*/  BSSY.RECONVERGENT B3, `(.L_x_342) ;  /* 0x0000097000037945 */ /* 0x000fe20003800200 */
[C---:B------:R-:W-:Y:S01]  /*0370*/  IADD3 R8, PT, PT, R7.reuse, 0x1, RZ ;  /* 0x0000000107087810 */ /* 0x040fe20007ffe0ff */
[C---:B------:R-:W-:Y:S01]  /*0380*/  VIADD R10, R7.reuse, 0x3 ;  /* 0x00000003070a7836 */ /* 0x040fe20000000000 */
[C---:B------:R-:W-:Y:S01]  /*0390*/  IADD3 R9, PT, PT, R7.reuse, 0x2, RZ ;  /* 0x0000000207097810 */ /* 0x040fe20007ffe0ff */
[C---:B------:R-:W-:Y:S01]  /*03a0*/  VIADD R13, R7.reuse, 0x6 ;  /* 0x00000006070d7836 */ /* 0x040fe20000000000 */
[C---:B------:R-:W-:Y:S01]  /*03b0*/  IADD3 R11, PT, PT, R7.reuse, 0x4, RZ ;  /* 0x00000004070b7810 */ /* 0x040fe20007ffe0ff */
[----:B------:R-:W-:Y:S01]  /*03c0*/  IMAD.MOV R46, RZ, RZ, -R46 ;  /* 0x000000ffff2e7224 */ /* 0x000fe200078e0a2e */
[C---:B------:R-:W-:Y:S02]  /*03d0*/  IADD3 R12, PT, PT, R7.reuse, 0x5, RZ ;  /* 0x00000005070c7810 */ /* 0x040fe40007ffe0ff */
[----:B------:R-:W-:-:S02]  /*03e0*/  IADD3 R47, PT, PT, R7, 0x7, RZ ;  /* 0x00000007072f7810 */ /* 0x000fc40007ffe0ff */
[----:B0-----:R-:W-:-:S07]  /*03f0*/  MOV R49, R7 ;  /* 0x0000000700317202 */ /* 0x001fce0000000f00 */
.L_x_343:
[----:B------:R-:W-:-:S05]  /*0400*/  MOV R5, UR16 ;  /* 0x0000001000057c02 */ /* 0x000fca0008000f00 */
[C---:B------:R-:W-:Y:S02]  /*0410*/  IMAD R6, R5.reuse, R5, RZ ;  /* 0x0000000505067224 */ /* 0x040fe400078e02ff */
[----:B0-----:R-:W-:-:S04]  /*0420*/  IMAD.WIDE.U32 R34, R5, 0x4, R14 ;  /* 0x0000000405227825 */ /* 0x001fc800078e000e */
[----:B------:R-:W-:Y:S01]  /*0430*/  IMAD R6, R6, UR4, RZ ;  /* 0x0000000406067c24 */ /* 0x000fe2000f8e02ff */
[----:B------:R-:W-:-:S03]  /*0440*/  IADD3 R38, P0, PT, R34, R30, RZ ;  /* 0x0000001e22267210 */ /* 0x000fc60007f1e0ff */
[----:B------:R-:W-:Y:S01]  /*0450*/  IMAD.WIDE R32, R6, 0x4, RZ ;  /* 0x0000000406207825 */ /* 0x000fe200078e02ff */
[----:B------:R-:W-:-:S03]  /*0460*/  IADD3.X R39, PT, PT, R35, R31, RZ, P0, !PT ;  /* 0x0000001f23277210 */ /* 0x000fc600007fe4ff */
[----:B------:R-:W-:Y:S02]  /*0470*/  IMAD.WIDE R28, R49, 0x4, R32 ;  /* 0x00000004311c7825 */ /* 0x000fe400078e0220 */
[----:B------:R-:W2:Y:S01]  /*0480*/  LDG.E R43, desc[UR6][R38.64] ;  /* 0x00000006262b7981 */ /* 0x000ea2000c1e1900 */
[C---:B------:R-:W-:Y:S02]  /*0490*/  IADD3 R52, P1, PT, R28.reuse, UR14, RZ ;  /* 0x0000000e1c347c10 */ /* 0x040fe4000ff3e0ff */
[----:B------:R-:W-:Y:S02]  /*04a0*/  IADD3 R50, P0, PT, R28, UR12, RZ ;  /* 0x0000000c1c327c10 */ /* 0x000fe4000ff1e0ff */
[C---:B------:R-:W-:Y:S02]  /*04b0*/  IADD3.X R53, PT, PT, R29.reuse, UR15, RZ, P1, !PT ;  /* 0x0000000f1d357c10 */ /* 0x040fe40008ffe4ff */
[----:B------:R-:W-:-:S03]  /*04c0*/  IADD3.X R51, PT, PT, R29, UR13, RZ, P0, !PT ;  /* 0x0000000d1d337c10 */ /* 0x000fc600087fe4ff */
[----:B------:R-:W2:Y:S04]  /*04d0*/  LDG.E.CONSTANT R42, desc[UR6][R52.64] ;  /* 0x00000006342a7981 */ /* 0x000ea8000c1e9900 */
[----:B------:R-:W3:Y:S01]  /*04e0*/  LDG.E.CONSTANT R50, desc[UR6][R50.64] ;  /* 0x0000000632327981 */ /* 0x000ee2000c1e9900 */
[----:B------:R-:W-:Y:S01]  /*04f0*/  IMAD.WIDE R36, R8, 0x4, R32 ;  /* 0x0000000408247825 */ /* 0x000fe200078e0220 */
[----:B------:R-:W-:Y:S02]  /*0500*/  IADD3 R28, P0, PT, R14, R30, RZ ;  /* 0x0000001e0e1c7210 */ /* 0x000fe40007f1e0ff */
[C---:B------:R-:W-:Y:S02]  /*0510*/  IADD3 R34, P2, PT, R36.reuse, UR14, RZ ;  /* 0x0000000e24227c10 */ /* 0x040fe4000ff5e0ff */
[----:B------:R-:W-:-:S02]  /*0520*/  IADD3 R44, P1, PT, R36, UR12, RZ ;  /* 0x0000000c242c7c10 */ /* 0x000fc4000ff3e0ff */
[----:B------:R-:W-:Y:S01]  /*0530*/  IADD3 R36, P3, PT, R26, R30, RZ ;  /* 0x0000001e1a247210 */ /* 0x000fe20007f7e0ff */
[----:B------:R-:W-:Y:S01]  /*0540*/  IMAD.X R29, R15, 0x1, R31, P0 ;  /* 0x000000010f1d7824 */ /* 0x000fe200000e061f */
[C---:B------:R-:W-:Y:S02]  /*0550*/  IADD3.X R35, PT, PT, R37.reuse, UR15, RZ, P2, !PT ;  /* 0x0000000f25237c10 */ /* 0x040fe400097fe4ff */
[----:B------:R-:W-:Y:S02]  /*0560*/  IADD3.X R45, PT, PT, R37, UR13, RZ, P1, !PT ;  /* 0x0000000d252d7c10 */ /* 0x000fe40008ffe4ff */
[----:B------:R-:W-:-:S03]  /*0570*/  IADD3.X R37, PT, PT, R27, R31, RZ, P3, !PT ;  /* 0x0000001f1b257210 */ /* 0x000fc60001ffe4ff */
[----:B------:R-:W4:Y:S01]  /*0580*/  LDG.E.CONSTANT R48, desc[UR6][R44.64] ;  /* 0x000000062c307981 */ /* 0x000f22000c1e9900 */
[----:B--2---:R-:W-:-:S04]  /*0590*/  FMUL R40, R42, R43 ;  /* 0x0000002b2a287220 */ /* 0x004fc80000400000 */
[C---:B---3-5:R-:W-:Y:S02]  /*05a0*/  FFMA R52, R50.reuse, R41, -R40 ;  /* 0x0000002932347223 */ /* 0x068fe40000000828 */
[----:B------:R0:W2:Y:S04]  /*05b0*/  LDG.E.CONSTANT R40, desc[UR6][R34.64] ;  /* 0x0000000622287981 */ /* 0x0000a8000c1e9900 */
[----:B------:R1:W-:Y:S04]  /*05c0*/  STG.E desc[UR6][R28.64], R52 ;  /* 0x000000341c007986 */ /* 0x0003e8000c101906 */
[----:B------:R-:W2:Y:S01]  /*05d0*/  LDG.E R53, desc[UR6][R36.64] ;  /* 0x0000000624357981 */ /* 0x000ea2000c1e1900 */
[----:B------:R-:W-:Y:S01]  /*05e0*/  FMUL R43, R50, R43 ;  /* 0x0000002b322b7220 */ /* 0x000fe20000400000 */
[----:B0-----:R-:W-:-:S04]  /*05f0*/  IMAD.WIDE R34, R9, 0x4, R32 ;  /* 0x0000000409227825 */ /* 0x001fc800078e0220 */
[----:B------:R-:W-:Y:S01]  /*0600*/  FFMA R41, R42, R41, R43 ;  /* 0x000000292a297223 */ /* 0x000fe2000000002b */
[----:B------:R-:W-:Y:S02]  /*0610*/  IADD3 R42, P1, PT, R34, UR14, RZ ;  /* 0x0000000e222a7c10 */ /* 0x000fe4000ff3e0ff */
[----:B-1----:R-:W-:Y:S02]  /*0620*/  IADD3 R28, P2, PT, R24, R30, RZ ;  /* 0x0000001e181c7210 */ /* 0x002fe40007f5e0ff */
[----:B------:R-:W-:Y:S02]  /*0630*/  IADD3.X R43, PT, PT, R35, UR15, RZ, P1, !PT ;  /* 0x0000000f232b7c10 */ /* 0x000fe40008ffe4ff */
[----:B------:R-:W-:Y:S02]  /*0640*/  IADD3 R50, P0, PT, R34, UR12, RZ ;  /* 0x0000000c22327c10 */ /* 0x000fe4000ff1e0ff */
[----:B------:R-:W-:Y:S02]  /*0650*/  IADD3.X R29, PT, PT, R25, R31, RZ, P2, !PT ;  /* 0x0000001f191d7210 */ /* 0x000fe400017fe4ff */
[----:B------:R-:W3:Y:S01]  /*0660*/  LDG.E.CONSTANT R43, desc[UR6][R42.64] ;  /* 0x000000062a2b7981 */ /* 0x000ee2000c1e9900 */
[----:B--2---:R-:W-:-:S04]  /*0670*/  FMUL R51, R40, R53 ;  /* 0x0000003528337220 */ /* 0x004fc80000400000 */
[----:B----4-:R-:W-:Y:S01]  /*0680*/  FFMA R52, R41, R48, -R51 ;  /* 0x0000003029347223 */ /* 0x010fe20000000833 */
[----:B------:R-:W-:-:S04]  /*0690*/  IADD3.X R51, PT, PT, R35, UR13, RZ, P0, !PT ;  /* 0x0000000d23337c10 */ /* 0x000fc800087fe4ff */
[----:B------:R0:W-:Y:S04]  /*06a0*/  STG.E desc[UR6][R38.64], R52 ;  /* 0x0000003426007986 */ /* 0x0001e8000c101906 */
[----:B------:R-:W3:Y:S04]  /*06b0*/  LDG.E R44, desc[UR6][R28.64] ;  /* 0x000000061c2c7981 */ /* 0x000ee8000c1e1900 */
[----:B------:R-:W2:Y:S01]  /*06c0*/  LDG.E.CONSTANT R45, desc[UR6][R50.64] ;  /* 0x00000006322d7981 */ /* 0x000ea2000c1e9900 */
[----:B------:R-:W-:Y:S01]  /*06d0*/  FMUL R48, R48, R53 ;  /* 0x0000003530307220 */ /* 0x000fe20000400000 */
[----:B------:R-:W-:Y:S01]  /*06e0*/  IMAD.WIDE R34, R10, 0x4, R32 ;  /* 0x000000040a227825 */ /* 0x000fe200078e0220 */
[----:B0-----:R-:W-:-:S03]  /*06f0*/  IADD3 R52, P2, PT, R22, R30, RZ ;  /* 0x0000001e16347210 */ /* 0x001fc60007f5e0ff */
[----:B------:R-:W-:Y:S01]  /*0700*/  FFMA R38, R41, R40, R48 ;  /* 0x0000002829267223 */ /* 0x000fe20000000030 */
[C---:B------:R-:W-:Y:S02]  /*0710*/  IADD3 R40, P1, PT, R34.reuse, UR14, RZ ;  /* 0x0000000e22287c10 */ /* 0x040fe4000ff3e0ff */
[----:B------:R-:W-:Y:S02]  /*0720*/  IADD3 R34, P0, PT, R34, UR12, RZ ;  /* 0x0000000c22227c10 */ /* 0x000fe4000ff1e0ff */
[C---:B------:R-:W-:Y:S02]  /*0730*/  IADD3.X R41, PT, PT, R35.reuse, UR15, RZ, P1, !PT ;  /* 0x0000000f23297c10 */ /* 0x040fe40008ffe4ff */
[----:B------:R-:W-:-:S03]  /*0740*/  IADD3.X R35, PT, PT, R35, UR13, RZ, P0, !PT ;  /* 0x0000000d23237c10 */ /* 0x000fc600087fe4ff */
[----:B------:R-:W4:Y:S04]  /*0750*/  LDG.E.CONSTANT R40, desc[UR6][R40.64] ;  /* 0x0000000628287981 */ /* 0x000f28000c1e9900 */
[----:B------:R0:W4:Y:S01]  /*0760*/  LDG.E.CONSTANT R42, desc[UR6][R34.64] ;  /* 0x00000006222a7981 */ /* 0x000122000c1e9900 */
[----:B---3--:R-:W-:-:S04]  /*0770*/  FMUL R53, R43, R44 ;  /* 0x0000002c2b357220 */ /* 0x008fc80000400000 */
[----:B--2---:R-:W-:Y:S01]  /*0780*/  FFMA R48, R38, R45, -R53 ;  /* 0x0000002d26307223 */ /* 0x004fe20000000835 */
[----:B------:R-:W-:-:S04]  /*0790*/  IMAD.X R53, R23, 0x1, R31, P2 ;  /* 0x0000000117357824 */ /* 0x000fc800010e061f */
[----:B------:R1:W-:Y:S04]  /*07a0*/  STG.E desc[UR6][R36.64], R48 ;  /* 0x0000003024007986 */ /* 0x0003e8000c101906 */
[----:B------:R-:W4:Y:S01]  /*07b0*/  LDG.E R51, desc[UR6][R52.64] ;  /* 0x0000000634337981 */ /* 0x000f22000c1e1900 */
[----:B------:R-:W-:Y:S01]  /*07c0*/  FMUL R45, R45, R44 ;  /* 0x0000002c2d2d7220 */ /* 0x000fe20000400000 */
[----:B0-----:R-:W-:-:S04]  /*07d0*/  IMAD.WIDE R34, R11, 0x4, R32 ;  /* 0x000000040b227825 */ /* 0x001fc800078e0220 */
[----:B------:R-:W-:Y:S01]  /*07e0*/  FFMA R43, R38, R43, R45 ;  /* 0x0000002b262b7223 */ /* 0x000fe2000000002d */
[----:B------:R-:W-:Y:S02]  /*07f0*/  IADD3 R38, P1, PT, R34, UR14, RZ ;  /* 0x0000000e22267c10 */ /* 0x000fe4000ff3e0ff */
[----:B-1----:R-:W-:Y:S02]  /*0800*/  IADD3 R36, P2, PT, R20, R30, RZ ;  /* 0x0000001e14247210 */ /* 0x002fe40007f5e0ff */
[----:B------:R-:W-:Y:S02]  /*0810*/  IADD3 R44, P0, PT, R34, UR12, RZ ;  /* 0x0000000c222c7c10 */ /* 0x000fe4000ff1e0ff */
[----:B------:R-:W-:Y:S02]  /*0820*/  IADD3.X R39, PT, PT, R35, UR15, RZ, P1, !PT ;  /* 0x0000000f23277c10 */ /* 0x000fe40008ffe4ff */
[----:B------:R-:W-:Y:S02]  /*0830*/  IADD3.X R37, PT, PT, R21, R31, RZ, P2, !PT ;  /* 0x0000001f15257210 */ /* 0x000fe400017fe4ff */
[----:B------:R-:W-:Y:S01]  /*0840*/  IADD3.X R45, PT, PT, R35, UR13, RZ, P0, !PT ;  /* 0x0000000d232d7c10 */ /* 0x000fe200087fe4ff */
[----:B------:R0:W2:Y:S04]  /*0850*/  LDG.E.CONSTANT R38, desc[UR6][R38.64] ;  /* 0x0000000626267981 */ /* 0x0000a8000c1e9900 */
[----:B------:R-:W3:Y:S01]  /*0860*/  LDG.E.CONSTANT R44, desc[UR6][R44.64] ;  /* 0x000000062c2c7981 */ /* 0x000ee2000c1e9900 */
[----:B----4-:R-:W-:-:S04]  /*0870*/  FMUL R50, R40, R51 ;  /* 0x0000003328327220 */ /* 0x010fc80000400000 */
[----:B------:R-:W-:-:S05]  /*0880*/  FFMA R48, R43, R42, -R50 ;  /* 0x0000002a2b307223 */ /* 0x000fca0000000832 */
[----:B------:R1:W-:Y:S04]  /*0890*/  STG.E desc[UR6][R28.64], R48 ;  /* 0x000000301c007986 */ /* 0x0003e8000c101906 */
[----:B------:R-:W2:Y:S01]  /*08a0*/  LDG.E R41, desc[UR6][R36.64] ;  /* 0x0000000624297981 */ /* 0x000ea2000c1e1900 */
[----:B------:R-:W-:Y:S01]  /*08b0*/  FMUL R42, R42, R51 ;  /* 0x000000332a2a7220 */ /* 0x000fe20000400000 */
[----:B------:R-:W-:-:S03]  /*08c0*/  IADD3 R34, P2, PT, R18, R30, RZ ;  /* 0x0000001e12227210 */ /* 0x000fc60007f5e0ff */
[----:B0-----:R-:W-:Y:S01]  /*08d0*/  FFMA R39, R43, R40, R42 ;  /* 0x000000282b277223 */ /* 0x001fe2000000002a */
[----:B-1----:R-:W-:Y:S01]  /*08e0*/  IMAD.WIDE R28, R12, 0x4, R32 ;  /* 0x000000040c1c7825 */ /* 0x002fe200078e0220 */
[----:B------:R-:W-:Y:S02]  /*08f0*/  IADD3.X R35, PT, PT, R19, R31, RZ, P2, !PT ;  /* 0x0000001f13237210 */ /* 0x000fe400017fe4ff */
[C---:B------:R-:W-:Y:S02]  /*0900*/  IADD3 R42, P1, PT, R28.reuse, UR14, RZ ;  /* 0x0000000e1c2a7c10 */ /* 0x040fe4000ff3e0ff */
[----:B------:R-:W-:Y:S02]  /*0910*/  IADD3 R50, P0, PT, R28, UR12, RZ ;  /* 0x0000000c1c327c10 */ /* 0x000fe4000ff1e0ff */
[C---:B------:R-:W-:Y:S02]  /*0920*/  IADD3.X R43, PT, PT, R29.reuse, UR15, RZ, P1, !PT ;  /* 0x0000000f1d2b7c10 */ /* 0x040fe40008ffe4ff */
[----:B------:R-:W-:-:S03]  /*0930*/  IADD3.X R51, PT, PT, R29, UR13, RZ, P0, !PT ;  /* 0x0000000d1d337c10 */ /* 0x000fc600087fe4ff */
[----:B------:R0:W4:Y:S04]  /*0940*/  LDG.E.CONSTANT R42, desc[UR6][R42.64] ;  /* 0x000000062a2a7981 */ /* 0x000128000c1e9900 */
[----:B------:R-:W4:Y:S01]  /*0950*/  LDG.E.CONSTANT R50, desc[UR6][R50.64] ;  /* 0x0000000632327981 */ /* 0x000f22000c1e9900 */
[----:B--2---:R-:W-:-:S04]  /*0960*/  FMUL R40, R38, R41 ;  /* 0x0000002926287220 */ /* 0x004fc80000400000 */
[----:B---3--:R-:W-:-:S05]  /*0970*/  FFMA R48, R39, R44, -R40 ;  /* 0x0000002c27307223 */ /* 0x008fca0000000828 */
[----:B------:R1:W-:Y:S04]  /*0980*/  STG.E desc[UR6][R52.64], R48 ;  /* 0x0000003034007986 */ /* 0x0003e8000c101906 */
[----:B------:R-:W4:Y:S01]  /*0990*/  LDG.E R45, desc[UR6][R34.64] ;  /* 0x00000006222d7981 */ /* 0x000f22000c1e1900 */
[----:B------:R-:W-:Y:S01]  /*09a0*/  FMUL R44, R44, R41 ;  /* 0x000000292c2c7220 */ /* 0x000fe20000400000 */
[----:B------:R-:W-:Y:S01]  /*09b0*/  IMAD.WIDE R40, R13, 0x4, R32 ;  /* 0x000000040d287825 */ /* 0x000fe200078e0220 */
[----:B------:R-:W-:-:S03]  /*09c0*/  IADD3 R28, P2, PT, R16, R30, RZ ;  /* 0x0000001e101c7210 */ /* 0x000fc60007f5e0ff */
[----:B0-----:R-:W-:Y:S01]  /*09d0*/  FFMA R43, R39, R38, R44 ;  /* 0x00000026272b7223 */ /* 0x001fe2000000002c */
[C---:B------:R-:W-:Y:S01]  /*09e0*/  IADD3 R38, P1, PT, R40.reuse, UR14, RZ ;  /* 0x0000000e28267c10 */ /* 0x040fe2000ff3e0ff */
[----:B------:R-:W-:Y:S01]  /*09f0*/  IMAD.X R29, R17, 0x1, R31, P2 ;  /* 0x00000001111d7824 */ /* 0x000fe200010e061f */
[----:B------:R-:W-:Y:S02]  /*0a00*/  IADD3 R40, P0, PT, R40, UR12, RZ ;  /* 0x0000000c28287c10 */ /* 0x000fe4000ff1e0ff */
[C---:B------:R-:W-:Y:S02]  /*0a10*/  IADD3.X R39, PT, PT, R41.reuse, UR15, RZ, P1, !PT ;  /* 0x0000000f29277c10 */ /* 0x040fe40008ffe4ff */
[----:B------:R-:W-:-:S03]  /*0a20*/  IADD3.X R41, PT, PT, R41, UR13, RZ, P0, !PT ;  /* 0x0000000d29297c10 */ /* 0x000fc600087fe4ff */
[----:B------:R-:W2:Y:S04]  /*0a30*/  LDG.E.CONSTANT R38, desc[UR6][R38.64] ;  /* 0x0000000626267981 */ /* 0x000ea8000c1e9900 */
[----:B------:R-:W3:Y:S01]  /*0a40*/  LDG.E.CONSTANT R40, desc[UR6][R40.64] ;  /* 0x0000000628287981 */ /* 0x000ee2000c1e9900 */
[----:B----4-:R-:W-:-:S04]  /*0a50*/  FMUL R44, R42, R45 ;  /* 0x0000002d2a2c7220 */ /* 0x010fc80000400000 */
[----:B-1----:R-:W-:-:S05]  /*0a60*/  FFMA R48, R43, R50, -R44 ;  /* 0x000000322b307223 */ /* 0x002fca000000082c */
[----:B------:R3:W-:Y:S04]  /*0a70*/  STG.E desc[UR6][R36.64], R48 ;  /* 0x0000003024007986 */ /* 0x0007e8000c101906 */
[----:B------:R-:W2:Y:S01]  /*0a80*/  LDG.E R51, desc[UR6][R28.64] ;  /* 0x000000061c337981 */ /* 0x000ea2000c1e1900 */
[----:B------:R-:W-:Y:S01]  /*0a90*/  FMUL R50, R50, R45 ;  /* 0x0000002d32327220 */ /* 0x000fe20000400000 */
[----:B------:R-:W-:-:S04]  /*0aa0*/  IMAD.WIDE R32, R47, 0x4, R32 ;  /* 0x000000042f207825 */ /* 0x000fc800078e0220 */
[----:B------:R-:W-:-:S04]  /*0ab0*/  IMAD.WIDE.U32 R44, R5, 0x20, R14 ;  /* 0x00000020052c7825 */ /* 0x000fc800078e000e */
[----:B------:R-:W-:Y:S01]  /*0ac0*/  FFMA R53, R43, R42, R50 ;  /* 0x0000002a2b357223 */ /* 0x000fe20000000032 */
[C---:B------:R-:W-:Y:S02]  /*0ad0*/  IADD3 R42, P1, PT, R32.reuse, UR14, RZ ;  /* 0x0000000e202a7c10 */ /* 0x040fe4000ff3e0ff */
[----:B------:R-:W-:Y:S02]  /*0ae0*/  IADD3 R32, P0, PT, R32, UR12, RZ ;  /* 0x0000000c20207c10 */ /* 0x000fe4000ff1e0ff */
[----:B------:R-:W-:Y:S02]  /*0af0*/  IADD3 R44, P2, PT, R44, R30, RZ ;  /* 0x0000001e2c2c7210 */ /* 0x000fe40007f5e0ff */
[----:B------:R-:W-:Y:S02]  /*0b00*/  IADD3.X R43, PT, PT, R33, UR15, RZ, P1, !PT ;  /* 0x0000000f212b7c10 */ /* 0x000fe40008ffe4ff */
[----:B------:R-:W-:Y:S02]  /*0b10*/  IADD3.X R45, PT, PT, R45, R31, RZ, P2, !PT ;  /* 0x0000001f2d2d7210 */ /* 0x000fe400017fe4ff */
[----:B------:R-:W-:-:S02]  /*0b20*/  IADD3.X R33, PT, PT, R33, UR13, RZ, P0, !PT ;  /* 0x0000000d21217c10 */ /* 0x000fc400087fe4ff */
[----:B------:R-:W4:Y:S04]  /*0b30*/  LDG.E.CONSTANT R43, desc[UR6][R42.64] ;  /* 0x000000062a2b7981 */ /* 0x000f28000c1e9900 */
[----:B------:R-:W4:Y:S01]  /*0b40*/  LDG.E.CONSTANT R33, desc[UR6][R32.64] ;  /* 0x0000000620217981 */ /* 0x000f22000c1e9900 */
[----:B--2---:R-:W-:-:S04]  /*0b50*/  FMUL R50, R38, R51 ;  /* 0x0000003326327220 */ /* 0x004fc80000400000 */
[----:B---3--:R-:W-:-:S05]  /*0b60*/  FFMA R37, R53, R40, -R50 ;  /* 0x0000002835257223 */ /* 0x008fca0000000832 */
[----:B------:R0:W-:Y:S04]  /*0b70*/  STG.E desc[UR6][R34.64], R37 ;  /* 0x0000002522007986 */ /* 0x0001e8000c101906 */
[----:B------:R-:W4:Y:S01]  /*0b80*/  LDG.E R36, desc[UR6][R44.64] ;  /* 0x000000062c247981 */ /* 0x000f22000c1e1900 */
[----:B------:R-:W-:-:S04]  /*0b90*/  FMUL R40, R40, R51 ;  /* 0x0000003328287220 */ /* 0x000fc80000400000 */
[----:B------:R-:W-:Y:S01]  /*0ba0*/  FFMA R40, R53, R38, R40 ;  /* 0x0000002635287223 */ /* 0x000fe20000000028 */
[----:B------:R-:W-:-:S04]  /*0bb0*/  IADD3 R46, PT, PT, R46, 0x8, RZ ;  /* 0x000000082e2e7810 */ /* 0x000fc80007ffe0ff */
[----:B------:R-:W-:Y:S01]  /*0bc0*/  ISETP.NE.AND P0, PT, R46, RZ, PT ;  /* 0x000000ff2e00720c */ /* 0x000fe20003f05270 */
[----:B------:R-:W-:Y:S01]  /*0bd0*/  IMAD.WIDE.U32 R30, R5, 0x20, R30 ;  /* 0x00000020051e7825 */ /* 0x000fe200078e001e */
[----:B------:R-:W-:Y:S02]  /*0be0*/  IADD3 R9, PT, PT, R9, 0x8, RZ ;  /* 0x0000000809097810 */ /* 0x000fe40007ffe0ff */
[----:B------:R-:W-:Y:S01]  /*0bf0*/  IADD3 R10, PT, PT, R10, 0x8, RZ ;  /* 0x000000080a0a7810 */ /* 0x000fe20007ffe0ff */
[----:B------:R-:W-:Y:S01]  /*0c00*/  VIADD R8, R8, 0x8 ;  /* 0x0000000808087836 */ /* 0x000fe20000000000 */
[----:B------:R-:W-:Y:S01]  /*0c10*/  IADD3 R12, PT, PT, R12, 0x8, RZ ;  /* 0x000000080c0c7810 */ /* 0x000fe20007ffe0ff */
[----:B------:R-:W-:Y:S01]  /*0c20*/  VIADD R11, R11, 0x8 ;  /* 0x000000080b0b7836 */ /* 0x000fe20000000000 */
[----:B------:R-:W-:Y:S01]  /*0c30*/  IADD3 R13, PT, PT, R13, 0x8, RZ ;  /* 0x000000080d0d7810 */ /* 0x000fe20007ffe0ff */
[----:B------:R-:W-:Y:S01]  /*0c40*/  VIADD R47, R47, 0x8 ;  /* 0x000000082f2f7836 */ /* 0x000fe20000000000 */
[----:B------:R-:W-:Y:S01]  /*0c50*/  IADD3 R49, PT, PT, R49, 0x8, RZ ;  /* 0x0000000831317810 */ /* 0x000fe20007ffe0ff */
[-C--:B----4-:R-:W-:Y:S01]  /*0c60*/  FMUL R39, R43, R36.reuse ;  /* 0x000000242b277220 */ /* 0x090fe20000400000 */
[----:B------:R-:W-:-:S03]  /*0c70*/  FMUL R36, R33, R36 ;  /* 0x0000002421247220 */ /* 0x000fc60000400000 */
[C---:B------:R-:W-:Y:S01]  /*0c80*/  FFMA R39, R40.reuse, R33, -R39 ;  /* 0x0000002128277223 */ /* 0x040fe20000000827 */
[----:B------:R-:W-:-:S04]  /*0c90*/  FFMA R41, R40, R43, R36 ;  /* 0x0000002b28297223 */ /* 0x000fc80000000024 */
[----:B------:R0:W-:Y:S04]  /*0ca0*/  STG.E desc[UR6][R28.64], R39 ;  /* 0x000000271c007986 */ /* 0x0001e8000c101906 */
[----:B------:R0:W-:Y:S01]  /*0cb0*/  STG.E desc[UR6][R44.64], R41 ;  /* 0x000000292c007986 */ /* 0x0001e2000c101906 */
[----:B------:R-:W-:Y:S05]  /*0cc0*/  @P0 BRA `(.L_x_343) ;  /* 0xfffffff400cc0947 */ /* 0x000fea000383ffff */
[----:B------:R-:W-:Y:S05]  /*0cd0*/  BSYNC.RECONVERGENT B3 ;  /* 0x0000000000037941 */ /* 0x000fea0003800200 */
.L_x_342:
[----:B0-----:R-:W-:-:S04]  /*0ce0*/  IADD3 R34, PT, PT, R2, 0x1, RZ ;  /* 0x0000000102227810 */ /* 0x001fc80007ffe0ff */
[----:B------:R-:W-:-:S07]  /*0cf0*/  LOP3.LUT R36, R34, 0xfffffff8, RZ, 0xc0, !PT ;  /* 0xfffffff822247812 */ /* 0x000fce00078ec0ff */
.L_x_341:
[----:B------:R-:W-:Y:S05]  /*0d00*/  BSYNC.RECONVERGENT B2 ;  /* 0x0000000000027941 */ /* 0x000fea0003800200 */
.L_x_340:
[----:B------:R-:W-:-:S13]  /*0d10*/  LOP3.LUT P0, RZ, R34, 0x7, RZ, 0xc0, !PT ;  /* 0x0000000722ff7812 */ /* 0x000fda000780c0ff */
[----:B------:R-:W-:Y:S05]  /*0d20*/  @!P0 BRA `(.L_x_339) ;  /* 0x0000000400f88947 */ /* 0x000fea0003800000 */
[----:B------:R-:W-:Y:S01]  /*0d30*/  LOP3.LUT R9, R4, 0x7, RZ, 0xc0, !PT ;  /* 0x0000000704097812 */ /* 0x000fe200078ec0ff */
[----:B------:R-:W-:Y:S01]  /*0d40*/  BSSY.RECONVERGENT B2, `(.L_x_344) ;  /* 0x000003c000027945 */ /* 0x000fe20003800200 */
[----:B------:R-:W-:Y:S02]  /*0d50*/  SHF.R.S32.HI R35, RZ, 0x1f, R6 ;  /* 0x0000001fff237819 */ /* 0x000fe40000011406 */
[C---:B------:R-:W-:Y:S01]  /*0d60*/  LOP3.LUT P0, RZ, R9.reuse, 0x3, RZ, 0xc0, !PT ;  /* 0x0000000309ff7812 */ /* 0x040fe2000780c0ff */
[----:B------:R-:W-:-:S05]  /*0d70*/  VIADD R8, R9, 0xffffffff ;  /* 0xffffffff09087836 */ /* 0x000fca0000000000 */
[----:B------:R-:W-:-:S13]  /*0d80*/  ISETP.GE.U32.AND P1, PT, R8, 0x3, PT ;  /* 0x000000030800780c */ /* 0x000fda0003f26070 */
[----:B------:R-:W-:Y:S05]  /*0d90*/  @!P1 BRA `(.L_x_345) ;  /* 0x0000000000d89947 */ /* 0x000fea0003800000 */
[----:B------:R-:W0:Y:S01]  /*0da0*/  LDCU.128 UR8, c[0x0][0x390] ;  /* 0x00007200ff0877ac */ /* 0x000e220008000c00 */
[----:B------:R-:W-:Y:S01]  /*0db0*/  IADD3 R8, PT, PT, R7, R36, RZ ;  /* 0x0000002407087210 */ /* 0x000fe20007ffe0ff */
[----:B------:R-:W-:-:S03]  /*0dc0*/  IMAD.WIDE.U32 R32, R5, 0x4, R30 ;  /* 0x0000000405207825 */ /* 0x000fc600078e001e */
[----:B------:R-:W-:Y:S01]  /*0dd0*/  IADD3 R11, P1, PT, R6, R8, RZ ;  /* 0x00000008060b7210 */ /* 0x000fe20007f3e0ff */
[----:B------:R-:W-:-:S03]  /*0de0*/  IMAD.WIDE R30, R0, 0x4, R30 ;  /* 0x00000004001e7825 */ /* 0x000fc600078e021e */
[----:B------:R-:W-:Y:S01]  /*0df0*/  LEA.HI.X.SX32 R8, R8, R35, 0x1, P1 ;  /* 0x0000002308087211 */ /* 0x000fe200008f0eff */
[----:B------:R-:W-:Y:S01]  /*0e00*/  IMAD.WIDE R12, R0, 0x4, R32 ;  /* 0x00000004000c7825 */ /* 0x000fe200078e0220 */
[C---:B------:R-:W-:Y:S01]  /*0e10*/  SHF.L.U32 R10, R11.reuse, 0x2, RZ ;  /* 0x000000020b0a7819 */ /* 0x040fe200000006ff */
[----:B------:R-:W2:Y:S01]  /*0e20*/  LDG.E R40, desc[UR6][R30.64] ;  /* 0x000000061e287981 */ /* 0x000ea2000c1e1900 */
[----:B------:R-:W-:-:S03]  /*0e30*/  SHF.L.U64.HI R11, R11, 0x2, R8 ;  /* 0x000000020b0b7819 */ /* 0x000fc60000010208 */
[----:B------:R-:W3:Y:S01]  /*0e40*/  LDG.E R41, desc[UR6][R12.64] ;  /* 0x000000060c297981 */ /* 0x000ee2000c1e1900 */
[C---:B0-----:R-:W-:Y:S02]  /*0e50*/  IADD3 R8, P2, PT, R10.reuse, UR10, RZ ;  /* 0x0000000a0a087c10 */ /* 0x041fe4000ff5e0ff */
[----:B------:R-:W-:Y:S02]  /*0e60*/  IADD3 R10, P1, PT, R10, UR8, RZ ;  /* 0x000000080a0a7c10 */ /* 0x000fe4000ff3e0ff */
[C---:B------:R-:W-:Y:S02]  /*0e70*/  IADD3.X R9, PT, PT, R11.reuse, UR11, RZ, P2, !PT ;  /* 0x0000000b0b097c10 */ /* 0x040fe400097fe4ff */
[----:B------:R-:W-:-:S03]  /*0e80*/  IADD3.X R11, PT, PT, R11, UR9, RZ, P1, !PT ;  /* 0x000000090b0b7c10 */ /* 0x000fc60008ffe4ff */
[----:B------:R-:W3:Y:S04]  /*0e90*/  LDG.E.CONSTANT R39, desc[UR6][R8.64] ;  /* 0x0000000608277981 */ /* 0x000ee8000c1e9900 */
[----:B------:R-:W2:Y:S01]  /*0ea0*/  LDG.E.CONSTANT R38, desc[UR6][R10.64] ;  /* 0x000000060a267981 */ /* 0x000ea2000c1e9900 */
[----:B------:R-:W-:-:S03]  /*0eb0*/  IMAD.WIDE.U32 R32, R5, 0x4, R32 ;  /* 0x0000000405207825 */ /* 0x000fc600078e0020 */
[----:B------:R-:W4:Y:S04]  /*0ec0*/  LDG.E.CONSTANT R37, desc[UR6][R8.64+0x4] ;  /* 0x0000040608257981 */ /* 0x000f28000c1e9900 */
[----:B------:R-:W5:Y:S04]  /*0ed0*/  LDG.E.CONSTANT R45, desc[UR6][R10.64+0x4] ;  /* 0x000004060a2d7981 */ /* 0x000f68000c1e9900 */
[----:B------:R-:W5:Y:S04]  /*0ee0*/  LDG.E.CONSTANT R46, desc[UR6][R10.64+0x8] ;  /* 0x000008060a2e7981 */ /* 0x000f68000c1e9900 */
[----:B------:R-:W5:Y:S01]  /*0ef0*/  LDG.E.CONSTANT R47, desc[UR6][R8.64+0xc] ;  /* 0x00000c06082f7981 */ /* 0x000f62000c1e9900 */
[----:B---3--:R-:W-:-:S04]  /*0f00*/  FMUL R29, R39, R41 ;  /* 0x00000029271d7220 */ /* 0x008fc80000400000 */
[----:B--2---:R-:W-:Y:S01]  /*0f10*/  FFMA R43, R38, R40, -R29 ;  /* 0x00000028262b7223 */ /* 0x004fe2000000081d */
[----:B------:R-:W-:-:S04]  /*0f20*/  IMAD.WIDE R28, R0, 0x4, R32 ;  /* 0x00000004001c7825 */ /* 0x000fc800078e0220 */
[----:B------:R0:W-:Y:S04]  /*0f30*/  STG.E desc[UR6][R30.64], R43 ;  /* 0x0000002b1e007986 */ /* 0x0001e8000c101906 */
[----:B------:R-:W4:Y:S01]  /*0f40*/  LDG.E R44, desc[UR6][R28.64] ;  /* 0x000000061c2c7981 */ /* 0x000f22000c1e1900 */
[----:B------:R-:W-:-:S04]  /*0f50*/  FMUL R38, R38, R41 ;  /* 0x0000002926267220 */ /* 0x000fc80000400000 */
[----:B------:R-:W-:Y:S01]  /*0f60*/  FFMA R42, R39, R40, R38 ;  /* 0x00000028272a7223 */ /* 0x000fe20000000026 */
[----:B------:R-:W-:Y:S01]  /*0f70*/  IMAD.WIDE.U32 R38, R5, 0x4, R32 ;  /* 0x0000000405267825 */ /* 0x000fe200078e0020 */
[----:B------:R-:W2:Y:S03]  /*0f80*/  LDG.E.CONSTANT R40, desc[UR6][R8.64+0x8] ;  /* 0x0000080608287981 */ /* 0x000ea6000c1e9900 */
[----:B----4-:R-:W-:-:S04]  /*0f90*/  FMUL R33, R37, R44 ;  /* 0x0000002c25217220 */ /* 0x010fc80000400000 */
[----:B-----5:R-:W-:Y:S01]  /*0fa0*/  FFMA R41, R42, R45, -R33 ;  /* 0x0000002d2a297223 */ /* 0x020fe20000000821 */
[----:B------:R-:W-:-:S04]  /*0fb0*/  IMAD.WIDE R32, R0, 0x4, R38 ;  /* 0x0000000400207825 */ /* 0x000fc800078e0226 */
[----:B------:R1:W-:Y:S04]  /*0fc0*/  STG.E desc[UR6][R12.64], R41 ;  /* 0x000000290c007986 */ /* 0x0003e8000c101906 */
[----:B0-----:R-:W2:Y:S01]  /*0fd0*/  LDG.E R43, desc[UR6][R32.64] ;  /* 0x00000006202b7981 */ /* 0x001ea2000c1e1900 */
[----:B------:R-:W-:Y:S01]  /*0fe0*/  FMUL R45, R45, R44 ;  /* 0x0000002c2d2d7220 */ /* 0x000fe20000400000 */
[----:B------:R-:W-:-:S04]  /*0ff0*/  IMAD.WIDE.U32 R30, R5, 0x4, R38 ;  /* 0x00000004051e7825 */ /* 0x000fc800078e0026 */
[----:B------:R-:W-:Y:S01]  /*1000*/  FFMA R45, R42, R37, R45 ;  /* 0x000000252a2d7223 */ /* 0x000fe2000000002d */
[----:B-1----:R-:W3:Y:S01]  /*1010*/  LDG.E.CONSTANT R13, desc[UR6][R10.64+0xc] ;  /* 0x00000c060a0d7981 */ /* 0x002ee2000c1e9900 */
[----:B--2---:R-:W-:-:S04]  /*1020*/  FMUL R38, R40, R43 ;  /* 0x0000002b28267220 */ /* 0x004fc80000400000 */
[----:B------:R-:W-:Y:S01]  /*1030*/  FFMA R37, R45, R46, -R38 ;  /* 0x0000002e2d257223 */ /* 0x000fe20000000826 */
[----:B------:R-:W-:-:S04]  /*1040*/  IMAD.WIDE R38, R0, 0x4, R30 ;  /* 0x0000000400267825 */ /* 0x000fc800078e021e */
[----:B------:R0:W-:Y:S04]  /*1050*/  STG.E desc[UR6][R28.64], R37 ;  /* 0x000000251c007986 */ /* 0x0001e8000c101906 */
[----:B------:R-:W2:Y:S01]  /*1060*/  LDG.E R12, desc[UR6][R38.64] ;  /* 0x00000006260c7981 */ /* 0x000ea2000c1e1900 */
[----:B------:R-:W-:-:S04]  /*1070*/  FMUL R46, R46, R43 ;  /* 0x0000002b2e2e7220 */ /* 0x000fc80000400000 */
[----:B------:R-:W-:Y:S01]  /*1080*/  FFMA R46, R45, R40, R46 ;  /* 0x000000282d2e7223 */ /* 0x000fe2000000002e */
[----:B------:R-:W-:Y:S02]  /*1090*/  VIADD R36, R36, 0x4 ;  /* 0x0000000424247836 */ /* 0x000fe40000000000 */
[-C--:B--2---:R-:W-:Y:S01]  /*10a0*/  FMUL R41, R47, R12.reuse ;  /* 0x0000000c2f297220 */ /* 0x084fe20000400000 */
[----:B---3--:R-:W-:-:S03]  /*10b0*/  FMUL R12, R13, R12 ;  /* 0x0000000c0d0c7220 */ /* 0x008fc60000400000 */
[C---:B------:R-:W-:Y:S01]  /*10c0*/  FFMA R41, R46.reuse, R13, -R41 ;  /* 0x0000000d2e297223 */ /* 0x040fe20000000829 */
[----:B------:R-:W-:-:S04]  /*10d0*/  FFMA R47, R46, R47, R12 ;  /* 0x0000002f2e2f7223 */ /* 0x000fc8000000000c */
[----:B------:R0:W-:Y:S04]  /*10e0*/  STG.E desc[UR6][R32.64], R41 ;  /* 0x0000002920007986 */ /* 0x0001e8000c101906 */
[----:B------:R0:W-:Y:S02]  /*10f0*/  STG.E desc[UR6][R38.64], R47 ;  /* 0x0000002f26007986 */ /* 0x0001e4000c101906 */
.L_x_345:
[----:B------:R-:W-:Y:S05]  /*1100*/  BSYNC.RECONVERGENT B2 ;  /* 0x0000000000027941 */ /* 0x000fea0003800200 */
.L_x_344:
[----:B------:R-:W-:Y:S05]  /*1110*/  @!P0 BRA `(.L_x_339) ;  /* 0x0000000000fc8947 */ /* 0x000fea0003800000 */
[C---:B------:R-:W-:Y:S01]  /*1120*/  LOP3.LUT P1, RZ, R3.reuse, 0x3, RZ, 0xc0, !PT ;  /* 0x0000000303ff7812 */ /* 0x040fe2000782c0ff */
[----:B------:R-:W-:Y:S01]  /*1130*/  BSSY.RECONVERGENT B2, `(.L_x_346) ;  /* 0x0000026000027945 */ /* 0x000fe20003800200 */
[----:B------:R-:W-:-:S04]  /*1140*/  LOP3.LUT R8, R3, 0x1, RZ, 0xc0, !PT ;  /* 0x0000000103087812 */ /* 0x000fc800078ec0ff */
[----:B------:R-:W-:-:S07]  /*1150*/  ISETP.NE.U32.AND P0, PT, R8, 0x1, PT ;  /* 0x000000010800780c */ /* 0x000fce0003f05070 */
[----:B------:R-:W-:Y:S06]  /*1160*/  @!P1 BRA `(.L_x_347) ;  /* 0x0000000000889947 */ /* 0x000fec0003800000 */
[----:B------:R-:W1:Y:S01]  /*1170*/  LDCU.128 UR8, c[0x0][0x390] ;  /* 0x00007200ff0877ac */ /* 0x000e620008000c00 */
[----:B------:R-:W-:Y:S01]  /*1180*/  IADD3 R8, PT, PT, R7, R36, RZ ;  /* 0x0000002407087210 */ /* 0x000fe20007ffe0ff */
[----:B0-----:R-:W-:-:S03]  /*1190*/  IMAD.WIDE.U32 R32, R5, 0x4, R30 ;  /* 0x0000000405207825 */ /* 0x001fc600078e001e */
[----:B------:R-:W-:Y:S01]  /*11a0*/  IADD3 R9, P1, PT, R6, R8, RZ ;  /* 0x0000000806097210 */ /* 0x000fe20007f3e0ff */
[----:B------:R-:W-:-:S03]  /*11b0*/  IMAD.WIDE R28, R0, 0x4, R30 ;  /* 0x00000004001c7825 */ /* 0x000fc600078e021e */
[----:B------:R-:W-:Y:S02]  /*11c0*/  LEA.HI.X.SX32 R8, R8, R35, 0x1, P1 ;  /* 0x0000002308087211 */ /* 0x000fe400008f0eff */
[C---:B------:R-:W-:Y:S01]  /*11d0*/  SHF.L.U32 R12, R9.reuse, 0x2, RZ ;  /* 0x00000002090c7819 */ /* 0x040fe200000006ff */
[----:B------:R-:W2:Y:S01]  /*11e0*/  LDG.E R37, desc[UR6][R28.64] ;  /* 0x000000061c257981 */ /* 0x000ea2000c1e1900 */
[----:B------:R-:W-:Y:S01]  /*11f0*/  SHF.L.U64.HI R13, R9, 0x2, R8 ;  /* 0x00000002090d7819 */ /* 0x000fe20000010208 */
[----:B------:R-:W-:Y:S01]  /*1200*/  IMAD.WIDE R8, R0, 0x4, R32 ;  /* 0x0000000400087825 */ /* 0x000fe200078e0220 */
[----:B-1----:R-:W-:-:S04]  /*1210*/  IADD3 R10, P2, PT, R12, UR10, RZ ;  /* 0x0000000a0c0a7c10 */ /* 0x002fc8000ff5e0ff */
[----:B------:R-:W3:Y:S01]  /*1220*/  LDG.E R38, desc[UR6][R8.64] ;  /* 0x0000000608267981 */ /* 0x000ee2000c1e1900 */
[----:B------:R-:W-:Y:S02]  /*1230*/  IADD3 R12, P1, PT, R12, UR8, RZ ;  /* 0x000000080c0c7c10 */ /* 0x000fe4000ff3e0ff */
[C---:B------:R-:W-:Y:S02]  /*1240*/  IADD3.X R11, PT, PT, R13.reuse, UR11, RZ, P2, !PT ;  /* 0x0000000b0d0b7c10 */ /* 0x040fe400097fe4ff */
[----:B------:R-:W-:-:S03]  /*1250*/  IADD3.X R13, PT, PT, R13, UR9, RZ, P1, !PT ;  /* 0x000000090d0d7c10 */ /* 0x000fc60008ffe4ff */
[----:B------:R-:W3:Y:S04]  /*1260*/  LDG.E.CONSTANT R43, desc[UR6][R10.64] ;  /* 0x000000060a2b7981 */ /* 0x000ee8000c1e9900 */
[----:B------:R-:W2:Y:S01]  /*1270*/  LDG.E.CONSTANT R41, desc[UR6][R12.64] ;  /* 0x000000060c297981 */ /* 0x000ea2000c1e9900 */
[----:B------:R-:W-:-:S03]  /*1280*/  IMAD.WIDE.U32 R30, R5, 0x4, R32 ;  /* 0x00000004051e7825 */ /* 0x000fc600078e0020 */
[----:B------:R-:W4:Y:S04]  /*1290*/  LDG.E.CONSTANT R44, desc[UR6][R10.64+0x4] ;  /* 0x000004060a2c7981 */ /* 0x000f28000c1e9900 */
        /* <DEDUP_REMOVED lines=8> */
[----:B------:R-:W-:Y:S02]  /*1320*/  VIADD R36, R36, 0x2 ;  /* 0x0000000224247836 */ /* 0x000fe40000000000 */
[-C--:B----4-:R-:W-:Y:S01]  /*1330*/  FMUL R37, R44, R40.reuse ;  /* 0x000000282c257220 */ /* 0x090fe20000400000 */
[----:B-----5:R-:W-:-:S03]  /*1340*/  FMUL R41, R42, R40 ;  /* 0x000000282a297220 */ /* 0x020fc60000400000 */
[-C--:B------:R-:W-:Y:S01]  /*1350*/  FFMA R37, R42, R38.reuse, -R37 ;  /* 0x000000262a257223 */ /* 0x080fe20000000825 */
[----:B------:R-:W-:-:S04]  /*1360*/  FFMA R41, R44, R38, R41 ;  /* 0x000000262c297223 */ /* 0x000fc80000000029 */
[----:B------:R1:W-:Y:S04]  /*1370*/  STG.E desc[UR6][R8.64], R37 ;  /* 0x0000002508007986 */ /* 0x0003e8000c101906 */
[----:B------:R1:W-:Y:S02]  /*1380*/  STG.E desc[UR6][R32.64], R41 ;  /* 0x0000002920007986 */ /* 0x0003e4000c101906 */
.L_x_347:
[----:B------:R-:W-:Y:S05]  /*1390*/  BSYNC.RECONVERGENT B2 ;  /* 0x0000000000027941 */ /* 0x000fea0003800200 */
.L_x_346:
[----:B------:R-:W-:Y:S05]  /*13a0*/  @!P0 BRA `(.L_x_339) ;  /* 0x0000000000588947 */ /* 0x000fea0003800000 */
[----:B------:R-:W1:Y:S01]  /*13b0*/  LDCU.128 UR8, c[0x0][0x390] ;  /* 0x00007200ff0877ac */ /* 0x000e620008000c00 */
[----:B------:R-:W-:Y:S01]  /*13c0*/  IADD3 R7, PT, PT, R7, R36, RZ ;  /* 0x0000002407077210 */ /* 0x000fe20007ffe0ff */
[----:B------:R-:W-:-:S03]  /*13d0*/  IMAD.WIDE R30, R0, 0x4, R30 ;  /* 0x00000004001e7825 */ /* 0x000fc600078e021e */
[----:B------:R-:W-:Y:S02]  /*13e0*/  IADD3 R6, P0, PT, R6, R7, RZ ;  /* 0x0000000706067210 */ /* 0x000fe40007f1e0ff */
[----:B------:R-:W2:Y:S02]  /*13f0*/  LDG.E R13, desc[UR6][R30.64] ;  /* 0x000000061e0d7981 */ /* 0x000ea4000c1e1900 */
[----:B------:R-:W-:Y:S02]  /*1400*/  LEA.HI.X.SX32 R11, R7, R35, 0x1, P0 ;  /* 0x00000023070b7211 */ /* 0x000fe400000f0eff */
[C---:B------:R-:W-:Y:S02]  /*1410*/  SHF.L.U32 R10, R6.reuse, 0x2, RZ ;  /* 0x00000002060a7819 */ /* 0x040fe400000006ff */
[----:B------:R-:W-:Y:S01]  /*1420*/  SHF.L.U64.HI R11, R6, 0x2, R11 ;  /* 0x00000002060b7819 */ /* 0x000fe2000001020b */
[----:B------:R-:W-:Y:S01]  /*1430*/  IMAD.WIDE.U32 R6, R5, 0x4, R30 ;  /* 0x0000000405067825 */ /* 0x000fe200078e001e */
[----:B-1----:R-:W-:-:S04]  /*1440*/  IADD3 R8, P0, PT, R10, UR8, RZ ;  /* 0x000000080a087c10 */ /* 0x002fc8000ff1e0ff */
[----:B0-----:R-:W3:Y:S01]  /*1450*/  LDG.E R29, desc[UR6][R6.64] ;  /* 0x00000006061d7981 */ /* 0x001ee2000c1e1900 */
[----:B------:R-:W-:Y:S02]  /*1460*/  IADD3 R10, P1, PT, R10, UR10, RZ ;  /* 0x0000000a0a0a7c10 */ /* 0x000fe4000ff3e0ff */
[C---:B------:R-:W-:Y:S02]  /*1470*/  IADD3.X R9, PT, PT, R11.reuse, UR9, RZ, P0, !PT ;  /* 0x000000090b097c10 */ /* 0x040fe400087fe4ff */
[----:B------:R-:W-:-:S03]  /*1480*/  IADD3.X R11, PT, PT, R11, UR11, RZ, P1, !PT ;  /* 0x0000000b0b0b7c10 */ /* 0x000fc60008ffe4ff */
[----:B------:R-:W4:Y:S04]  /*1490*/  LDG.E.CONSTANT R8, desc[UR6][R8.64] ;  /* 0x0000000608087981 */ /* 0x000f28000c1e9900 */
[----:B------:R-:W3:Y:S02]  /*14a0*/  LDG.E.CONSTANT R10, desc[UR6][R10.64] ;  /* 0x000000060a0a7981 */ /* 0x000ee4000c1e9900 */
[-C--:B---3--:R-:W-:Y:S01]  /*14b0*/  FMUL R33, R10, R29.reuse ;  /* 0x0000001d0a217220 */ /* 0x088fe20000400000 */
[----:B----4-:R-:W-:-:S03]  /*14c0*/  FMUL R29, R8, R29 ;  /* 0x0000001d081d7220 */ /* 0x010fc60000400000 */
[-C--:B--2---:R-:W-:Y:S01]  /*14d0*/  FFMA R33, R8, R13.reuse, -R33 ;  /* 0x0000000d08217223 */ /* 0x084fe20000000821 */
[----:B------:R-:W-:-:S04]  /*14e0*/  FFMA R29, R10, R13, R29 ;  /* 0x0000000d0a1d7223 */ /* 0x000fc8000000001d */
[----:B------:R2:W-:Y:S04]  /*14f0*/  STG.E desc[UR6][R30.64], R33 ;  /* 0x000000211e007986 */ /* 0x0005e8000c101906 */
[----:B------:R2:W-:Y:S02]  /*1500*/  STG.E desc[UR6][R6.64], R29 ;  /* 0x0000001d06007986 */ /* 0x0005e4000c101906 */
.L_x_339:
[----:B------:R-:W-:Y:S05]  /*1510*/  BSYNC.RECONVERGENT B0 ;  /* 0x0000000000007941 */ /* 0x000fea0003800200 */
.L_x_338:
[----:B------:R-:W-:Y:S01]  /*1520*/  VIADD R5, R5, 0xfffffffe ;  /* 0xfffffffe05057836 */ /* 0x000fe20000000000 */
[----:B------:R-:W-:-:S04]  /*1530*/  IADD3 R3, PT, PT, R3, 0x1, RZ ;  /* 0x0000000103037810 */ /* 0x000fc80007ffe0ff */
[----:B------:R-:W-:Y:S02]  /*1540*/  ISETP.NE.AND P0, PT, R5, R2, PT ;  /* 0x000000020500720c */ /* 0x000fe40003f05270 */
[----:B------:R-:W-:-:S11]  /*1550*/  MOV R2, R34 ;  /* 0x0000002200027202 */ /* 0x000fd60000000f00 */
[----:B------:R-:W-:Y:S05]  /*1560*/  @P0 BRA `(.L_x_348) ;  /* 0xffffffec00180947 */ /* 0x000fea000383ffff */
.L_x_337:
[----:B------:R-:W-:Y:S05]  /*1570*/  BSYNC.RECONVERGENT B1 ;  /* 0x0000000000017941 */ /* 0x000fea0003800200 */
.L_x_336:
[----:B------:R-:W3:Y:S01]  /*1580*/  LDCU UR5, c[0x0][0x374] ;  /* 0x00006e80ff0577ac */ /* 0x000ee20008000800 */
[----:B------:R-:W4:Y:S01]  /*1590*/  LDCU UR8, c[0x0][0x380] ;  /* 0x00007000ff0877ac */ /* 0x000f220008000800 */
[----:B---3--:R-:W-:-:S04]  /*15a0*/  UIADD3 UR4, UPT, UPT, UR5, UR4, URZ ;  /* 0x0000000405047290 */ /* 0x008fc8000fffe0ff */
[----:B----4-:R-:W-:-:S09]  /*15b0*/  UISETP.GE.AND UP0, UPT, UR4, UR8, UPT ;  /* 0x000000080400728c */ /* 0x010fd2000bf06270 */
[----:B------:R-:W-:Y:S05]  /*15c0*/  BRA.U !UP0, `(.L_x_349) ;  /* 0xffffffe908dc7547 */ /* 0x000fea000b83ffff */
[----:B------:R-:W-:Y:S05]  /*15d0*/  EXIT ;  /* 0x000000000000794d */ /* 0x000fea0003800000 */
.L_x_350:
        /* <DEDUP_REMOVED lines=10> */
.L_x_508:


//--------------------- .text._Z28unitaryReconstructReckSharedIfEviiPT_PKS0_S3_ --------------------------
	.section	.text._Z28unitaryReconstructReckSharedIfEviiPT_PKS0_S3_,"ax",@progbits
	.align	128
        .global         _Z28unitaryReconstructReckSharedIfEviiPT_PKS0_S3_
        .type           _Z28unitaryReconstructReckSharedIfEviiPT_PKS0_S3_,@function
        .size           _Z28unitaryReconstructReckSharedIfEviiPT_PKS0_S3_,(.L_x_509 - _Z28unitaryReconstructReckSharedIfEviiPT_PKS0_S3_)
        .other          _Z28unitaryReconstructReckSharedIfEviiPT_PKS0_S3_,@"STO_CUDA_ENTRY STV_DEFAULT"
_Z28unitaryReconstructReckSharedIfEviiPT_PKS0_S3_:
.text._Z28unitaryReconstructReckSharedIfEviiPT_PKS0_S3_:
[----:B------:R-:W-:Y:S08]  /*0000*/  LDC R1, c[0x0][0x37c] ;  /* 0x0000df00ff017b82 */ /* 0x000ff00000000800 */
[----:B------:R-:W0:Y:S01]  /*0010*/  S2UR UR7, SR_CTAID.Y ;  /* 0x00000000000779c3 */ /* 0x000e220000002600 */
[----:B------:R-:W1:Y:S07]  /*0020*/  S2R R3, SR_TID.X ;  /* 0x0000000000037919 */ /* 0x000e6e0000002100 */
[----:B------:R-:W0:Y:S08]  /*0030*/  LDC R0, c[0x0][0x380] ;  /* 0x0000e000ff007b82 */ /* 0x000e300000000800 */
[----:B------:R-:W2:Y:S01]  /*0040*/  S2UR UR4, SR_CTAID.X ;  /* 0x00000000000479c3 */ /* 0x000ea20000002500 */
[----:B0-----:R-:W-:-:S07]  /*0050*/  ISETP.LE.AND P0, PT, R0, UR7, PT ;  /* 0x0000000700007c0c */ /* 0x001fce000bf03270 */
[----:B------:R-:W0:Y:S06]  /*0060*/  LDC R0, c[0x0][0x360] ;  /* 0x0000d800ff007b82 */ /* 0x000e2c0000000800 */
[----:B-12---:R-:W-:Y:S05]  /*0070*/  @P0 EXIT ;  /* 0x000000000000094d */ /* 0x006fea0003800000 */
[----:B0-----:R-:W-:Y:S01]  /*0080*/  IMAD R0, R0, UR4, R3 ;  /* 0x0000000400007c24 */ /* 0x001fe2000f8e0203 */
[----:B------:R-:W0:Y:S06]  /*0090*/  LDCU.64 UR14, c[0x0][0x358] ;  /* 0x00006b00ff0e77ac */ /* 0x000e2c0008000a00 */
.L_x_361:
[----:B-1----:R-:W1:Y:S02]  /*00a0*/  LDCU UR4, c[0x0][0x384] ;  /* 0x00007080ff0477ac */ /* 0x002e640008000800 */
[----:B-1----:R-:W-:-:S09]  /*00b0*/  UISETP.GE.AND UP0, UPT, UR4, 0x2, UPT ;  /* 0x000000020400788c */ /* 0x002fd2000bf06270 */
[----:B0-23--:R-:W-:Y:S05]  /*00c0*/  BRA.U !UP0, `(.L_x_351) ;  /* 0x0000001508ec7547 */ /* 0x00dfea000b800000 */
[----:B------:R-:W1:Y:S01]  /*00d0*/  LDCU UR20, c[0x0][0x384] ;  /* 0x00007080ff1477ac */ /* 0x000e620008000800 */
[----:B------:R-:W-:Y:S02]  /*00e0*/  PRMT R2, RZ, 0x7610, R2 ;  /* 0x00007610ff027816 */ /* 0x000fe40000000002 */
[----:B------:R-:W-:Y:S01]  /*00f0*/  PRMT R3, RZ, 0x7610, R3 ;  /* 0x00007610ff037816 */ /* 0x000fe20000000003 */
[----:B------:R-:W-:Y:S01]  /*0100*/  UMOV UR4, URZ ;  /* 0x000000ff00047c82 */ /* 0x000fe20008000000 */
[----:B------:R-:W-:Y:S01]  /*0110*/  UMOV UR5, URZ ;  /* 0x000000ff00057c82 */ /* 0x000fe20008000000 */
[----:B-1----:R-:W-:-:S12]  /*0120*/  UIMAD UR21, UR20, UR20, URZ ;  /* 0x00000014141572a4 */ /* 0x002fd8000f8e02ff */
.L_x_360:
[----:B-1-3--:R-:W1:Y:S01]  /*0130*/  LDC R5, c[0x0][0x384] ;  /* 0x0000e100ff057b82 */ /* 0x00ae620000000800 */
[----:B------:R-:W-:Y:S01]  /*0140*/  ISETP.GT.AND P0, PT, R0, UR5, PT ;  /* 0x0000000500007c0c */ /* 0x000fe2000bf04270 */
[----:B------:R-:W-:Y:S01]  /*0150*/  UIADD3 UR6, UPT, UPT, UR5, 0x1, URZ ;  /* 0x0000000105067890 */ /* 0x000fe2000fffe0ff */
[----:B------:R-:W-:Y:S01]  /*0160*/  BSSY.RECONVERGENT B0, `(.L_x_352) ;  /* 0x000001f000007945 */ /* 0x000fe20003800200 */
[----:B------:R-:W-:Y:S01]  /*0170*/  UMOV UR10, UR5 ;  /* 0x00000005000a7c82 */ /* 0x000fe20008000000 */
[----:B------:R-:W-:-:S04]  /*0180*/  UIADD3 UR22, UPT, UPT, UR20, -0x2, URZ ;  /* 0xfffffffe14167890 */ /* 0x000fc8000fffe0ff */
[----:B------:R-:W-:-:S05]  /*0190*/  UMOV UR5, UR6 ;  /* 0x0000000600057c82 */ /* 0x000fca0008000000 */
[----:B0-2---:R-:W-:Y:S05]  /*01a0*/  @P0 BRA `(.L_x_353) ;  /* 0x0000000000680947 */ /* 0x005fea0003800000 */
[----:B------:R-:W2:Y:S01]  /*01b0*/  LDC R7, c[0x0][0x384] ;  /* 0x0000e100ff077b82 */ /* 0x000ea20000000800 */
[----:B------:R-:W-:Y:S01]  /*01c0*/  UIADD3 UR6, UPT, UPT, UR22, UR4, URZ ;  /* 0x0000000416067290 */ /* 0x000fe2000fffe0ff */
[----:B------:R-:W3:Y:S01]  /*01d0*/  LDCU.128 UR16, c[0x0][0x390] ;  /* 0x00007200ff1077ac */ /* 0x000ee20008000c00 */
[----:B------:R-:W-:-:S04]  /*01e0*/  UIMAD UR8, UR21, UR7, URZ ;  /* 0x00000007150872a4 */ /* 0x000fc8000f8e02ff */
[----:B--2---:R-:W-:Y:S01]  /*01f0*/  IMAD R4, R7, UR6, R0 ;  /* 0x0000000607047c24 */ /* 0x004fe2000f8e0200 */
[----:B------:R-:W-:-:S04]  /*0200*/  USHF.R.S32.HI UR6, URZ, 0x1f, UR8 ;  /* 0x0000001fff067899 */ /* 0x000fc80008011408 */
[----:B------:R-:W-:-:S04]  /*0210*/  IADD3 R6, P0, PT, R4, UR8, RZ ;  /* 0x0000000804067c10 */ /* 0x000fc8000ff1e0ff */
[----:B------:R-:W-:Y:S01]  /*0220*/  LEA.HI.X.SX32 R7, R4, UR6, 0x1, P0 ;  /* 0x0000000604077c11 */ /* 0x000fe200080f0eff */
[----:B------:R-:W-:-:S03]  /*0230*/  IMAD.SHL.U32 R8, R6, 0x4, RZ ;  /* 0x0000000406087824 */ /* 0x000fc600078e00ff */
[----:B------:R-:W-:Y:S02]  /*0240*/  SHF.L.U64.HI R4, R6, 0x2, R7 ;  /* 0x0000000206047819 */ /* 0x000fe40000010207 */
[C---:B---3--:R-:W-:Y:S02]  /*0250*/  IADD3 R6, P0, PT, R8.reuse, UR16, RZ ;  /* 0x0000001008067c10 */ /* 0x048fe4000ff1e0ff */
[----:B------:R-:W-:Y:S02]  /*0260*/  IADD3 R8, P1, PT, R8, UR18, RZ ;  /* 0x0000001208087c10 */ /* 0x000fe4000ff3e0ff */
[C---:B------:R-:W-:Y:S02]  /*0270*/  IADD3.X R7, PT, PT, R4.reuse, UR17, RZ, P0, !PT ;  /* 0x0000001104077c10 */ /* 0x040fe400087fe4ff */
[----:B------:R-:W-:-:S03]  /*0280*/  IADD3.X R9, PT, PT, R4, UR19, RZ, P1, !PT ;  /* 0x0000001304097c10 */ /* 0x000fc60008ffe4ff */
[----:B0-----:R-:W2:Y:S04]  /*0290*/  LDG.E.CONSTANT R6, desc[UR14][R6.64] ;  /* 0x0000000e06067981 */ /* 0x001ea8000c1e9900 */
[----:B------:R-:W3:Y:S01]  /*02a0*/  LDG.E.CONSTANT R8, desc[UR14][R8.64] ;  /* 0x0000000e08087981 */ /* 0x000ee2000c1e9900 */
[----:B------:R-:W0:Y:S01]  /*02b0*/  S2UR UR9, SR_CgaCtaId ;  /* 0x00000000000979c3 */ /* 0x000e220000008800 */
[----:B------:R-:W-:-:S07]  /*02c0*/  UMOV UR6, 0x400 ;  /* 0x0000040000067882 */ /* 0x000fce0000000000 */
[----:B------:R-:W4:Y:S01]  /*02d0*/  S2UR UR8, SR_CgaCtaId ;  /* 0x00000000000879c3 */ /* 0x000f220000008800 */
[----:B0-----:R-:W-:-:S04]  /*02e0*/  ULEA UR9, UR9, UR6, 0x18 ;  /* 0x0000000609097291 */ /* 0x001fc8000f8ec0ff */
[----:B------:R-:W-:Y:S02]  /*02f0*/  ULEA UR9, UR20, UR9, 0x2 ;  /* 0x0000000914097291 */ /* 0x000fe4000f8e10ff */
[----:B----4-:R-:W-:-:S04]  /*0300*/  ULEA UR6, UR8, UR6, 0x18 ;  /* 0x0000000608067291 */ /* 0x010fc8000f8ec0ff */
[C---:B------:R-:W-:Y:S02]  /*0310*/  LEA R13, R0.reuse, UR9, 0x2 ;  /* 0x00000009000d7c11 */ /* 0x040fe4000f8e10ff */
[----:B------:R-:W-:-:S05]  /*0320*/  LEA R11, R0, UR6, 0x2 ;  /* 0x00000006000b7c11 */ /* 0x000fca000f8e10ff */
[----:B--2---:R2:W-:Y:S04]  /*0330*/  STS [R11], R6 ;  /* 0x000000060b007388 */ /* 0x0045e80000000800 */
[----:B---3--:R2:W-:Y:S02]  /*0340*/  STS [R13], R8 ;  /* 0x000000080d007388 */ /* 0x0085e40000000800 */
.L_x_353:
[----:B0-----:R-:W-:Y:S05]  /*0350*/  BSYNC.RECONVERGENT B0 ;  /* 0x0000000000007941 */ /* 0x001fea0003800200 */
.L_x_352:
[----:B------:R-:W-:Y:S01]  /*0360*/  BAR.SYNC.DEFER_BLOCKING 0x0 ;  /* 0x0000000000007b1d */ /* 0x000fe20000010000 */
[----:B-1----:R-:W-:Y:S01]  /*0370*/  ISETP.GE.AND P0, PT, R0, R5, PT ;  /* 0x000000050000720c */ /* 0x002fe20003f06270 */
[----:B------:R-:W-:-:S04]  /*0380*/  VIADD R3, R3, 0x1 ;  /* 0x0000000103037836 */ /* 0x000fc80000000000 */
[----:B------:R-:W-:Y:S08]  /*0390*/  BSSY.RECONVERGENT B0, `(.L_x_354) ;  /* 0x0000148000007945 */ /* 0x000ff00003800200 */
[----:B------:R-:W-:Y:S05]  /*03a0*/  @P0 BRA `(.L_x_355) ;  /* 0x0000001400180947 */ /* 0x000fea0003800000 */
[----:B------:R-:W-:Y:S02]  /*03b0*/  UISETP.GE.U32.AND UP1, UPT, UR10, 0x7, UPT ;  /* 0x000000070a00788c */ /* 0x000fe4000bf26070 */
[----:B------:R-:W-:Y:S02]  /*03c0*/  ULOP3.LUT UP0, URZ, UR5, 0x7, URZ, 0xc0, !UPT ;  /* 0x0000000705ff7892 */ /* 0x000fe4000f80c0ff */
[----:B------:R-:W-:Y:S01]  /*03d0*/  UIADD3 UR11, UPT, UPT, UR22, UR4, URZ ;  /* 0x00000004160b7290 */ /* 0x000fe2000fffe0ff */
[----:B------:R-:W-:-:S04]  /*03e0*/  UMOV UR6, URZ ;  /* 0x000000ff00067c82 */ /* 0x000fc80008000000 */
[----:B------:R-:W-:Y:S07]  /*03f0*/  BRA.U !UP1, `(.L_x_356) ;  /* 0x00000009097c7547 */ /* 0x000fee000b800000 */
[----:B------:R-:W0:Y:S01]  /*0400*/  S2R R7, SR_CgaCtaId ;  /* 0x0000000000077919 */ /* 0x000e220000008800 */
[----:B--2---:R-:W-:Y:S01]  /*0410*/  MOV R6, 0x400 ;  /* 0x0000040000067802 */ /* 0x004fe20000000f00 */
[C---:B------:R-:W-:Y:S01]  /*0420*/  VIADD R4, R5.reuse, UR4 ;  /* 0x0000000405047c36 */ /* 0x040fe20008000000 */
[----:B------:R-:W-:Y:S01]  /*0430*/  ULOP3.LUT UR6, UR5, 0xfffffff8, URZ, 0xc0, !UPT ;  /* 0xfffffff805067892 */ /* 0x000fe2000f8ec0ff */
[----:B------:R-:W-:Y:S01]  /*0440*/  IMAD R20, R5, UR11, RZ ;  /* 0x0000000b05147c24 */ /* 0x000fe2000f8e02ff */
[----:B------:R-:W1:Y:S01]  /*0450*/  LDCU.64 UR12, c[0x0][0x388] ;  /* 0x00007100ff0c77ac */ /* 0x000e620008000a00 */
[C---:B------:R-:W-:Y:S01]  /*0460*/  VIADD R8, R4.reuse, 0x3 ;  /* 0x0000000304087836 */ /* 0x040fe20000000000 */
[C---:B------:R-:W-:Y:S01]  /*0470*/  IADD3 R22, PT, PT, R4.reuse, -0x1, RZ ;  /* 0xffffffff04167810 */ /* 0x040fe20007ffe0ff */
[C---:B------:R-:W-:Y:S01]  /*0480*/  IMAD R12, R4.reuse, R5, RZ ;  /* 0x00000005040c7224 */ /* 0x040fe200078e02ff */
[----:B------:R-:W-:Y:S01]  /*0490*/  IADD3 R10, PT, PT, R4, 0x4, RZ ;  /* 0x00000004040a7810 */ /* 0x000fe20007ffe0ff */
[----:B------:R-:W-:-:S02]  /*04a0*/  UIADD3 UR8, UPT, UPT, -UR6, URZ, URZ ;  /* 0x000000ff06087290 */ /* 0x000fc4000fffe1ff */
[-C--:B------:R-:W-:Y:S02]  /*04b0*/  IMAD R22, R22, R5.reuse, RZ ;  /* 0x0000000516167224 */ /* 0x080fe400078e02ff */
[-C--:B------:R-:W-:Y:S01]  /*04c0*/  IMAD R13, R10, R5.reuse, RZ ;  /* 0x000000050a0d7224 */ /* 0x080fe200078e02ff */
[----:B0-----:R-:W-:Y:S01]  /*04d0*/  LEA R24, R7, R6, 0x18 ;  /* 0x0000000607187211 */ /* 0x001fe200078ec0ff */
[C---:B------:R-:W-:Y:S02]  /*04e0*/  VIADD R6, R4.reuse, 0x2 ;  /* 0x0000000204067836 */ /* 0x040fe40000000000 */
[----:B------:R-:W-:Y:S02]  /*04f0*/  VIADD R4, R4, 0x5 ;  /* 0x0000000504047836 */ /* 0x000fe40000000000 */
[-C--:B------:R-:W-:Y:S01]  /*0500*/  IMAD R21, R6, R5.reuse, RZ ;  /* 0x0000000506157224 */ /* 0x080fe200078e02ff */
[-C--:B------:R-:W-:Y:S01]  /*0510*/  IADD3 R6, PT, PT, R12, R5.reuse, RZ ;  /* 0x000000050c067210 */ /* 0x080fe20007ffe0ff */
[----:B------:R-:W-:-:S02]  /*0520*/  IMAD R7, R8, R5, RZ ;  /* 0x0000000508077224 */ /* 0x000fc400078e02ff */
[----:B------:R-:W-:Y:S02]  /*0530*/  IMAD R4, R4, R5, RZ ;  /* 0x0000000504047224 */ /* 0x000fe400078e02ff */
[----:B-1----:R-:W-:-:S07]  /*0540*/  VIADD R24, R24, 0x10 ;  /* 0x0000001018187836 */ /* 0x002fce0000000000 */
.L_x_357:
[----:B------:R-:W-:Y:S01]  /*0550*/  UIMAD UR9, UR21, UR7, URZ ;  /* 0x00000007150972a4 */ /* 0x000fe2000f8e02ff */
[----:B-1----:R-:W-:Y:S02]  /*0560*/  SHF.R.S32.HI R23, RZ, 0x1f, R0 ;  /* 0x0000001fff177819 */ /* 0x002fe40000011400 */
[--C-:B------:R-:W-:Y:S01]  /*0570*/  SHF.R.S32.HI R8, RZ, 0x1f, R20.reuse ;  /* 0x0000001fff087819 */ /* 0x100fe20000011414 */
[----:B------:R-:W-:Y:S02]  /*0580*/  USHF.R.S32.HI UR16, URZ, 0x1f, UR9 ;  /* 0x0000001fff107899 */ /* 0x000fe40008011409 */
[----:B------:R-:W-:-:S04]  /*0590*/  IADD3 R9, P0, P1, R0, UR9, R20 ;  /* 0x0000000900097c10 */ /* 0x000fc8000f91e014 */
[----:B------:R-:W-:Y:S02]  /*05a0*/  IADD3.X R8, PT, PT, R23, UR16, R8, P0, P1 ;  /* 0x0000001017087c10 */ /* 0x000fe400087e2408 */
[----:B------:R-:W-:-:S04]  /*05b0*/  LEA R14, P0, R9, UR12, 0x2 ;  /* 0x0000000c090e7c11 */ /* 0x000fc8000f8010ff */
[----:B------:R-:W-:Y:S01]  /*05c0*/  LEA.HI.X R15, R9, UR13, R8, 0x2, P0 ;  /* 0x0000000d090f7c11 */ /* 0x000fe200080f1408 */
[C---:B------:R-:W-:Y:S01]  /*05d0*/  IMAD R25, R5.reuse, 0x4, R24 ;  /* 0x0000000405197824 */ /* 0x040fe200078e0218 */
[----:B------:R-:W-:Y:S01]  /*05e0*/  LDS.128 R8, [R24+-0x10] ;  /* 0xfffff00018087984 */ /* 0x000fe20000000c00 */
[----:B------:R-:W-:-:S03]  /*05f0*/  IMAD.WIDE.U32 R26, R5, 0x4, R14 ;  /* 0x00000004051a7825 */ /* 0x000fc600078e000e */
[----:B------:R-:W2:Y:S04]  /*0600*/  LDG.E R19, desc[UR14][R14.64] ;  /* 0x0000000e0e137981 */ /* 0x000ea8000c1e1900 */
[----:B------:R-:W3:Y:S04]  /*0610*/  LDG.E R17, desc[UR14][R26.64] ;  /* 0x0000000e1a117981 */ /* 0x000ee8000c1e1900 */
[----:B------:R-:W2:Y:S02]  /*0620*/  LDS R16, [R25+-0x10] ;  /* 0xfffff00019107984 */ /* 0x000ea40000000800 */
[C---:B--2---:R-:W-:Y:S01]  /*0630*/  FMUL R29, R16.reuse, R19 ;  /* 0x00000013101d7220 */ /* 0x044fe20000400000 */
[----:B---3--:R-:W-:-:S04]  /*0640*/  FMUL R18, R16, R17 ;  /* 0x0000001110127220 */ /* 0x008fc80000400000 */
[----:B------:R-:W-:Y:S01]  /*0650*/  FFMA R16, R8, R19, -R18 ;  /* 0x0000001308107223 */ /* 0x000fe20000000812 */
[--C-:B------:R-:W-:Y:S02]  /*0660*/  SHF.R.S32.HI R18, RZ, 0x1f, R22.reuse ;  /* 0x0000001fff127819 */ /* 0x100fe40000011416 */
[----:B------:R-:W-:-:S04]  /*0670*/  IADD3 R19, P0, P1, R0, UR9, R22 ;  /* 0x0000000900137c10 */ /* 0x000fc8000f91e016 */
[----:B------:R-:W-:Y:S02]  /*0680*/  IADD3.X R28, PT, PT, R23, UR16, R18, P0, P1 ;  /* 0x00000010171c7c10 */ /* 0x000fe400087e2412 */
[----:B------:R-:W-:-:S04]  /*0690*/  LEA R18, P0, R19, UR12, 0x2 ;  /* 0x0000000c13127c11 */ /* 0x000fc8000f8010ff */
[----:B------:R-:W-:Y:S01]  /*06a0*/  LEA.HI.X R19, R19, UR13, R28, 0x2, P0 ;  /* 0x0000000d13137c11 */ /* 0x000fe200080f141c */
[----:B------:R0:W-:Y:S01]  /*06b0*/  STG.E desc[UR14][R14.64], R16 ;  /* 0x000000100e007986 */ /* 0x0001e2000c10190e */
[----:B------:R-:W-:-:S05]  /*06c0*/  FFMA R29, R8, R17, R29 ;  /* 0x00000011081d7223 */ /* 0x000fca000000001d */
[----:B------:R-:W-:Y:S04]  /*06d0*/  STG.E desc[UR14][R26.64], R29 ;  /* 0x0000001d1a007986 */ /* 0x000fe8000c10190e */
[----:B------:R-:W2:Y:S01]  /*06e0*/  LDG.E R28, desc[UR14][R18.64] ;  /* 0x0000000e121c7981 */ /* 0x000ea2000c1e1900 */
[----:B0-----:R-:W-:-:S03]  /*06f0*/  IMAD.WIDE.U32 R16, R5, 0x4, R18 ;  /* 0x0000000405107825 */ /* 0x001fc600078e0012 */
[----:B------:R-:W0:Y:S04]  /*0700*/  LDS R29, [R25+-0xc] ;  /* 0xfffff400191d7984 */ /* 0x000e280000000800 */
[----:B------:R-:W0:Y:S01]  /*0710*/  LDG.E R8, desc[UR14][R16.64] ;  /* 0x0000000e10087981 */ /* 0x000e22000c1e1900 */
[----:B------:R-:W-:Y:S01]  /*0720*/  IADD3 R15, P0, P1, R0, UR9, R12 ;  /* 0x00000009000f7c10 */ /* 0x000fe2000f91e00c */
[----:B0-----:R-:W-:-:S04]  /*0730*/  FMUL R14, R29, R8 ;  /* 0x000000081d0e7220 */ /* 0x001fc80000400000 */
[----:B--2---:R-:W-:Y:S01]  /*0740*/  FFMA R27, R9, R28, -R14 ;  /* 0x0000001c091b7223 */ /* 0x004fe2000000080e */
[----:B------:R-:W-:-:S04]  /*0750*/  SHF.R.S32.HI R14, RZ, 0x1f, R12 ;  /* 0x0000001fff0e7819 */ /* 0x000fc8000001140c */
[----:B------:R-:W-:Y:S02]  /*0760*/  IADD3.X R26, PT, PT, R23, UR16, R14, P0, P1 ;  /* 0x00000010171a7c10 */ /* 0x000fe400087e240e */
[----:B------:R-:W-:Y:S01]  /*0770*/  LEA R14, P0, R15, UR12, 0x2 ;  /* 0x0000000c0f0e7c11 */ /* 0x000fe2000f8010ff */
[----:B------:R-:W-:-:S03]  /*0780*/  FMUL R28, R29, R28 ;  /* 0x0000001c1d1c7220 */ /* 0x000fc60000400000 */
[----:B------:R-:W-:Y:S01]  /*0790*/  LEA.HI.X R15, R15, UR13, R26, 0x2, P0 ;  /* 0x0000000d0f0f7c11 */ /* 0x000fe200080f141a */
[----:B------:R-:W-:Y:S01]  /*07a0*/  FFMA R29, R9, R8, R28 ;  /* 0x00000008091d7223 */ /* 0x000fe2000000001c */
[----:B------:R0:W-:Y:S01]  /*07b0*/  STG.E desc[UR14][R18.64], R27 ;  /* 0x0000001b12007986 */ /* 0x0001e2000c10190e */
[----:B------:R-:W-:-:S03]  /*07c0*/  IMAD.WIDE.U32 R8, R5, 0x4, R14 ;  /* 0x0000000405087825 */ /* 0x000fc600078e000e */
[----:B------:R-:W-:Y:S04]  /*07d0*/  STG.E desc[UR14][R16.64], R29 ;  /* 0x0000001d10007986 */ /* 0x000fe8000c10190e */
[----:B------:R-:W2:Y:S04]  /*07e0*/  LDG.E R26, desc[UR14][R8.64] ;  /* 0x0000000e081a7981 */ /* 0x000ea8000c1e1900 */
[----:B0-----:R-:W3:Y:S04]  /*07f0*/  LDG.E R27, desc[UR14][R14.64] ;  /* 0x0000000e0e1b7981 */ /* 0x001ee8000c1e1900 */
[----:B------:R-:W2:Y:S04]  /*0800*/  LDS R18, [R25+-0x8] ;  /* 0xfffff80019127984 */ /* 0x000ea80000000800 */
[----:B------:R-:W0:Y:S01]  /*0810*/  LDS R29, [R25+-0x4] ;  /* 0xfffffc00191d7984 */ /* 0x000e220000000800 */
[C---:B--2---:R-:W-:Y:S01]  /*0820*/  FMUL R19, R18.reuse, R26 ;  /* 0x0000001a12137220 */ /* 0x044fe20000400000 */
[----:B---3--:R-:W-:-:S03]  /*0830*/  FMUL R18, R18, R27 ;  /* 0x0000001b12127220 */ /* 0x008fc60000400000 */
[----:B------:R-:W-:Y:S01]  /*0840*/  FFMA R27, R10, R27, -R19 ;  /* 0x0000001b0a1b7223 */ /* 0x000fe20000000813 */
[----:B------:R-:W-:Y:S01]  /*0850*/  IADD3 R19, P0, P1, R0, UR9, R6 ;  /* 0x0000000900137c10 */ /* 0x000fe2000f91e006 */
[----:B------:R-:W-:Y:S01]  /*0860*/  FFMA R10, R10, R26, R18 ;  /* 0x0000001a0a0a7223 */ /* 0x000fe20000000012 */
[----:B------:R-:W-:-:S04]  /*0870*/  SHF.R.S32.HI R18, RZ, 0x1f, R6 ;  /* 0x0000001fff127819 */ /* 0x000fc80000011406 */
[----:B------:R-:W-:Y:S02]  /*0880*/  IADD3.X R26, PT, PT, R23, UR16, R18, P0, P1 ;  /* 0x00000010171a7c10 */ /* 0x000fe400087e2412 */
[----:B------:R-:W-:-:S04]  /*0890*/  LEA R18, P0, R19, UR12, 0x2 ;  /* 0x0000000c13127c11 */ /* 0x000fc8000f8010ff */
[----:B------:R-:W-:Y:S01]  /*08a0*/  LEA.HI.X R19, R19, UR13, R26, 0x2, P0 ;  /* 0x0000000d13137c11 */ /* 0x000fe200080f141a */
[----:B------:R-:W-:Y:S02]  /*08b0*/  STG.E desc[UR14][R14.64], R27 ;  /* 0x0000001b0e007986 */ /* 0x000fe4000c10190e */
[----:B------:R-:W-:Y:S02]  /*08c0*/  IMAD.WIDE.U32 R16, R5, 0x4, R18 ;  /* 0x0000000405107825 */ /* 0x000fe400078e0012 */
[----:B------:R1:W-:Y:S04]  /*08d0*/  STG.E desc[UR14][R8.64], R10 ;  /* 0x0000000a08007986 */ /* 0x0003e8000c10190e */
[----:B------:R-:W0:Y:S04]  /*08e0*/  LDG.E R26, desc[UR14][R18.64] ;  /* 0x0000000e121a7981 */ /* 0x000e28000c1e1900 */
[----:B-1----:R-:W2:Y:S01]  /*08f0*/  LDG.E R10, desc[UR14][R16.64] ;  /* 0x0000000e100a7981 */ /* 0x002ea2000c1e1900 */
[C---:B0-----:R-:W-:Y:S01]  /*0900*/  FMUL R28, R29.reuse, R26 ;  /* 0x0000001a1d1c7220 */ /* 0x041fe20000400000 */
[----:B--2---:R-:W-:-:S04]  /*0910*/  FMUL R8, R29, R10 ;  /* 0x0000000a1d087220 */ /* 0x004fc80000400000 */
[----:B------:R-:W-:Y:S01]  /*0920*/  FFMA R29, R11, R26, -R8 ;  /* 0x0000001a0b1d7223 */ /* 0x000fe20000000808 */
[--C-:B------:R-:W-:Y:S02]  /*0930*/  SHF.R.S32.HI R26, RZ, 0x1f, R21.reuse ;  /* 0x0000001fff1a7819 */ /* 0x100fe40000011415 */
[----:B------:R-:W-:-:S04]  /*0940*/  IADD3 R8, P0, P1, R0, UR9, R21 ;  /* 0x0000000900087c10 */ /* 0x000fc8000f91e015 */
[----:B------:R-:W-:Y:S02]  /*0950*/  IADD3.X R15, PT, PT, R23, UR16, R26, P0, P1 ;  /* 0x00000010170f7c10 */ /* 0x000fe400087e241a */
[----:B------:R-:W-:-:S04]  /*0960*/  LEA R26, P0, R8, UR12, 0x2 ;  /* 0x0000000c081a7c11 */ /* 0x000fc8000f8010ff */
[----:B------:R-:W-:Y:S01]  /*0970*/  LEA.HI.X R27, R8, UR13, R15, 0x2, P0 ;  /* 0x0000000d081b7c11 */ /* 0x000fe200080f140f */
[----:B------:R-:W-:Y:S01]  /*0980*/  FFMA R11, R11, R10, R28 ;  /* 0x0000000a0b0b7223 */ /* 0x000fe2000000001c */
[----:B------:R0:W-:Y:S01]  /*0990*/  STG.E desc[UR14][R18.64], R29 ;  /* 0x0000001d12007986 */ /* 0x0001e2000c10190e */
[----:B------:R-:W-:-:S03]  /*09a0*/  IMAD.WIDE.U32 R14, R5, 0x4, R26 ;  /* 0x00000004050e7825 */ /* 0x000fc600078e001a */
[----:B------:R1:W-:Y:S04]  /*09b0*/  STG.E desc[UR14][R16.64], R11 ;  /* 0x0000000b10007986 */ /* 0x0003e8000c10190e */
[----:B------:R-:W2:Y:S04]  /*09c0*/  LDS R28, [R25] ;  /* 0x00000000191c7984 */ /* 0x000ea80000000800 */
[----:B0-----:R-:W2:Y:S04]  /*09d0*/  LDG.E R29, desc[UR14][R14.64] ;  /* 0x0000000e0e1d7981 */ /* 0x001ea8000c1e1900 */
[----:B-1----:R-:W3:Y:S04]  /*09e0*/  LDG.E R17, desc[UR14][R26.64] ;  /* 0x0000000e1a117981 */ /* 0x002ee8000c1e1900 */
[----:B------:R-:W0:Y:S01]  /*09f0*/  LDS.128 R8, [R24] ;  /* 0x0000000018087984 */ /* 0x000e220000000c00 */
[----:B------:R-:W-:-:S02]  /*0a00*/  SHF.R.S32.HI R16, RZ, 0x1f, R7 ;  /* 0x0000001fff107819 */ /* 0x000fc40000011407 */
[----:B------:R-:W-:Y:S01]  /*0a10*/  IADD3 R18, P0, P1, R0, UR9, R7 ;  /* 0x0000000900127c10 */ /* 0x000fe2000f91e007 */
[C---:B--2---:R-:W-:Y:S01]  /*0a20*/  FMUL R19, R28.reuse, R29 ;  /* 0x0000001d1c137220 */ /* 0x044fe20000400000 */
[----:B---3--:R-:W-:-:S03]  /*0a30*/  FMUL R28, R28, R17 ;  /* 0x000000111c1c7220 */ /* 0x008fc60000400000 */
[----:B0-----:R-:W-:Y:S01]  /*0a40*/  FFMA R19, R8, R17, -R19 ;  /* 0x0000001108137223 */ /* 0x001fe20000000813 */
        /* <DEDUP_REMOVED lines=8> */
[----:B------:R-:W0:Y:S04]  /*0ad0*/  LDS R29, [R25+0x4] ;  /* 0x00000400191d7984 */ /* 0x000e280000000800 */
        /* <DEDUP_REMOVED lines=14> */
[----:B------:R-:W3:Y:S04]  /*0bc0*/  LDG.E R29, desc[UR14][R26.64] ;  /* 0x0000000e1a1d7981 */ /* 0x000ee8000c1e1900 */
[----:B------:R-:W2:Y:S01]  /*0bd0*/  LDS R14, [R25+0x8] ;  /* 0x00000800190e7984 */ /* 0x000ea20000000800 */
[----:B0-----:R-:W-:-:S03]  /*0be0*/  SHF.R.S32.HI R16, RZ, 0x1f, R4 ;  /* 0x0000001fff107819 */ /* 0x001fc60000011404 */
[----:B------:R-:W0:Y:S01]  /*0bf0*/  LDS R25, [R25+0xc] ;  /* 0x00000c0019197984 */ /* 0x000e220000000800 */
[C---:B--2---:R-:W-:Y:S01]  /*0c00*/  FMUL R17, R14.reuse, R15 ;  /* 0x0000000f0e117220 */ /* 0x044fe20000400000 */
[----:B---3--:R-:W-:-:S03]  /*0c10*/  FMUL R14, R14, R29 ;  /* 0x0000001d0e0e7220 */ /* 0x008fc60000400000 */
[----:B------:R-:W-:Y:S01]  /*0c20*/  FFMA R29, R10, R29, -R17 ;  /* 0x0000001d0a1d7223 */ /* 0x000fe20000000811 */
        /* <DEDUP_REMOVED lines=8> */
[----:B------:R-:W0:Y:S04]  /*0cb0*/  LDG.E R18, desc[UR14][R14.64] ;  /* 0x0000000e0e127981 */ /* 0x000e28000c1e1900 */
[----:B------:R-:W2:Y:S01]  /*0cc0*/  LDG.E R10, desc[UR14][R16.64] ;  /* 0x0000000e100a7981 */ /* 0x000ea2000c1e1900 */
[----:B------:R-:W-:-:S04]  /*0cd0*/  UIADD3 UR8, UPT, UPT, UR8, 0x8, URZ ;  /* 0x0000000808087890 */ /* 0x000fc8000fffe0ff */
[----:B------:R-:W-:Y:S01]  /*0ce0*/  UISETP.NE.AND UP1, UPT, UR8, URZ, UPT ;  /* 0x000000ff0800728c */ /* 0x000fe2000bf25270 */
[----:B------:R-:W-:Y:S01]  /*0cf0*/  VIADD R24, R24, 0x20 ;  /* 0x0000002018187836 */ /* 0x000fe20000000000 */
[C---:B------:R-:W-:Y:S01]  /*0d00*/  LEA R22, R5.reuse, R22, 0x3 ;  /* 0x0000001605167211 */ /* 0x040fe200078e18ff */
[C---:B------:R-:W-:Y:S01]  /*0d10*/  IMAD R12, R5.reuse, 0x8, R12 ;  /* 0x00000008050c7824 */ /* 0x040fe200078e020c */
[C---:B------:R-:W-:Y:S01]  /*0d20*/  LEA R21, R5.reuse, R21, 0x3 ;  /* 0x0000001505157211 */ /* 0x040fe200078e18ff */
[C---:B------:R-:W-:Y:S01]  /*0d30*/  IMAD R6, R5.reuse, 0x8, R6 ;  /* 0x0000000805067824 */ /* 0x040fe200078e0206 */
[C---:B------:R-:W-:Y:S01]  /*0d40*/  LEA R20, R5.reuse, R20, 0x3 ;  /* 0x0000001405147211 */ /* 0x040fe200078e18ff */
[C---:B------:R-:W-:Y:S02]  /*0d50*/  IMAD R7, R5.reuse, 0x8, R7 ;  /* 0x0000000805077824 */ /* 0x040fe400078e0207 */
[C---:B------:R-:W-:Y:S02]  /*0d60*/  IMAD R13, R5.reuse, 0x8, R13 ;  /* 0x00000008050d7824 */ /* 0x040fe400078e020d */
[----:B------:R-:W-:-:S02]  /*0d70*/  IMAD R4, R5, 0x8, R4 ;  /* 0x0000000805047824 */ /* 0x000fc400078e0204 */
[C---:B0-----:R-:W-:Y:S01]  /*0d80*/  FMUL R28, R25.reuse, R18 ;  /* 0x00000012191c7220 */ /* 0x041fe20000400000 */
[----:B--2---:R-:W-:-:S03]  /*0d90*/  FMUL R25, R25, R10 ;  /* 0x0000000a19197220 */ /* 0x004fc60000400000 */
[C---:B------:R-:W-:Y:S01]  /*0da0*/  FFMA R23, R11.reuse, R10, -R28 ;  /* 0x0000000a0b177223 */ /* 0x040fe2000000081c */
[----:B------:R-:W-:-:S04]  /*0db0*/  FFMA R11, R11, R18, R25 ;  /* 0x000000120b0b7223 */ /* 0x000fc80000000019 */
[----:B------:R1:W-:Y:S04]  /*0dc0*/  STG.E desc[UR14][R16.64], R23 ;  /* 0x0000001710007986 */ /* 0x0003e8000c10190e */
[----:B------:R1:W-:Y:S01]  /*0dd0*/  STG.E desc[UR14][R14.64], R11 ;  /* 0x0000000b0e007986 */ /* 0x0003e2000c10190e */
[----:B------:R-:W-:Y:S05]  /*0de0*/  BRA.U UP1, `(.L_x_357) ;  /* 0xfffffff501d87547 */ /* 0x000fea000b83ffff */
.L_x_356:
[----:B------:R-:W-:Y:S05]  /*0df0*/  BRA.U !UP0, `(.L_x_355) ;  /* 0x0000000908847547 */ /* 0x000fea000b800000 */
[----:B------:R-:W0:Y:S01]  /*0e00*/  S2UR UR13, SR_CgaCtaId ;  /* 0x00000000000d79c3 */ /* 0x000e220000008800 */
[----:B------:R-:W3:Y:S01]  /*0e10*/  LDCU UR8, c[0x0][0x384] ;  /* 0x00007080ff0877ac */ /* 0x000ee20008000800 */
[----:B--2---:R-:W-:Y:S01]  /*0e20*/  LOP3.LUT R6, R3, 0x7, RZ, 0xc0, !PT ;  /* 0x0000000703067812 */ /* 0x004fe200078ec0ff */
[----:B------:R-:W-:-:S03]  /*0e30*/  UMOV UR12, 0x400 ;  /* 0x00000400000c7882 */ /* 0x000fc60000000000 */
[C---:B------:R-:W-:Y:S01]  /*0e40*/  LOP3.LUT P0, RZ, R6.reuse, 0x3, RZ, 0xc0, !PT ;  /* 0x0000000306ff7812 */ /* 0x040fe2000780c0ff */
[----:B------:R-:W-:-:S05]  /*0e50*/  VIADD R4, R6, 0xffffffff ;  /* 0xffffffff06047836 */ /* 0x000fca0000000000 */
[----:B------:R-:W-:Y:S02]  /*0e60*/  ISETP.GE.U32.AND P1, PT, R4, 0x3, PT ;  /* 0x000000030400780c */ /* 0x000fe40003f26070 */
[----:B------:R-:W-:Y:S01]  /*0e70*/  SHF.R.S32.HI R4, RZ, 0x1f, R0 ;  /* 0x0000001fff047819 */ /* 0x000fe20000011400 */
[----:B---3--:R-:W-:Y:S02]  /*0e80*/  UIMAD UR9, UR8, UR8, URZ ;  /* 0x00000008080972a4 */ /* 0x008fe4000f8e02ff */
[----:B0-----:R-:W-:Y:S02]  /*0e90*/  ULEA UR12, UR13, UR12, 0x18 ;  /* 0x0000000c0d0c7291 */ /* 0x001fe4000f8ec0ff */
[----:B------:R-:W-:Y:S02]  /*0ea0*/  UIMAD UR13, UR9, UR7, URZ ;  /* 0x00000007090d72a4 */ /* 0x000fe4000f8e02ff */
[----:B------:R-:W-:Y:S02]  /*0eb0*/  ULEA UR16, UR8, UR12, 0x2 ;  /* 0x0000000c08107291 */ /* 0x000fe4000f8e10ff */
[----:B------:R-:W-:-:S02]  /*0ec0*/  USHF.R.S32.HI UR23, URZ, 0x1f, UR13 ;  /* 0x0000001fff177899 */ /* 0x000fc4000801140d */
[----:B------:R-:W-:Y:S10]  /*0ed0*/  @!P1 BRA `(.L_x_358) ;  /* 0x0000000400309947 */ /* 0x000ff40003800000 */
[----:B------:R-:W0:Y:S01]  /*0ee0*/  LDCU.64 UR18, c[0x0][0x388] ;  /* 0x00007100ff1277ac */ /* 0x000e220008000a00 */
[----:B------:R-:W-:-:S06]  /*0ef0*/  UIADD3 UR9, UPT, UPT, UR11, UR6, URZ ;  /* 0x000000060b097290 */ /* 0x000fcc000fffe0ff */
[----:B-1----:R-:W-:-:S05]  /*0f00*/  IMAD R8, R5, UR9, RZ ;  /* 0x0000000905087c24 */ /* 0x002fca000f8e02ff */
[--C-:B------:R-:W-:Y:S02]  /*0f10*/  SHF.R.S32.HI R7, RZ, 0x1f, R8.reuse ;  /* 0x0000001fff077819 */ /* 0x100fe40000011408 */
[----:B------:R-:W-:-:S04]  /*0f20*/  IADD3 R6, P1, P2, R0, UR13, R8 ;  /* 0x0000000d00067c10 */ /* 0x000fc8000fa3e008 */
[----:B------:R-:W-:Y:S02]  /*0f30*/  IADD3.X R7, PT, PT, R4, UR23, R7, P1, P2 ;  /* 0x0000001704077c10 */ /* 0x000fe40008fe4407 */
[----:B0-----:R-:W-:-:S04]  /*0f40*/  LEA R10, P1, R6, UR18, 0x2 ;  /* 0x00000012060a7c11 */ /* 0x001fc8000f8210ff */
[----:B------:R-:W-:-:S03]  /*0f50*/  LEA.HI.X R11, R6, UR19, R7, 0x2, P1 ;  /* 0x00000013060b7c11 */ /* 0x000fc600088f1407 */
[----:B------:R-:W-:Y:S02]  /*0f60*/  IMAD.WIDE.U32 R12, R5, 0x4, R10 ;  /* 0x00000004050c7825 */ /* 0x000fe400078e000a */
[----:B------:R-:W2:Y:S04]  /*0f70*/  LDG.E R15, desc[UR14][R10.64] ;  /* 0x0000000e0a0f7981 */ /* 0x000ea8000c1e1900 */
[----:B------:R-:W3:Y:S01]  /*0f80*/  LDG.E R17, desc[UR14][R12.64] ;  /* 0x0000000e0c117981 */ /* 0x000ee2000c1e1900 */
[----:B------:R-:W0:Y:S01]  /*0f90*/  S2UR UR12, SR_CgaCtaId ;  /* 0x00000000000c79c3 */ /* 0x000e220000008800 */
[----:B------:R-:W-:Y:S01]  /*0fa0*/  UMOV UR8, 0x400 ;  /* 0x0000040000087882 */ /* 0x000fe20000000000 */
[----:B------:R-:W-:-:S09]  /*0fb0*/  ULEA UR17, UR6, UR16, 0x2 ;  /* 0x0000001006117291 */ /* 0x000fd2000f8e10ff */
[----:B------:R-:W3:Y:S01]  /*0fc0*/  LDS R14, [UR17] ;  /* 0x00000011ff0e7984 */ /* 0x000ee20008000800 */
[----:B0-----:R-:W-:-:S04]  /*0fd0*/  ULEA UR8, UR12, UR8, 0x18 ;  /* 0x000000080c087291 */ /* 0x001fc8000f8ec0ff */
[----:B------:R-:W-:-:S09]  /*0fe0*/  ULEA UR8, UR6, UR8, 0x2 ;  /* 0x0000000806087291 */ /* 0x000fd2000f8e10ff */
[----:B------:R-:W0:Y:S01]  /*0ff0*/  LDS.64 R6, [UR8] ;  /* 0x00000008ff067984 */ /* 0x000e220008000a00 */
[----:B------:R-:W-:-:S04]  /*1000*/  IADD3 R9, PT, PT, R8, R5, RZ ;  /* 0x0000000508097210 */ /* 0x000fc80007ffe0ff */
[--C-:B------:R-:W-:Y:S02]  /*1010*/  SHF.R.S32.HI R19, RZ, 0x1f, R9.reuse ;  /* 0x0000001fff137819 */ /* 0x100fe40000011409 */
[----:B------:R-:W-:-:S04]  /*1020*/  IADD3 R9, P1, P2, R0, UR13, R9 ;  /* 0x0000000d00097c10 */ /* 0x000fc8000fa3e009 */
[----:B------:R-:W-:Y:S02]  /*1030*/  IADD3.X R16, PT, PT, R4, UR23, R19, P1, P2 ;  /* 0x0000001704107c10 */ /* 0x000fe40008fe4413 */
[----:B------:R-:W-:-:S04]  /*1040*/  LEA R8, P1, R9, UR18, 0x2 ;  /* 0x0000001209087c11 */ /* 0x000fc8000f8210ff */
[----:B------:R-:W-:Y:S01]  /*1050*/  LEA.HI.X R9, R9, UR19, R16, 0x2, P1 ;  /* 0x0000001309097c11 */ /* 0x000fe200088f1410 */
[C---:B---3--:R-:W-:Y:S01]  /*1060*/  FMUL R19, R14.reuse, R17 ;  /* 0x000000110e137220 */ /* 0x048fe20000400000 */
[----:B--2---:R-:W-:-:S03]  /*1070*/  FMUL R14, R14, R15 ;  /* 0x0000000f0e0e7220 */ /* 0x004fc60000400000 */
[C---:B0-----:R-:W-:Y:S01]  /*1080*/  FFMA R19, R6.reuse, R15, -R19 ;  /* 0x0000000f06137223 */ /* 0x041fe20000000813 */
[----:B------:R-:W-:Y:S01]  /*1090*/  FFMA R21, R6, R17, R14 ;  /* 0x0000001106157223 */ /* 0x000fe2000000000e */
[----:B------:R-:W-:Y:S01]  /*10a0*/  IMAD.WIDE.U32 R14, R5, 0x4, R8 ;  /* 0x00000004050e7825 */ /* 0x000fe200078e0008 */
[----:B------:R-:W0:Y:S04]  /*10b0*/  LDS R6, [UR17+0x4] ;  /* 0x00000411ff067984 */ /* 0x000e280008000800 */
[----:B------:R0:W-:Y:S04]  /*10c0*/  STG.E desc[UR14][R10.64], R19 ;  /* 0x000000130a007986 */ /* 0x0001e8000c10190e */
[----:B------:R1:W-:Y:S04]  /*10d0*/  STG.E desc[UR14][R12.64], R21 ;  /* 0x000000150c007986 */ /* 0x0003e8000c10190e */
[----:B------:R-:W0:Y:S04]  /*10e0*/  LDG.E R20, desc[UR14][R14.64] ;  /* 0x0000000e0e147981 */ /* 0x000e28000c1e1900 */
[----:B------:R-:W2:Y:S01]  /*10f0*/  LDG.E R18, desc[UR14][R8.64] ;  /* 0x0000000e08127981 */ /* 0x000ea2000c1e1900 */
[----:B------:R-:W-:-:S03]  /*1100*/  UIADD3 UR12, UPT, UPT, UR9, 0x2, URZ ;  /* 0x00000002090c7890 */ /* 0x000fc6000fffe0ff */
[----:B------:R-:W3:Y:S03]  /*1110*/  LDS R12, [UR17+0x8] ;  /* 0x00000811ff0c7984 */ /* 0x000ee60008000800 */
[----:B------:R-:W-:-:S05]  /*1120*/  IMAD R17, R5, UR12, RZ ;  /* 0x0000000c05117c24 */ /* 0x000fca000f8e02ff */
[--C-:B------:R-:W-:Y:S02]  /*1130*/  SHF.R.S32.HI R23, RZ, 0x1f, R17.reuse ;  /* 0x0000001fff177819 */ /* 0x100fe40000011411 */
[----:B------:R-:W-:-:S04]  /*1140*/  IADD3 R17, P1, P2, R0, UR13, R17 ;  /* 0x0000000d00117c10 */ /* 0x000fc8000fa3e011 */
[----:B------:R-:W-:Y:S02]  /*1150*/  IADD3.X R22, PT, PT, R4, UR23, R23, P1, P2 ;  /* 0x0000001704167c10 */ /* 0x000fe40008fe4417 */
[----:B------:R-:W-:-:S04]  /*1160*/  LEA R16, P1, R17, UR18, 0x2 ;  /* 0x0000001211107c11 */ /* 0x000fc8000f8210ff */
[----:B------:R-:W-:Y:S01]  /*1170*/  LEA.HI.X R17, R17, UR19, R22, 0x2, P1 ;  /* 0x0000001311117c11 */ /* 0x000fe200088f1416 */
[C---:B0-----:R-:W-:Y:S01]  /*1180*/  FMUL R11, R6.reuse, R20 ;  /* 0x00000014060b7220 */ /* 0x041fe20000400000 */
[----:B--2---:R-:W-:-:S03]  /*1190*/  FMUL R19, R6, R18 ;  /* 0x0000001206137220 */ /* 0x004fc60000400000 */
[-C--:B-1----:R-:W-:Y:S02]  /*11a0*/  FFMA R13, R18, R7.reuse, -R11 ;  /* 0x00000007120d7223 */ /* 0x082fe4000000080b */
[----:B------:R-:W0:Y:S01]  /*11b0*/  LDS.64 R10, [UR8+0x8] ;  /* 0x00000808ff0a7984 */ /* 0x000e220008000a00 */
[----:B------:R-:W-:Y:S01]  /*11c0*/  FFMA R19, R20, R7, R19 ;  /* 0x0000000714137223 */ /* 0x000fe20000000013 */
[----:B------:R-:W-:Y:S02]  /*11d0*/  IMAD.WIDE.U32 R6, R5, 0x4, R16 ;  /* 0x0000000405067825 */ /* 0x000fe400078e0010 */
[----:B------:R1:W-:Y:S04]  /*11e0*/  STG.E desc[UR14][R8.64], R13 ;  /* 0x0000000d08007986 */ /* 0x0003e8000c10190e */
[----:B------:R2:W-:Y:S04]  /*11f0*/  STG.E desc[UR14][R14.64], R19 ;  /* 0x000000130e007986 */ /* 0x0005e8000c10190e */
[----:B------:R-:W3:Y:S04]  /*1200*/  LDG.E R23, desc[UR14][R6.64] ;  /* 0x0000000e06177981 */ /* 0x000ee8000c1e1900 */
[----:B------:R-:W4:Y:S01]  /*1210*/  LDG.E R21, desc[UR14][R16.64] ;  /* 0x0000000e10157981 */ /* 0x000f22000c1e1900 */
[----:B------:R-:W-:-:S06]  /*1220*/  UIADD3 UR9, UPT, UPT, UR9, 0x3, URZ ;  /* 0x0000000309097890 */ /* 0x000fcc000fffe0ff */
[----:B------:R-:W-:-:S05]  /*1230*/  IMAD R25, R5, UR9, RZ ;  /* 0x0000000905197c24 */ /* 0x000fca000f8e02ff */
[--C-:B------:R-:W-:Y:S02]  /*1240*/  SHF.R.S32.HI R27, RZ, 0x1f, R25.reuse ;  /* 0x0000001fff1b7819 */ /* 0x100fe40000011419 */
[----:B------:R-:W-:-:S04]  /*1250*/  IADD3 R25, P1, P2, R0, UR13, R25 ;  /* 0x0000000d00197c10 */ /* 0x000fc8000fa3e019 */
[----:B------:R-:W-:Y:S02]  /*1260*/  IADD3.X R18, PT, PT, R4, UR23, R27, P1, P2 ;  /* 0x0000001704127c10 */ /* 0x000fe40008fe441b */
[----:B-1----:R-:W-:-:S04]  /*1270*/  LEA R8, P1, R25, UR18, 0x2 ;  /* 0x0000001219087c11 */ /* 0x002fc8000f8210ff */
[----:B------:R-:W-:Y:S01]  /*1280*/  LEA.HI.X R9, R25, UR19, R18, 0x2, P1 ;  /* 0x0000001319097c11 */ /* 0x000fe200088f1412 */
[C---:B---3--:R-:W-:Y:S01]  /*1290*/  FMUL R13, R12.reuse, R23 ;  /* 0x000000170c0d7220 */ /* 0x048fe20000400000 */
[----:B----4-:R-:W-:-:S03]  /*12a0*/  FMUL R12, R12, R21 ;  /* 0x000000150c0c7220 */ /* 0x010fc60000400000 */
[C---:B0-----:R-:W-:Y:S01]  /*12b0*/  FFMA R21, R10.reuse, R21, -R13 ;  /* 0x000000150a157223 */ /* 0x041fe2000000080d */
[----:B------:R-:W-:Y:S01]  /*12c0*/  FFMA R23, R10, R23, R12 ;  /* 0x000000170a177223 */ /* 0x000fe2000000000c */
[----:B------:R-:W-:-:S03]  /*12d0*/  IMAD.WIDE.U32 R12, R5, 0x4, R8 ;  /* 0x00000004050c7825 */ /* 0x000fc600078e0008 */
[----:B------:R-:W-:Y:S04]  /*12e0*/  STG.E desc[UR14][R16.64], R21 ;  /* 0x0000001510007986 */ /* 0x000fe8000c10190e */
[----:B------:R-:W-:Y:S04]  /*12f0*/  STG.E desc[UR14][R6.64], R23 ;  /* 0x0000001706007986 */ /* 0x000fe8000c10190e */
[----:B--2---:R-:W2:Y:S04]  /*1300*/  LDG.E R15, desc[UR14][R12.64] ;  /* 0x0000000e0c0f7981 */ /* 0x004ea8000c1e1900 */
[----:B------:R-:W3:Y:S04]  /*1310*/  LDG.E R14, desc[UR14][R8.64] ;  /* 0x0000000e080e7981 */ /* 0x000ee8000c1e1900 */
[----:B------:R-:W2:Y:S01]  /*1320*/  LDS R10, [UR17+0xc] ;  /* 0x00000c11ff0a7984 */ /* 0x000ea20008000800 */
[----:B------:R-:W-:Y:S01]  /*1330*/  UIADD3 UR6, UPT, UPT, UR6, 0x4, URZ ;  /* 0x0000000406067890 */ /* 0x000fe2000fffe0ff */
[C---:B--2---:R-:W-:Y:S01]  /*1340*/  FMUL R19, R10.reuse, R15 ;  /* 0x0000000f0a137220 */ /* 0x044fe20000400000 */
[----:B---3--:R-:W-:-:S03]  /*1350*/  FMUL R10, R10, R14 ;  /* 0x0000000e0a0a7220 */ /* 0x008fc60000400000 */
[-C--:B------:R-:W-:Y:S01]  /*1360*/  FFMA R19, R14, R11.reuse, -R19 ;  /* 0x0000000b0e137223 */ /* 0x080fe20000000813 */
[----:B------:R-:W-:-:S04]  /*1370*/  FFMA R11, R15, R11, R10 ;  /* 0x0000000b0f0b7223 */ /* 0x000fc8000000000a */
[----:B------:R0:W-:Y:S04]  /*1380*/  STG.E desc[UR14][R8.64], R19 ;  /* 0x0000001308007986 */ /* 0x0001e8000c10190e */
[----:B------:R0:W-:Y:S02]  /*1390*/  STG.E desc[UR14][R12.64], R11 ;  /* 0x0000000b0c007986 */ /* 0x0001e4000c10190e */
.L_x_358:
[----:B------:R-:W-:Y:S05]  /*13a0*/  @!P0 BRA `(.L_x_355) ;  /* 0x0000000400188947 */ /* 0x000fea0003800000 */
[C---:B------:R-:W-:Y:S02]  /*13b0*/  LOP3.LUT P1, RZ, R2.reuse, 0x3, RZ, 0xc0, !PT ;  /* 0x0000000302ff7812 */ /* 0x040fe4000782c0ff */
[----:B------:R-:W-:-:S04]  /*13c0*/  LOP3.LUT R6, R2, 0x1, RZ, 0xc0, !PT ;  /* 0x0000000102067812 */ /* 0x000fc800078ec0ff */
[----:B------:R-:W-:-:S07]  /*13d0*/  ISETP.NE.U32.AND P0, PT, R6, 0x1, PT ;  /* 0x000000010600780c */ /* 0x000fce0003f05070 */
[----:B------:R-:W-:Y:S06]  /*13e0*/  @!P1 BRA `(.L_x_359) ;  /* 0x0000000000a49947 */ /* 0x000fec0003800000 */
[----:B------:R-:W2:Y:S01]  /*13f0*/  LDCU.64 UR18, c[0x0][0x388] ;  /* 0x00007100ff1277ac */ /* 0x000ea20008000a00 */
[----:B------:R-:W-:-:S06]  /*1400*/  UIADD3 UR8, UPT, UPT, UR11, UR6, URZ ;  /* 0x000000060b087290 */ /* 0x000fcc000fffe0ff */
[----:B------:R-:W-:-:S05]  /*1410*/  IMAD R6, R5, UR8, RZ ;  /* 0x0000000805067c24 */ /* 0x000fca000f8e02ff */
[--C-:B------:R-:W-:Y:S02]  /*1420*/  SHF.R.S32.HI R7, RZ, 0x1f, R6.reuse ;  /* 0x0000001fff077819 */ /* 0x100fe40000011406 */
[----:B01----:R-:W-:-:S04]  /*1430*/  IADD3 R9, P1, P2, R0, UR13, R6 ;  /* 0x0000000d00097c10 */ /* 0x003fc8000fa3e006 */
[----:B------:R-:W-:Y:S02]  /*1440*/  IADD3.X R10, PT, PT, R4, UR23, R7, P1, P2 ;  /* 0x00000017040a7c10 */ /* 0x000fe40008fe4407 */
[----:B--2---:R-:W-:-:S04]  /*1450*/  LEA R8, P1, R9, UR18, 0x2 ;  /* 0x0000001209087c11 */ /* 0x004fc8000f8210ff */
        /* <DEDUP_REMOVED lines=8> */
[----:B------:R-:W-:-:S03]  /*14e0*/  IMAD.IADD R7, R6, 0x1, R5 ;  /* 0x0000000106077824 */ /* 0x000fc600078e0205 */
[----:B------:R-:W-:Y:S01]  /*14f0*/  LDS R23, [UR12+0x4] ;  /* 0x0000040cff177984 */ /* 0x000fe20008000800 */
[----:B0-----:R-:W-:-:S04]  /*1500*/  ULEA UR8, UR9, UR8, 0x18 ;  /* 0x0000000809087291 */ /* 0x001fc8000f8ec0ff */
[----:B------:R-:W-:-:S09]  /*1510*/  ULEA UR8, UR6, UR8, 0x2 ;  /* 0x0000000806087291 */ /* 0x000fd2000f8e10ff */
[----:B------:R-:W0:Y:S01]  /*1520*/  LDS.64 R12, [UR8] ;  /* 0x00000008ff0c7984 */ /* 0x000e220008000a00 */
        /* <DEDUP_REMOVED lines=9> */
[----:B------:R-:W-:-:S03]  /*15c0*/  IMAD.WIDE.U32 R14, R5, 0x4, R6 ;  /* 0x00000004050e7825 */ /* 0x000fc600078e0006 */
[----:B------:R2:W-:Y:S04]  /*15d0*/  STG.E desc[UR14][R8.64], R19 ;  /* 0x0000001308007986 */ /* 0x0005e8000c10190e */
[----:B------:R2:W-:Y:S04]  /*15e0*/  STG.E desc[UR14][R10.64], R17 ;  /* 0x000000110a007986 */ /* 0x0005e8000c10190e */
[----:B------:R-:W3:Y:S04]  /*15f0*/  LDG.E R16, desc[UR14][R14.64] ;  /* 0x0000000e0e107981 */ /* 0x000ee8000c1e1900 */
[----:B------:R-:W4:Y:S01]  /*1600*/  LDG.E R12, desc[UR14][R6.64] ;  /* 0x0000000e060c7981 */ /* 0x000f22000c1e1900 */
[----:B------:R-:W-:Y:S01]  /*1610*/  UIADD3 UR6, UPT, UPT, UR6, 0x2, URZ ;  /* 0x0000000206067890 */ /* 0x000fe2000fffe0ff */
[C---:B---3--:R-:W-:Y:S01]  /*1620*/  FMUL R21, R23.reuse, R16 ;  /* 0x0000001017157220 */ /* 0x048fe20000400000 */
[----:B----4-:R-:W-:-:S03]  /*1630*/  FMUL R23, R23, R12 ;  /* 0x0000000c17177220 */ /* 0x010fc60000400000 */
[-C--:B------:R-:W-:Y:S01]  /*1640*/  FFMA R21, R12, R13.reuse, -R21 ;  /* 0x0000000d0c157223 */ /* 0x080fe20000000815 */
[----:B------:R-:W-:-:S04]  /*1650*/  FFMA R23, R16, R13, R23 ;  /* 0x0000000d10177223 */ /* 0x000fc80000000017 */
[----:B------:R2:W-:Y:S04]  /*1660*/  STG.E desc[UR14][R6.64], R21 ;  /* 0x0000001506007986 */ /* 0x0005e8000c10190e */
[----:B------:R2:W-:Y:S02]  /*1670*/  STG.E desc[UR14][R14.64], R23 ;  /* 0x000000170e007986 */ /* 0x0005e4000c10190e */
.L_x_359:
[----:B------:R-:W-:Y:S05]  /*1680*/  @!P0 BRA `(.L_x_355) ;  /* 0x0000000000608947 */ /* 0x000fea0003800000 */
[----:B------:R-:W3:Y:S01]  /*1690*/  LDCU.64 UR18, c[0x0][0x388] ;  /* 0x00007100ff1277ac */ /* 0x000ee20008000a00 */
[----:B------:R-:W-:-:S06]  /*16a0*/  UIADD3 UR8, UPT, UPT, UR11, UR6, URZ ;  /* 0x000000060b087290 */ /* 0x000fcc000fffe0ff */
[----:B--2---:R-:W-:-:S05]  /*16b0*/  IMAD R7, R5, UR8, RZ ;  /* 0x0000000805077c24 */ /* 0x004fca000f8e02ff */
[--C-:B01----:R-:W-:Y:S02]  /*16c0*/  SHF.R.S32.HI R9, RZ, 0x1f, R7.reuse ;  /* 0x0000001fff097819 */ /* 0x103fe40000011407 */
[----:B------:R-:W-:-:S04]  /*16d0*/  IADD3 R7, P0, P1, R0, UR13, R7 ;  /* 0x0000000d00077c10 */ /* 0x000fc8000f91e007 */
[----:B------:R-:W-:Y:S02]  /*16e0*/  IADD3.X R4, PT, PT, R4, UR23, R9, P0, P1 ;  /* 0x0000001704047c10 */ /* 0x000fe400087e2409 */
[----:B---3--:R-:W-:-:S04]  /*16f0*/  LEA R6, P0, R7, UR18, 0x2 ;  /* 0x0000001207067c11 */ /* 0x008fc8000f8010ff */
[----:B------:R-:W-:-:S03]  /*1700*/  LEA.HI.X R7, R7, UR19, R4, 0x2, P0 ;  /* 0x0000001307077c11 */ /* 0x000fc600080f1404 */
[----:B------:R-:W-:Y:S02]  /*1710*/  IMAD.WIDE.U32 R4, R5, 0x4, R6 ;  /* 0x0000000405047825 */ /* 0x000fe400078e0006 */
[----:B------:R-:W2:Y:S04]  /*1720*/  LDG.E R10, desc[UR14][R6.64] ;  /* 0x0000000e060a7981 */ /* 0x000ea8000c1e1900 */
[----:B------:R-:W3:Y:S01]  /*1730*/  LDG.E R11, desc[UR14][R4.64] ;  /* 0x0000000e040b7981 */ /* 0x000ee2000c1e1900 */
[----:B------:R-:W0:Y:S01]  /*1740*/  S2UR UR11, SR_CgaCtaId ;  /* 0x00000000000b79c3 */ /* 0x000e220000008800 */
[----:B------:R-:W-:Y:S01]  /*1750*/  UMOV UR9, 0x400 ;  /* 0x0000040000097882 */ /* 0x000fe20000000000 */
[----:B------:R-:W-:-:S09]  /*1760*/  ULEA UR8, UR6, UR16, 0x2 ;  /* 0x0000001006087291 */ /* 0x000fd2000f8e10ff */
[----:B------:R-:W2:Y:S01]  /*1770*/  LDS R9, [UR8] ;  /* 0x00000008ff097984 */ /* 0x000ea20008000800 */
[----:B0-----:R-:W-:-:S04]  /*1780*/  ULEA UR9, UR11, UR9, 0x18 ;  /* 0x000000090b097291 */ /* 0x001fc8000f8ec0ff */
[----:B------:R-:W-:-:S09]  /*1790*/  ULEA UR6, UR6, UR9, 0x2 ;  /* 0x0000000906067291 */ /* 0x000fd2000f8e10ff */
[----:B------:R-:W0:Y:S01]  /*17a0*/  LDS R8, [UR6] ;  /* 0x00000006ff087984 */ /* 0x000e220008000800 */
[C---:B--2---:R-:W-:Y:S01]  /*17b0*/  FMUL R12, R9.reuse, R10 ;  /* 0x0000000a090c7220 */ /* 0x044fe20000400000 */
[----:B---3--:R-:W-:-:S03]  /*17c0*/  FMUL R13, R9, R11 ;  /* 0x0000000b090d7220 */ /* 0x008fc60000400000 */
[C---:B0-----:R-:W-:Y:S01]  /*17d0*/  FFMA R11, R8.reuse, R11, R12 ;  /* 0x0000000b080b7223 */ /* 0x041fe2000000000c */
[----:B------:R-:W-:-:S05]  /*17e0*/  FFMA R13, R8, R10, -R13 ;  /* 0x0000000a080d7223 */ /* 0x000fca000000080d */
[----:B------:R3:W-:Y:S04]  /*17f0*/  STG.E desc[UR14][R6.64], R13 ;  /* 0x0000000d06007986 */ /* 0x0007e8000c10190e */
[----:B------:R3:W-:Y:S02]  /*1800*/  STG.E desc[UR14][R4.64], R11 ;  /* 0x0000000b04007986 */ /* 0x0007e4000c10190e */
.L_x_355:
[----:B------:R-:W-:Y:S05]  /*1810*/  BSYNC.RECONVERGENT B0 ;  /* 0x0000000000007941 */ /* 0x000fea0003800200 */
.L_x_354:
[----:B------:R-:W4:Y:S01]  /*1820*/  LDCU UR4, c[0x0][0x384] ;  /* 0x00007080ff0477ac */ /* 0x000f220008000800 */
[----:B------:R-:W-:Y:S01]  /*1830*/  IADD3 R2, PT, PT, R2, 0x1, RZ ;  /* 0x0000000102027810 */ /* 0x000fe20007ffe0ff */
[----:B----4-:R-:W-:Y:S02]  /*1840*/  UIADD3 UR6, UPT, UPT, UR4, -0x2, URZ ;  /* 0xfffffffe04067890 */ /* 0x010fe4000fffe0ff */
[----:B------:R-:W-:Y:S02]  /*1850*/  ULOP3.LUT UR4, URZ, UR10, URZ, 0x33, !UPT ;  /* 0x0000000aff047292 */ /* 0x000fe4000f8e33ff */
[----:B------:R-:W-:-:S09]  /*1860*/  UISETP.NE.AND UP0, UPT, UR10, UR6, UPT ;  /* 0x000000060a00728c */ /* 0x000fd2000bf05270 */
[----:B------:R-:W-:Y:S05]  /*1870*/  BRA.U UP0, `(.L_x_360) ;  /* 0xffffffe9002c7547 */ /* 0x000fea000b83ffff */
.L_x_351:
[----:B------:R-:W4:Y:S01]  /*1880*/  LDCU UR4, c[0x0][0x374] ;  /* 0x00006e80ff0477ac */ /* 0x000f220008000800 */
[----:B------:R-:W5:Y:S01]  /*1890*/  LDCU UR5, c[0x0][0x380] ;  /* 0x00007000ff0577ac */ /* 0x000f620008000800 */
[----:B----4-:R-:W-:-:S04]  /*18a0*/  UIADD3 UR7, UPT, UPT, UR4, UR7, URZ ;  /* 0x0000000704077290 */ /* 0x010fc8000fffe0ff */
[----:B-----5:R-:W-:-:S09]  /*18b0*/  UISETP.GE.AND UP0, UPT, UR7, UR5, UPT ;  /* 0x000000050700728c */ /* 0x020fd2000bf06270 */
[----:B------:R-:W-:Y:S05]  /*18c0*/  BRA.U !UP0, `(.L_x_361) ;  /* 0xffffffe508f47547 */ /* 0x000fea000b83ffff */
[----:B0-----:R-:W-:Y:S05]  /*18d0*/  EXIT ;  /* 0x000000000000794d */ /* 0x001fea0003800000 */
.L_x_362:
        /* <DEDUP_REMOVED lines=10> */
.L_x_509:


//--------------------- .text._Z26unitaryReconstructClementsIdEviiPT_PKS0_S3_i --------------------------
	.section	.text._Z26unitaryReconstructClementsIdEviiPT_PKS0_S3_i,"ax",@progbits
	.align	128
        .global         _Z26unitaryReconstructClementsIdEviiPT_PKS0_S3_i
        .type           _Z26unitaryReconstructClementsIdEviiPT_PKS0_S3_i,@function
        .size           _Z26unitaryReconstructClementsIdEviiPT_PKS0_S3_i,(.L_x_510 - _Z26unitaryReconstructClementsIdEviiPT_PKS0_S3_i)
        .other          _Z26unitaryReconstructClementsIdEviiPT_PKS0_S3_i,@"STO_CUDA_ENTRY STV_DEFAULT"
_Z26unitaryReconstructClementsIdEviiPT_PKS0_S3_i:
.text._Z26unitaryReconstructClementsIdEviiPT_PKS0_S3_i:
[----:B------:R-:W-:Y:S08]  /*0000*/  LDC R1, c[0x0][0x37c] ;  /* 0x0000df00ff017b82 */ /* 0x000ff00000000800 */
[----:B------:R-:W0:Y:S08]  /*0010*/  S2UR UR6, SR_CTAID.Z ;  /* 0x00000000000679c3 */ /* 0x000e300000002700 */
[----:B------:R-:W0:Y:S08]  /*0020*/  LDC R0, c[0x0][0x380] ;  /* 0x0000e000ff007b82 */ /* 0x000e300000000800 */
[----:B------:R-:W1:Y:S01]  /*0030*/  S2UR UR5, SR_CTAID.X ;  /* 0x00000000000579c3 */ /* 0x000e620000002500 */
[----:B0-----:R-:W-:-:S02]  /*0040*/  ISETP.LE.AND P0, PT, R0, UR6, PT ;  /* 0x0000000600007c0c */ /* 0x001fc4000bf03270 */
[----:B------:R-:W0:Y:S11]  /*0050*/  S2R R0, SR_TID.X ;  /* 0x0000000000007919 */ /* 0x000e360000002100 */
[----:B-1----:R-:W-:Y:S05]  /*0060*/  @P0 EXIT ;  /* 0x000000000000094d */ /* 0x002fea0003800000 */
[----:B------:R-:W0:Y:S01]  /*0070*/  LDC R11, c[0x0][0x360] ;  /* 0x0000d800ff0b7b82 */ /* 0x000e220000000800 */
[----:B------:R-:W1:Y:S01]  /*0080*/  LDCU UR9, c[0x0][0x3a0] ;  /* 0x00007400ff0977ac */ /* 0x000e620008000800 */
[----:B------:R-:W2:Y:S06]  /*0090*/  LDCU UR8, c[0x0][0x384] ;  /* 0x00007080ff0877ac */ /* 0x000eac0008000800 */
[----:B------:R-:W3:Y:S01]  /*00a0*/  S2UR UR7, SR_CTAID.Y ;  /* 0x00000000000779c3 */ /* 0x000ee20000002600 */
[----:B------:R-:W4:Y:S01]  /*00b0*/  LDCU UR11, c[0x0][0x374] ;  /* 0x00006e80ff0b77ac */ /* 0x000f220008000800 */
[----:B------:R-:W0:Y:S01]  /*00c0*/  LDCU.64 UR12, c[0x0][0x358] ;  /* 0x00006b00ff0c77ac */ /* 0x000e220008000a00 */
[----:B-1----:R-:W-:-:S02]  /*00d0*/  ULOP3.LUT UR4, UR9, 0x1, URZ, 0xc0, !UPT ;  /* 0x0000000109047892 */ /* 0x002fc4000f8ec0ff */
[----:B------:R-:W-:Y:S02]  /*00e0*/  ULEA UR9, UR9, 0x2, 0x1 ;  /* 0x0000000209097891 */ /* 0x000fe4000f8e08ff */
[----:B--2---:R-:W-:Y:S01]  /*00f0*/  UIMAD UR10, UR8, UR8, URZ ;  /* 0x00000008080a72a4 */ /* 0x004fe2000f8e02ff */
[----:B0-----:R-:W-:Y:S01]  /*0100*/  IMAD R11, R11, UR5, R0 ;  /* 0x000000050b0b7c24 */ /* 0x001fe2000f8e0200 */
[----:B------:R-:W-:Y:S02]  /*0110*/  UIADD3 UR8, UPT, UPT, UR8, -0x1, URZ ;  /* 0xffffffff08087890 */ /* 0x000fe4000fffe0ff */
[----:B---34-:R-:W-:-:S12]  /*0120*/  ULEA UR7, UR7, UR4, 0x1 ;  /* 0x0000000407077291 */ /* 0x018fd8000f8e08ff */
.L_x_367:
[----:B------:R-:W-:-:S09]  /*0130*/  UISETP.GE.AND UP0, UPT, UR7, UR8, UPT ;  /* 0x000000080700728c */ /* 0x000fd2000bf06270 */
[----:B0-----:R-:W-:Y:S05]  /*0140*/  BRA.U UP0, `(.L_x_363) ;  /* 0x0000000100b87547 */ /* 0x001fea000b800000 */
[----:B------:R-:W0:Y:S01]  /*0150*/  LDCU.64 UR4, c[0x0][0x388] ;  /* 0x00007100ff0477ac */ /* 0x000e220008000a00 */
[----:B------:R-:W1:Y:S01]  /*0160*/  LDC R13, c[0x0][0x384] ;  /* 0x0000e100ff0d7b82 */ /* 0x000e620000000800 */
[----:B------:R-:W-:Y:S01]  /*0170*/  UIMAD UR14, UR10, UR6, URZ ;  /* 0x000000060a0e72a4 */ /* 0x000fe2000f8e02ff */
[----:B------:R-:W2:Y:S06]  /*0180*/  LDCU.128 UR16, c[0x0][0x390] ;  /* 0x00007200ff1077ac */ /* 0x000eac0008000c00 */
[----:B------:R-:W3:Y:S01]  /*0190*/  LDC R0, c[0x0][0x3a0] ;  /* 0x0000e800ff007b82 */ /* 0x000ee20000000800 */
[----:B------:R-:W-:-:S02]  /*01a0*/  USHF.R.S32.HI UR15, URZ, 0x1f, UR14 ;  /* 0x0000001fff0f7899 */ /* 0x000fc4000801140e */
[----:B0-----:R-:W-:-:S04]  /*01b0*/  ULEA UR4, UP0, UR14, UR4, 0x3 ;  /* 0x000000040e047291 */ /* 0x001fc8000f8018ff */
[----:B------:R-:W-:Y:S02]  /*01c0*/  ULEA.HI.X UR5, UR14, UR5, UR15, 0x3, UP0 ;  /* 0x000000050e057291 */ /* 0x000fe400080f1c0f */
[----:B------:R-:W-:Y:S01]  /*01d0*/  IMAD.U32 R2, RZ, RZ, UR4 ;  /* 0x00000004ff027e24 */ /* 0x000fe2000f8e00ff */
[----:B------:R-:W-:-:S03]  /*01e0*/  UMOV UR4, UR7 ;  /* 0x0000000700047c82 */ /* 0x000fc60008000000 */
[----:B--2---:R-:W-:-:S07]  /*01f0*/  IMAD.U32 R3, RZ, RZ, UR5 ;  /* 0x00000005ff037e24 */ /* 0x004fce000f8e00ff */
.L_x_366:
[----:B0--3--:R-:W-:Y:S01]  /*0200*/  IADD3 R4, PT, PT, -R0, UR4, RZ ;  /* 0x0000000400047c10 */ /* 0x009fe2000fffe1ff */
[----:B-1----:R-:W-:Y:S01]  /*0210*/  IMAD R5, R13, UR4, RZ ;  /* 0x000000040d057c24 */ /* 0x002fe2000f8e02ff */
[----:B------:R-:W-:Y:S01]  /*0220*/  ULEA UR4, UR11, UR4, 0x1 ;  /* 0x000000040b047291 */ /* 0x000fe2000f8e08ff */
[----:B------:R-:W-:Y:S01]  /*0230*/  BSSY.RECONVERGENT B0, `(.L_x_364) ;  /* 0x000001e000007945 */ /* 0x000fe20003800200 */
[----:B------:R-:W-:Y:S01]  /*0240*/  VIADDMNMX R6, R4, UR9, R13, PT ;  /* 0x0000000904067c46 */ /* 0x000fe2000b80010d */
[----:B------:R-:W-:Y:S01]  /*0250*/  IMAD.WIDE R2, R5, 0x8, R2 ;  /* 0x0000000805027825 */ /* 0x000fe200078e0202 */
[----:B------:R-:W-:Y:S01]  /*0260*/  VIMNMX R4, PT, PT, RZ, R4, !PT ;  /* 0x00000004ff047248 */ /* 0x000fe20007fe0100 */
[----:B------:R-:W-:Y:S01]  /*0270*/  UISETP.GE.AND UP0, UPT, UR4, UR8, UPT ;  /* 0x000000080400728c */ /* 0x000fe2000bf06270 */
[----:B------:R-:W-:-:S04]  /*0280*/  ISETP.GE.AND P0, PT, R11, R6, PT ;  /* 0x000000060b00720c */ /* 0x000fc80003f06270 */
[----:B------:R-:W-:-:S13]  /*0290*/  ISETP.GT.OR P0, PT, R4, R11, P0 ;  /* 0x0000000b0400720c */ /* 0x000fda0000704670 */
[----:B------:R-:W-:Y:S05]  /*02a0*/  @P0 BRA `(.L_x_365) ;  /* 0x0000000000580947 */ /* 0x000fea0003800000 */
[----:B------:R-:W-:Y:S01]  /*02b0*/  IMAD.IADD R6, R5, 0x1, R0 ;  /* 0x0000000105067824 */ /* 0x000fe200078e0200 */
[----:B------:R-:W-:Y:S01]  /*02c0*/  USHF.R.S32.HI UR5, URZ, 0x1f, UR14 ;  /* 0x0000001fff057899 */ /* 0x000fe2000801140e */
[----:B------:R-:W-:-:S03]  /*02d0*/  IMAD.WIDE.U32 R4, R11, 0x8, R2 ;  /* 0x000000080b047825 */ /* 0x000fc600078e0002 */
[C---:B------:R-:W-:Y:S02]  /*02e0*/  IADD3 R10, P0, PT, R6.reuse, UR14, RZ ;  /* 0x0000000e060a7c10 */ /* 0x040fe4000ff1e0ff */
[----:B------:R-:W2:Y:S02]  /*02f0*/  LDG.E.64 R18, desc[UR12][R4.64] ;  /* 0x0000000c04127981 */ /* 0x000ea4000c1e1b00 */
[----:B------:R-:W-:Y:S01]  /*0300*/  LEA.HI.X.SX32 R7, R6, UR5, 0x1, P0 ;  /* 0x0000000506077c11 */ /* 0x000fe200080f0eff */
[----:B------:R-:W-:-:S03]  /*0310*/  IMAD.SHL.U32 R14, R10, 0x8, RZ ;  /* 0x000000080a0e7824 */ /* 0x000fc600078e00ff */
[----:B------:R-:W-:Y:S01]  /*0320*/  SHF.L.U64.HI R10, R10, 0x3, R7 ;  /* 0x000000030a0a7819 */ /* 0x000fe20000010207 */
[----:B------:R-:W-:Y:S01]  /*0330*/  IMAD.WIDE R6, R13, 0x8, R4 ;  /* 0x000000080d067825 */ /* 0x000fe200078e0204 */
[----:B------:R-:W-:-:S04]  /*0340*/  IADD3 R22, P0, PT, R14, UR18, RZ ;  /* 0x000000120e167c10 */ /* 0x000fc8000ff1e0ff */
[----:B------:R-:W-:Y:S01]  /*0350*/  IADD3.X R23, PT, PT, R10, UR19, RZ, P0, !PT ;  /* 0x000000130a177c10 */ /* 0x000fe200087fe4ff */
[----:B------:R-:W3:Y:S01]  /*0360*/  LDG.E.64 R8, desc[UR12][R6.64] ;  /* 0x0000000c06087981 */ /* 0x000ee2000c1e1b00 */
[----:B------:R-:W-:-:S03]  /*0370*/  IADD3 R14, P0, PT, R14, UR16, RZ ;  /* 0x000000100e0e7c10 */ /* 0x000fc6000ff1e0ff */
[----:B------:R-:W3:Y:S01]  /*0380*/  LDG.E.64.CONSTANT R16, desc[UR12][R22.64] ;  /* 0x0000000c16107981 */ /* 0x000ee2000c1e9b00 */
[----:B------:R-:W-:-:S06]  /*0390*/  IADD3.X R15, PT, PT, R10, UR17, RZ, P0, !PT ;  /* 0x000000110a0f7c10 */ /* 0x000fcc00087fe4ff */
[----:B------:R-:W4:Y:S01]  /*03a0*/  LDG.E.64.CONSTANT R14, desc[UR12][R14.64] ;  /* 0x0000000c0e0e7981 */ /* 0x000f22000c1e9b00 */
[C---:B---3--:R-:W-:Y:S02]  /*03b0*/  DMUL R20, R16.reuse, R8 ;  /* 0x0000000810147228 */ /* 0x048fe40000000000 */
[----:B--2---:R-:W-:-:S06]  /*03c0*/  DMUL R16, R16, R18 ;  /* 0x0000001210107228 */ /* 0x004fcc0000000000 */
[C---:B----4-:R-:W-:Y:S02]  /*03d0*/  DFMA R20, R14.reuse, R18, -R20 ;  /* 0x000000120e14722b */ /* 0x050fe40000000814 */
[----:B------:R-:W-:-:S05]  /*03e0*/  DFMA R16, R14, R8, R16 ;  /* 0x000000080e10722b */ /* 0x000fca0000000010 */
[----:B------:R0:W-:Y:S04]  /*03f0*/  STG.E.64 desc[UR12][R4.64], R20 ;  /* 0x0000001404007986 */ /* 0x0001e8000c101b0c */
[----:B------:R0:W-:Y:S02]  /*0400*/  STG.E.64 desc[UR12][R6.64], R16 ;  /* 0x0000001006007986 */ /* 0x0001e4000c101b0c */
.L_x_365:
[----:B------:R-:W-:Y:S05]  /*0410*/  BSYNC.RECONVERGENT B0 ;  /* 0x0000000000007941 */ /* 0x000fea0003800200 */
.L_x_364:
[----:B------:R-:W-:Y:S05]  /*0420*/  BRA.U !UP0, `(.L_x_366) ;  /* 0xfffffffd08747547 */ /* 0x000fea000b83ffff */
.L_x_363:
[----:B------:R-:W1:Y:S01]  /*0430*/  LDCU UR4, c[0x0][0x378] ;  /* 0x00006f00ff0477ac */ /* 0x000e620008000800 */
[----:B------:R-:W2:Y:S01]  /*0440*/  LDCU UR5, c[0x0][0x380] ;  /* 0x00007000ff0577ac */ /* 0x000ea20008000800 */
[----:B-1----:R-:W-:-:S04]  /*0450*/  UIADD3 UR6, UPT, UPT, UR4, UR6, URZ ;  /* 0x0000000604067290 */ /* 0x002fc8000fffe0ff */
[----:B--2---:R-:W-:-:S09]  /*0460*/  UISETP.GE.AND UP0, UPT, UR6, UR5, UPT ;  /* 0x000000050600728c */ /* 0x004fd2000bf06270 */
[----:B------:R-:W-:Y:S05]  /*0470*/  BRA.U !UP0, `(.L_x_367) ;  /* 0xfffffffd082c7547 */ /* 0x000fea000b83ffff */
[----:B------:R-:W-:Y:S05]  /*0480*/  EXIT ;  /* 0x000000000000794d */ /* 0x000fea0003800000 */
.L_x_368:
        /* <DEDUP_REMOVED lines=15> */
.L_x_510:


//--------------------- .text._Z9negateRowIdEviiPT_PKS0_i --------------------------
	.section	.text._Z9negateRowIdEviiPT_PKS0_i,"ax",@progbits
	.align	128
        .global         _Z9negateRowIdEviiPT_PKS0_i
        .type           _Z9negateRowIdEviiPT_PKS0_i,@function
        .size           _Z9negateRowIdEviiPT_PKS0_i,(.L_x_511 - _Z9negateRowIdEviiPT_PKS0_i)
        .other          _Z9negateRowIdEviiPT_PKS0_i,@"STO_CUDA_ENTRY STV_DEFAULT"
_Z9negateRowIdEviiPT_PKS0_i:
.text._Z9negateRowIdEviiPT_PKS0_i:
[----:B------:R-:W-:Y:S01]  /*0000*/  LDC R1, c[0x0][0x37c] ;  /* 0x0000df00ff017b82 */ /* 0x000fe20000000800 */
[----:B------:R-:W0:Y:S07]  /*0010*/  S2R R0, SR_TID.X ;  /* 0x0000000000007919 */ /* 0x000e2e0000002100 */
[----:B------:R-:W0:Y:S01]  /*0020*/  S2UR UR4, SR_CTAID.X ;  /* 0x00000000000479c3 */ /* 0x000e220000002500 */
[----:B------:R-:W1:Y:S07]  /*0030*/  LDCU UR6, c[0x0][0x384] ;  /* 0x00007080ff0677ac */ /* 0x000e6e0008000800 */
[----:B------:R-:W0:Y:S02]  /*0040*/  LDC R9, c[0x0][0x360] ;  /* 0x0000d800ff097b82 */ /* 0x000e240000000800 */
[----:B0-----:R-:W-:-:S05]  /*0050*/  IMAD R0, R9, UR4, R0 ;  /* 0x0000000409007c24 */ /* 0x001fca000f8e0200 */
[----:B-1----:R-:W-:-:S13]  /*0060*/  ISETP.GE.AND P0, PT, R0, UR6, PT ;  /* 0x0000000600007c0c */ /* 0x002fda000bf06270 */
[----:B------:R-:W-:Y:S05]  /*0070*/  @P0 EXIT ;  /* 0x000000000000094d */ /* 0x000fea0003800000 */
[----:B------:R-:W0:Y:S01]  /*0080*/  S2R R5, SR_CTAID.Y ;  /* 0x0000000000057919 */ /* 0x000e220000002600 */
[----:B------:R-:W0:Y:S01]  /*0090*/  LDC.64 R2, c[0x0][0x390] ;  /* 0x0000e400ff027b82 */ /* 0x000e220000000a00 */
[----:B------:R-:W1:Y:S01]  /*00a0*/  LDCU.64 UR4, c[0x0][0x358] ;  /* 0x00006b00ff0477ac */ /* 0x000e620008000a00 */
[----:B------:R-:W2:Y:S06]  /*00b0*/  LDCU.64 UR8, c[0x0][0x388] ;  /* 0x00007100ff0877ac */ /* 0x000eac0008000a00 */
[----:B------:R-:W3:Y:S01]  /*00c0*/  LDC R4, c[0x0][0x398] ;  /* 0x0000e600ff047b82 */ /* 0x000ee20000000800 */
[----:B0-----:R-:W-:-:S06]  /*00d0*/  IMAD.WIDE.U32 R2, R5, 0x8, R2 ;  /* 0x0000000805027825 */ /* 0x001fcc00078e0002 */
[----:B-1----:R-:W5:Y:S01]  /*00e0*/  LDG.E.64.CONSTANT R2, desc[UR4][R2.64] ;  /* 0x0000000402027981 */ /* 0x002f62000c1e9b00 */
[----:B------:R-:W-:Y:S02]  /*00f0*/  IMAD R5, R5, UR6, RZ ;  /* 0x0000000605057c24 */ /* 0x000fe4000f8e02ff */
[----:B---3--:R-:W-:Y:S02]  /*0100*/  IMAD R4, R4, UR6, RZ ;  /* 0x0000000604047c24 */ /* 0x008fe4000f8e02ff */
[----:B------:R-:W-:-:S05]  /*0110*/  IMAD R5, R5, UR6, RZ ;  /* 0x0000000605057c24 */ /* 0x000fca000f8e02ff */
[----:B------:R-:W-:Y:S02]  /*0120*/  IADD3 R11, P0, PT, R4, R5, RZ ;  /* 0x00000005040b7210 */ /* 0x000fe40007f1e0ff */
[----:B------:R-:W-:-:S04]  /*0130*/  SHF.R.S32.HI R5, RZ, 0x1f, R5 ;  /* 0x0000001fff057819 */ /* 0x000fc80000011405 */
[----:B--2---:R-:W-:-:S07]  /*0140*/  LEA.HI.X.SX32 R13, R4, R5, 0x1, P0 ;  /* 0x00000005040d7211 */ /* 0x004fce00000f0eff */
.L_x_369:
[----:B0-----:R-:W-:-:S04]  /*0150*/  IADD3 R5, P0, PT, R0, R11, RZ ;  /* 0x0000000b00057210 */ /* 0x001fc80007f1e0ff */
[----:B------:R-:W-:Y:S02]  /*0160*/  LEA.HI.X.SX32 R6, R0, R13, 0x1, P0 ;  /* 0x0000000d00067211 */ /* 0x000fe400000f0eff */
[----:B------:R-:W-:-:S04]  /*0170*/  LEA R4, P0, R5, UR8, 0x3 ;  /* 0x0000000805047c11 */ /* 0x000fc8000f8018ff */
[----:B------:R-:W-:-:S05]  /*0180*/  LEA.HI.X R5, R5, UR9, R6, 0x3, P0 ;  /* 0x0000000905057c11 */ /* 0x000fca00080f1c06 */
[----:B------:R-:W2:Y:S01]  /*0190*/  LDG.E.64 R6, desc[UR4][R4.64] ;  /* 0x0000000404067981 */ /* 0x000ea2000c1e1b00 */
[----:B------:R-:W-:-:S05]  /*01a0*/  IMAD.IADD R0, R9, 0x1, R0 ;  /* 0x0000000109007824 */ /* 0x000fca00078e0200 */
[----:B------:R-:W-:Y:S01]  /*01b0*/  ISETP.GE.AND P0, PT, R0, UR6, PT ;  /* 0x0000000600007c0c */ /* 0x000fe2000bf06270 */
[----:B--2--5:R-:W-:-:S07]  /*01c0*/  DMUL R6, R2, R6 ;  /* 0x0000000602067228 */ /* 0x024fce0000000000 */
[----:B------:R0:W-:Y:S05]  /*01d0*/  STG.E.64 desc[UR4][R4.64], R6 ;  /* 0x0000000604007986 */ /* 0x0001ea000c101b04 */
[----:B------:R-:W-:Y:S05]  /*01e0*/  @!P0 BRA `(.L_x_369) ;  /* 0xfffffffc00d88947 */ /* 0x000fea000383ffff */
[----:B------:R-:W-:Y:S05]  /*01f0*/  EXIT ;  /* 0x000000000000794d */ /* 0x000fea0003800000 */
.L_x_370:
        /* <DEDUP_REMOVED lines=16> */
.L_x_511:


//--------------------- .text._Z37unitaryReconstructClementsSmallSharedIdEviiPT_PKS0_S3_S3_S3_ --------------------------
	.section	.text._Z37unitaryReconstructClementsSmallSharedIdEviiPT_PKS0_S3_S3_S3_,"ax",@progbits
	.align	128
        .global         _Z37unitaryReconstructClementsSmallSharedIdEviiPT_PKS0_S3_S3_S3_
        .type           _Z37unitaryReconstructClementsSmallSharedIdEviiPT_PKS0_S3_S3_S3_,@function
        .size           _Z37unitaryReconstructClementsSmallSharedIdEviiPT_PKS0_S3_S3_S3_,(.L_x_512 - _Z37unitaryReconstructClementsSmallSharedIdEviiPT_PKS0_S3_S3_S3_)
        .other          _Z37unitaryReconstructClementsSmallSharedIdEviiPT_PKS0_S3_S3_S3_,@"STO_CUDA_ENTRY STV_DEFAULT"
_Z37unitaryReconstructClementsSmallSharedIdEviiPT_PKS0_S3_S3_S3_:
.text._Z37unitaryReconstructClementsSmallSharedIdEviiPT_PKS0_S3_S3_S3_:
[----:B------:R-:W-:Y:S08]  /*0000*/  LDC R1, c[0x0][0x37c] ;  /* 0x0000df00ff017b82 */ /* 0x000ff00000000800 */
[----:B------:R-:W0:Y:S08]  /*0010*/  S2UR UR10, SR_CTAID.X ;  /* 0x00000000000a79c3 */ /* 0x000e300000002500 */
[----:B------:R-:W0:Y:S02]  /*0020*/  LDC R0, c[0x0][0x380] ;  /* 0x0000e000ff007b82 */ /* 0x000e240000000800 */
[----:B0-----:R-:W-:-:S13]  /*0030*/  ISETP.LE.AND P0, PT, R0, UR10, PT ;  /* 0x0000000a00007c0c */ /* 0x001fda000bf03270 */
[----:B------:R-:W-:Y:S05]  /*0040*/  @P0 EXIT ;  /* 0x000000000000094d */ /* 0x000fea0003800000 */
[----:B------:R-:W0:Y:S01]  /*0050*/  S2R R5, SR_TID.Y ;  /* 0x0000000000057919 */ /* 0x000e220000002200 */
[----:B------:R-:W1:Y:S01]  /*0060*/  LDCU UR25, c[0x0][0x384] ;  /* 0x00007080ff1977ac */ /* 0x000e620008000800 */
[----:B------:R-:W2:Y:S01]  /*0070*/  S2UR UR5, SR_CgaCtaId ;  /* 0x00000000000579c3 */ /* 0x000ea20000008800 */
[----:B------:R-:W3:Y:S01]  /*0080*/  S2R R6, SR_TID.X ;  /* 0x0000000000067919 */ /* 0x000ee20000002100 */
[----:B------:R-:W-:Y:S01]  /*0090*/  UMOV UR4, 0x400 ;  /* 0x0000040000047882 */ /* 0x000fe20000000000 */
[----:B------:R-:W4:Y:S01]  /*00a0*/  LDCU.64 UR20, c[0x0][0x358] ;  /* 0x00006b00ff1477ac */ /* 0x000f220008000a00 */
[----:B-1----:R-:W-:Y:S02]  /*00b0*/  ULOP3.LUT UR6, UR25, 0x1, URZ, 0xc0, !UPT ;  /* 0x0000000119067892 */ /* 0x002fe4000f8ec0ff */
[----:B------:R-:W-:Y:S01]  /*00c0*/  IMAD.U32 R0, RZ, RZ, UR25 ;  /* 0x00000019ff007e24 */ /* 0x000fe2000f8e00ff */
[----:B------:R-:W-:Y:S02]  /*00d0*/  UIMAD UR22, UR25, UR25, URZ ;  /* 0x00000019191672a4 */ /* 0x000fe4000f8e02ff */
[----:B------:R-:W-:-:S02]  /*00e0*/  UISETP.NE.U32.AND UP0, UPT, UR6, 0x1, UPT ;  /* 0x000000010600788c */ /* 0x000fc4000bf05070 */
[----:B------:R-:W-:Y:S02]  /*00f0*/  USHF.R.S32.HI UR6, URZ, 0x1, UR25 ;  /* 0x00000001ff067899 */ /* 0x000fe40008011419 */
[----:B--2---:R-:W-:Y:S02]  /*0100*/  ULEA UR4, UR5, UR4, 0x18 ;  /* 0x0000000405047291 */ /* 0x004fe4000f8ec0ff */
[----:B------:R-:W-:Y:S01]  /*0110*/  PLOP3.LUT P1, PT, PT, PT, UP0, 0x80, 0x8 ;  /* 0x000000000008781c */ /* 0x000fe20003f2f008 */
[----:B------:R-:W-:Y:S02]  /*0120*/  ULOP3.LUT UR23, URZ, 0x1, UR25, 0x44, !UPT ;  /* 0x00000001ff177892 */ /* 0x000fe4000f8e4419 */
[----:B------:R-:W-:Y:S01]  /*0130*/  ULEA UR5, UR6, UR4, 0x3 ;  /* 0x0000000406057291 */ /* 0x000fe2000f8e18ff */
[C---:B0-----:R-:W-:Y:S01]  /*0140*/  LOP3.LUT P0, RZ, R5.reuse, 0x1, R0, 0xf8, !PT ;  /* 0x0000000105ff7812 */ /* 0x041fe2000780f800 */
[C---:B------:R-:W-:Y:S01]  /*0150*/  IMAD.SHL.U32 R0, R5.reuse, 0x2, RZ ;  /* 0x0000000205007824 */ /* 0x040fe200078e00ff */
[----:B------:R-:W-:Y:S01]  /*0160*/  ISETP.EQ.AND P1, PT, R5, RZ, !P1 ;  /* 0x000000ff0500720c */ /* 0x000fe20004f22270 */
[----:B------:R-:W-:-:S02]  /*0170*/  UIADD3 UR24, UPT, UPT, UR25, -0x1, URZ ;  /* 0xffffffff19187890 */ /* 0x000fc4000fffe0ff */
[C---:B---3--:R-:W-:Y:S02]  /*0180*/  ISETP.LT.AND P0, PT, R6.reuse, UR25, !P0 ;  /* 0x0000001906007c0c */ /* 0x048fe4000c701270 */
[C---:B------:R-:W-:Y:S02]  /*0190*/  ISETP.LT.AND P1, PT, R6.reuse, UR25, P1 ;  /* 0x0000001906007c0c */ /* 0x040fe40008f21270 */
[C---:B------:R-:W-:Y:S02]  /*01a0*/  LEA R2, R5.reuse, UR4, 0x3 ;  /* 0x0000000405027c11 */ /* 0x040fe4000f8e18ff */
[C---:B------:R-:W-:Y:S02]  /*01b0*/  LEA R3, R6.reuse, UR4, 0x3 ;  /* 0x0000000406037c11 */ /* 0x040fe4000f8e18ff */
[----:B------:R-:W-:Y:S02]  /*01c0*/  IADD3 R4, PT, PT, -R6, UR6, RZ ;  /* 0x0000000606047c10 */ /* 0x000fe4000fffe1ff */
[----:B------:R-:W-:-:S02]  /*01d0*/  LEA R5, R5, UR5, 0x3 ;  /* 0x0000000505057c11 */ /* 0x000fc4000f8e18ff */
[----:B----4-:R-:W-:-:S07]  /*01e0*/  LEA R6, R6, UR5, 0x3 ;  /* 0x0000000506067c11 */ /* 0x010fce000f8e18ff */
.L_x_398:
[----:B------:R-:W0:Y:S01]  /*01f0*/  S2R R7, SR_TID.X ;  /* 0x0000000000077919 */ /* 0x000e220000002100 */
[----:B------:R-:W1:Y:S01]  /*0200*/  LDCU.64 UR4, c[0x0][0x3a8] ;  /* 0x00007500ff0477ac */ /* 0x000e620008000a00 */
[----:B--2---:R-:W-:Y:S01]  /*0210*/  MOV R8, UR22 ;  /* 0x0000001600087c02 */ /* 0x004fe20008000f00 */
[----:B------:R-:W-:Y:S01]  /*0220*/  IMAD.MOV.U32 R9, RZ, RZ, 0x8 ;  /* 0x00000008ff097424 */ /* 0x000fe200078e00ff */
[----:B------:R-:W2:Y:S01]  /*0230*/  LDCU.64 UR6, c[0x0][0x388] ;  /* 0x00007100ff0677ac */ /* 0x000ea20008000a00 */
[----:B------:R-:W0:Y:S01]  /*0240*/  LDCU UR15, c[0x0][0x384] ;  /* 0x00007080ff0f77ac */ /* 0x000e220008000800 */
[----:B------:R-:W-:Y:S01]  /*0250*/  UIMAD UR14, UR22, UR10, URZ ;  /* 0x0000000a160e72a4 */ /* 0x000fe2000f8e02ff */
[----:B------:R-:W3:Y:S01]  /*0260*/  LDCU.128 UR16, c[0x0][0x390] ;  /* 0x00007200ff1077ac */ /* 0x000ee20008000c00 */
[----:B-1----:R-:W-:Y:S02]  /*0270*/  UIMAD.WIDE UR8, UR10, 0x8, UR4 ;  /* 0x000000080a0878a5 */ /* 0x002fe4000f8e0204 */
[----:B--2---:R-:W-:-:S04]  /*0280*/  UIMAD.WIDE UR6, UR14, 0x8, UR6 ;  /* 0x000000080e0678a5 */ /* 0x004fc8000f8e0206 */
[----:B------:R-:W-:Y:S01]  /*0290*/  IMAD.U32 R10, RZ, RZ, UR8 ;  /* 0x00000008ff0a7e24 */ /* 0x000fe2000f8e00ff */
[----:B------:R-:W-:Y:S02]  /*02a0*/  MOV R11, UR9 ;  /* 0x00000009000b7c02 */ /* 0x000fe40008000f00 */
[----:B0-----:R-:W-:-:S04]  /*02b0*/  IADD3 R8, PT, PT, R7, -UR15, R8 ;  /* 0x8000000f07087c10 */ /* 0x001fc8000fffe008 */
[----:B------:R-:W2:Y:S01]  /*02c0*/  @P1 LDG.E.64 R10, desc[UR20][R10.64] ;  /* 0x000000140a0a1981 */ /* 0x000ea2000c1e1b00 */
[----:B------:R-:W-:-:S05]  /*02d0*/  IMAD.WIDE.U32 R8, R8, R9, UR6 ;  /* 0x0000000608087e25 */ /* 0x000fca000f8e0009 */
[----:B------:R-:W2:Y:S01]  /*02e0*/  @P1 LDG.E.64 R12, desc[UR20][R8.64] ;  /* 0x00000014080c1981 */ /* 0x000ea2000c1e1b00 */
[----:B------:R-:W-:Y:S02]  /*02f0*/  USHF.L.U32 UR4, UR14, 0x3, URZ ;  /* 0x000000030e047899 */ /* 0x000fe400080006ff */
[----:B------:R-:W-:Y:S02]  /*0300*/  USHF.R.S32.HI UR5, URZ, 0x1f, UR14 ;  /* 0x0000001fff057899 */ /* 0x000fe4000801140e */
[----:B---3--:R-:W-:Y:S02]  /*0310*/  UIADD3 UR11, UP0, UPT, UR4, UR16, URZ ;  /* 0x00000010040b7290 */ /* 0x008fe4000ff1e0ff */
[----:B------:R-:W-:Y:S02]  /*0320*/  USHF.L.U64.HI UR5, UR14, 0x3, UR5 ;  /* 0x000000030e057899 */ /* 0x000fe40008010205 */
[----:B------:R-:W-:Y:S02]  /*0330*/  UIADD3 UR13, UP1, UPT, UR4, UR18, URZ ;  /* 0x00000012040d7290 */ /* 0x000fe4000ff3e0ff */
[----:B------:R-:W-:-:S02]  /*0340*/  UIADD3.X UR12, UPT, UPT, UR5, UR17, URZ, UP0, !UPT ;  /* 0x00000011050c7290 */ /* 0x000fc400087fe4ff */
[----:B------:R-:W-:Y:S02]  /*0350*/  UISETP.GE.AND UP0, UPT, UR15, 0x2, UPT ;  /* 0x000000020f00788c */ /* 0x000fe4000bf06270 */
[----:B------:R-:W-:Y:S01]  /*0360*/  UIADD3.X UR5, UPT, UPT, UR5, UR19, URZ, UP1, !UPT ;  /* 0x0000001305057290 */ /* 0x000fe20008ffe4ff */
[----:B--2---:R-:W-:-:S07]  /*0370*/  @P1 DMUL R14, R10, R12 ;  /* 0x0000000c0a0e1228 */ /* 0x004fce0000000000 */
[----:B------:R0:W-:Y:S01]  /*0380*/  @P1 STG.E.64 desc[UR20][R8.64], R14 ;  /* 0x0000000e08001986 */ /* 0x0001e2000c101b14 */
[----:B------:R-:W-:Y:S01]  /*0390*/  IMAD.U32 R10, RZ, RZ, UR11 ;  /* 0x0000000bff0a7e24 */ /* 0x000fe2000f8e00ff */
[----:B------:R-:W-:Y:S01]  /*03a0*/  MOV R11, UR12 ;  /* 0x0000000c000b7c02 */ /* 0x000fe20008000f00 */
[----:B------:R-:W-:Y:S02]  /*03b0*/  IMAD.U32 R12, RZ, RZ, UR13 ;  /* 0x0000000dff0c7e24 */ /* 0x000fe4000f8e00ff */
[----:B------:R-:W-:Y:S01]  /*03c0*/  IMAD.U32 R13, RZ, RZ, UR5 ;  /* 0x00000005ff0d7e24 */ /* 0x000fe2000f8e00ff */
[----:B------:R-:W-:Y:S06]  /*03d0*/  BAR.SYNC.DEFER_BLOCKING 0x0 ;  /* 0x0000000000007b1d */ /* 0x000fec0000010000 */
[----:B------:R-:W-:Y:S05]  /*03e0*/  BRA.U !UP0, `(.L_x_371) ;  /* 0x0000001108d87547 */ /* 0x000fea000b800000 */
[----:B------:R-:W-:-:S04]  /*03f0*/  UIADD3 UR4, UPT, UPT, UR15, -0x2, URZ ;  /* 0xfffffffe0f047890 */ /* 0x000fc8000fffe0ff */
[----:B------:R-:W-:-:S03]  /*0400*/  UISETP.GE.U32.AND UP0, UPT, UR4, 0x3, UPT ;  /* 0x000000030400788c */ /* 0x000fc6000bf06070 */
[----:B------:R-:W-:-:S06]  /*0410*/  UMOV UR4, URZ ;  /* 0x000000ff00047c82 */ /* 0x000fcc0008000000 */
[----:B------:R-:W-:Y:S05]  /*0420*/  BRA.U !UP0, `(.L_x_372) ;  /* 0x0000000908787547 */ /* 0x000fea000b800000 */
[----:B------:R-:W1:Y:S01]  /*0430*/  LDCU.128 UR16, c[0x0][0x390] ;  /* 0x00007200ff1077ac */ /* 0x000e620008000c00 */
[C---:B------:R-:W-:Y:S01]  /*0440*/  IMAD.SHL.U32 R33, R7.reuse, 0x2, RZ ;  /* 0x0000000207217824 */ /* 0x040fe200078e00ff */
[----:B0-----:R-:W-:Y:S01]  /*0450*/  MOV R14, 0x18 ;  /* 0x00000018000e7802 */ /* 0x001fe20000000f00 */
[----:B------:R-:W-:Y:S01]  /*0460*/  IMAD.MOV.U32 R15, RZ, RZ, 0x0 ;  /* 0x00000000ff0f7424 */ /* 0x000fe200078e00ff */
[----:B------:R-:W-:Y:S01]  /*0470*/  IADD3 R19, PT, PT, R7, UR25, RZ ;  /* 0x0000001907137c10 */ /* 0x000fe2000fffe0ff */
[----:B------:R-:W-:Y:S01]  /*0480*/  IMAD R33, R33, UR25, RZ ;  /* 0x0000001921217c24 */ /* 0x000fe2000f8e02ff */
[----:B------:R-:W-:Y:S01]  /*0490*/  ULOP3.LUT UR4, UR24, 0xfffffffc, URZ, 0xc0, !UPT ;  /* 0xfffffffc18047892 */ /* 0x000fe2000f8ec0ff */
[----:B------:R-:W-:Y:S02]  /*04a0*/  IMAD R16, R0, UR25, RZ ;  /* 0x0000001900107c24 */ /* 0x000fe4000f8e02ff */
[----:B------:R-:W-:Y:S01]  /*04b0*/  VIADD R17, R33, UR25 ;  /* 0x0000001921117c36 */ /* 0x000fe20008000000 */
[----:B------:R-:W-:Y:S01]  /*04c0*/  UIADD3 UR4, UPT, UPT, -UR4, URZ, URZ ;  /* 0x000000ff04047290 */ /* 0x000fe2000fffe1ff */
[----:B------:R-:W-:-:S02]  /*04d0*/  IMAD.MOV.U32 R21, RZ, RZ, 0x8 ;  /* 0x00000008ff157424 */ /* 0x000fc400078e00ff */
[----:B------:R-:W-:Y:S01]  /*04e0*/  IMAD.WIDE.U32 R14, R17, 0x8, R14 ;  /* 0x00000008110e7825 */ /* 0x000fe200078e000e */
[----:B------:R-:W-:-:S03]  /*04f0*/  MOV R17, UR14 ;  /* 0x0000000e00117c02 */ /* 0x000fc60008000f00 */
[----:B------:R-:W-:Y:S01]  /*0500*/  VIADD R20, R16, UR15 ;  /* 0x0000000f10147c36 */ /* 0x000fe20008000000 */
[C---:B-1----:R-:W-:Y:S01]  /*0510*/  IADD3 R34, P2, PT, R14.reuse, UR16, RZ ;  /* 0x000000100e227c10 */ /* 0x042fe2000ff5e0ff */
[----:B------:R-:W0:Y:S01]  /*0520*/  LDCU UR15, c[0x0][0x384] ;  /* 0x00007080ff0f77ac */ /* 0x000e220008000800 */
[----:B------:R-:W-:Y:S01]  /*0530*/  IADD3 R36, P3, PT, R14, UR18, RZ ;  /* 0x000000120e247c10 */ /* 0x000fe2000ff7e0ff */
[----:B------:R-:W-:Y:S01]  /*0540*/  IMAD.WIDE.U32 R20, R20, R21, UR6 ;  /* 0x0000000614147e25 */ /* 0x000fe2000f8e0015 */
[C---:B------:R-:W-:Y:S02]  /*0550*/  IADD3.X R35, PT, PT, R15.reuse, UR17, RZ, P2, !PT ;  /* 0x000000110f237c10 */ /* 0x040fe400097fe4ff */
[----:B------:R-:W-:Y:S01]  /*0560*/  IADD3.X R37, PT, PT, R15, UR19, RZ, P3, !PT ;  /* 0x000000130f257c10 */ /* 0x000fe20009ffe4ff */
[----:B------:R-:W-:Y:S01]  /*0570*/  IMAD.U32 R15, RZ, RZ, UR14 ;  /* 0x0000000eff0f7e24 */ /* 0x000fe2000f8e00ff */
[----:B------:R-:W-:Y:S01]  /*0580*/  ISETP.GE.AND P3, PT, R4, 0x1, PT ;  /* 0x000000010400780c */ /* 0x000fe20003f66270 */
[----:B------:R-:W-:-:S04]  /*0590*/  IMAD.WIDE R34, R17, 0x8, R34 ;  /* 0x0000000811227825 */ /* 0x000fc800078e0222 */
[----:B------:R-:W-:Y:S02]  /*05a0*/  HFMA2 R17, -RZ, RZ, 0, 4.76837158203125e-07 ;  /* 0x00000008ff117431 */ /* 0x000fe400000001ff */
[----:B------:R-:W-:-:S04]  /*05b0*/  IMAD.WIDE R36, R15, 0x8, R36 ;  /* 0x000000080f247825 */ /* 0x000fc800078e0224 */
[----:B------:R-:W-:Y:S02]  /*05c0*/  IMAD.MOV.U32 R32, RZ, RZ, R34 ;  /* 0x000000ffff207224 */ /* 0x000fe400078e0022 */
[----:B------:R-:W-:Y:S02]  /*05d0*/  IMAD.MOV.U32 R34, RZ, RZ, R36 ;  /* 0x000000ffff227224 */ /* 0x000fe400078e0024 */
[----:B------:R-:W-:-:S04]  /*05e0*/  IMAD.WIDE.U32 R16, R16, R17, UR6 ;  /* 0x0000000610107e25 */ /* 0x000fc8000f8e0011 */
[----:B------:R-:W-:-:S04]  /*05f0*/  IMAD.WIDE.U32 R14, R7, 0x8, R16 ;  /* 0x00000008070e7825 */ /* 0x000fc800078e0010 */
[----:B------:R-:W-:-:S04]  /*0600*/  IMAD.WIDE.U32 R16, R19, 0x8, R16 ;  /* 0x0000000813107825 */ /* 0x000fc800078e0010 */
[----:B------:R-:W-:-:S04]  /*0610*/  IMAD.WIDE.U32 R18, R19, 0x8, R20 ;  /* 0x0000000813127825 */ /* 0x000fc800078e0014 */
[----:B0-----:R-:W-:-:S07]  /*0620*/  IMAD.WIDE.U32 R20, R7, 0x8, R20 ;  /* 0x0000000807147825 */ /* 0x001fce00078e0014 */
.L_x_381:
[----:B------:R-:W-:-:S04]  /*0630*/  @P3 IMAD.WIDE.U32 R24, R33, 0x8, R10 ;  /* 0x0000000821183825 */ /* 0x000fc800078e000a */
[----:B0-----:R-:W-:Y:S02]  /*0640*/  @P3 IMAD.WIDE.U32 R22, R33, 0x8, R12 ;  /* 0x0000000821163825 */ /* 0x001fe400078e000c */
[----:B------:R-:W2:Y:S04]  /*0650*/  @P3 LDG.E.64.CONSTANT R24, desc[UR20][R24.64] ;  /* 0x0000001418183981 */ /* 0x000ea8000c1e9b00 */
[----:B------:R-:W3:Y:S01]  /*0660*/  @P3 LDG.E.64.CONSTANT R22, desc[UR20][R22.64] ;  /* 0x0000001416163981 */ /* 0x000ee2000c1e9b00 */
[----:B------:R-:W-:Y:S01]  /*0670*/  ISETP.GE.AND P2, PT, R7, UR15, PT ;  /* 0x0000000f07007c0c */ /* 0x000fe2000bf46270 */
[----:B------:R-:W-:Y:S03]  /*0680*/  BSSY.RECONVERGENT B0, `(.L_x_373) ;  /* 0x0000010000007945 */ /* 0x000fe60003800200 */
[----:B------:R-:W-:Y:S01]  /*0690*/  ISETP.GE.OR P4, PT, R0, UR24, P2 ;  /* 0x0000001800007c0c */ /* 0x000fe20009786670 */
[----:B--2---:R0:W-:Y:S04]  /*06a0*/  @P3 STS.64 [R3], R24 ;  /* 0x0000001803003388 */ /* 0x0041e80000000a00 */
[----:B---3--:R0:W-:Y:S01]  /*06b0*/  @P3 STS.64 [R6], R22 ;  /* 0x0000001606003388 */ /* 0x0081e20000000a00 */
[----:B------:R-:W-:Y:S07]  /*06c0*/  BAR.SYNC.DEFER_BLOCKING 0x0 ;  /* 0x0000000000007b1d */ /* 0x000fee0000010000 */
[----:B------:R-:W-:Y:S05]  /*06d0*/  @P4 BRA `(.L_x_374) ;  /* 0x0000000000284947 */ /* 0x000fea0003800000 */
[----:B0-----:R-:W2:Y:S04]  /*06e0*/  LDG.E.64 R22, desc[UR20][R16.64] ;  /* 0x0000001410167981 */ /* 0x001ea8000c1e1b00 */
[----:B------:R-:W3:Y:S04]  /*06f0*/  LDG.E.64 R24, desc[UR20][R14.64] ;  /* 0x000000140e187981 */ /* 0x000ee8000c1e1b00 */
[----:B------:R-:W2:Y:S04]  /*0700*/  LDS.64 R26, [R5] ;  /* 0x00000000051a7984 */ /* 0x000ea80000000a00 */
[----:B------:R-:W3:Y:S01]  /*0710*/  LDS.64 R28, [R2] ;  /* 0x00000000021c7984 */ /* 0x000ee20000000a00 */
[----:B--2---:R-:W-:-:S08]  /*0720*/  DMUL R30, R26, R22 ;  /* 0x000000161a1e7228 */ /* 0x004fd00000000000 */
[-C--:B---3--:R-:W-:Y:S02]  /*0730*/  DFMA R30, R28, R24.reuse, -R30 ;  /* 0x000000181c1e722b */ /* 0x088fe4000000081e */
[----:B------:R-:W-:-:S05]  /*0740*/  DMUL R24, R26, R24 ;  /* 0x000000181a187228 */ /* 0x000fca0000000000 */
[----:B------:R1:W-:Y:S03]  /*0750*/  STG.E.64 desc[UR20][R14.64], R30 ;  /* 0x0000001e0e007986 */ /* 0x0003e6000c101b14 */
[----:B------:R-:W-:-:S07]  /*0760*/  DFMA R24, R28, R22, R24 ;  /* 0x000000161c18722b */ /* 0x000fce0000000018 */
[----:B------:R1:W-:Y:S04]  /*0770*/  STG.E.64 desc[UR20][R16.64], R24 ;  /* 0x0000001810007986 */ /* 0x0003e8000c101b14 */
.L_x_374:
[----:B------:R-:W-:Y:S05]  /*0780*/  BSYNC.RECONVERGENT B0 ;  /* 0x0000000000007941 */ /* 0x000fea0003800200 */
.L_x_373:
[----:B------:R-:W-:Y:S01]  /*0790*/  BAR.SYNC.DEFER_BLOCKING 0x0 ;  /* 0x0000000000007b1d */ /* 0x000fe20000010000 */
[----:B01----:R-:W-:Y:S01]  /*07a0*/  IMAD.U32 R24, RZ, RZ, UR8 ;  /* 0x00000008ff187e24 */ /* 0x003fe2000f8e00ff */
[----:B------:R-:W-:Y:S02]  /*07b0*/  MOV R25, UR9 ;  /* 0x0000000900197c02 */ /* 0x000fe40008000f00 */
[----:B------:R-:W-:-:S04]  /*07c0*/  ISETP.LE.AND P5, PT, R4, UR23, PT ;  /* 0x0000001704007c0c */ /* 0x000fc8000bfa3270 */
[----:B------:R-:W2:Y:S04]  /*07d0*/  @P0 LDG.E.64 R24, desc[UR20][R24.64] ;  /* 0x0000001418180981 */ /* 0x000ea8000c1e1b00 */
[----:B------:R-:W2:Y:S01]  /*07e0*/  @P0 LDG.E.64 R22, desc[UR20][R8.64] ;  /* 0x0000001408160981 */ /* 0x000ea2000c1e1b00 */
[----:B------:R-:W-:Y:S01]  /*07f0*/  IMAD.MOV.U32 R26, RZ, RZ, R32 ;  /* 0x000000ffff1a7224 */ /* 0x000fe200078e0020 */
[----:B------:R-:W-:Y:S01]  /*0800*/  MOV R36, R34 ;  /* 0x0000002200247202 */ /* 0x000fe20000000f00 */
[----:B------:R-:W-:-:S04]  /*0810*/  IMAD.MOV.U32 R27, RZ, RZ, R35 ;  /* 0x000000ffff1b7224 */ /* 0x000fc800078e0023 */
[----:B------:R-:W3:Y:S04]  /*0820*/  @!P5 LDG.E.64.CONSTANT R28, desc[UR20][R36.64+-0x10] ;  /* 0xfffff014241cd981 */ /* 0x000ee8000c1e9b00 */
[----:B------:R-:W4:Y:S01]  /*0830*/  @!P5 LDG.E.64.CONSTANT R30, desc[UR20][R26.64+-0x10] ;  /* 0xfffff0141a1ed981 */ /* 0x000f22000c1e9b00 */
[----:B------:R-:W-:-:S05]  /*0840*/  VIADD R32, R0, 0x1 ;  /* 0x0000000100207836 */ /* 0x000fca0000000000 */
[----:B------:R-:W-:Y:S01]  /*0850*/  ISETP.GE.OR P2, PT, R32, UR24, P2 ;  /* 0x0000001820007c0c */ /* 0x000fe20009746670 */
[----:B------:R-:W-:Y:S01]  /*0860*/  BSSY.RECONVERGENT B0, `(.L_x_375) ;  /* 0x0000013000007945 */ /* 0x000fe20003800200 */
[----:B------:R-:W-:Y:S01]  /*0870*/  ISETP.GE.AND P3, PT, R4, 0x1, PT ;  /* 0x000000010400780c */ /* 0x000fe20003f66270 */
[----:B--2---:R-:W-:-:S07]  /*0880*/  @P0 DMUL R22, R24, R22 ;  /* 0x0000001618160228 */ /* 0x004fce0000000000 */
[----:B------:R0:W-:Y:S01]  /*0890*/  @P0 STG.E.64 desc[UR20][R8.64], R22 ;  /* 0x0000001608000986 */ /* 0x0001e2000c101b14 */
[----:B------:R-:W-:Y:S06]  /*08a0*/  BAR.SYNC.DEFER_BLOCKING 0x0 ;  /* 0x0000000000007b1d */ /* 0x000fec0000010000 */
[----:B----4-:R0:W-:Y:S04]  /*08b0*/  @!P5 STS.64 [R3], R30 ;  /* 0x0000001e0300d388 */ /* 0x0101e80000000a00 */
[----:B---3--:R0:W-:Y:S01]  /*08c0*/  @!P5 STS.64 [R6], R28 ;  /* 0x0000001c0600d388 */ /* 0x0081e20000000a00 */
[----:B------:R-:W-:Y:S06]  /*08d0*/  BAR.SYNC.DEFER_BLOCKING 0x0 ;  /* 0x0000000000007b1d */ /* 0x000fec0000010000 */
[----:B------:R-:W-:Y:S05]  /*08e0*/  @P2 BRA `(.L_x_376) ;  /* 0x0000000000282947 */ /* 0x000fea0003800000 */
[----:B------:R-:W2:Y:S04]  /*08f0*/  LDG.E.64 R24, desc[UR20][R18.64] ;  /* 0x0000001412187981 */ /* 0x000ea8000c1e1b00 */
[----:B0-----:R-:W3:Y:S04]  /*0900*/  LDG.E.64 R28, desc[UR20][R20.64] ;  /* 0x00000014141c7981 */ /* 0x001ee8000c1e1b00 */
        /* <DEDUP_REMOVED lines=8> */
.L_x_376:
[----:B------:R-:W-:Y:S05]  /*0990*/  BSYNC.RECONVERGENT B0 ;  /* 0x0000000000007941 */ /* 0x000fea0003800200 */
.L_x_375:
[----:B------:R-:W-:Y:S01]  /*09a0*/  BAR.SYNC.DEFER_BLOCKING 0x0 ;  /* 0x0000000000007b1d */ /* 0x000fe20000010000 */
[----:B0-----:R-:W-:Y:S01]  /*09b0*/  IMAD.U32 R30, RZ, RZ, UR8 ;  /* 0x00000008ff1e7e24 */ /* 0x001fe2000f8e00ff */
[----:B------:R-:W-:-:S06]  /*09c0*/  MOV R31, UR9 ;  /* 0x00000009001f7c02 */ /* 0x000fcc0008000f00 */
[----:B------:R-:W2:Y:S04]  /*09d0*/  @P0 LDG.E.64 R30, desc[UR20][R30.64] ;  /* 0x000000141e1e0981 */ /* 0x000ea8000c1e1b00 */
[----:B-1----:R-:W2:Y:S01]  /*09e0*/  @P0 LDG.E.64 R28, desc[UR20][R8.64] ;  /* 0x00000014081c0981 */ /* 0x002ea2000c1e1b00 */
[----:B------:R-:W-:-:S04]  /*09f0*/  @P3 IMAD.WIDE.U32 R24, R33, 0x8, R10 ;  /* 0x0000000821183825 */ /* 0x000fc800078e000a */
[----:B------:R-:W-:Y:S02]  /*0a00*/  @P3 IMAD.WIDE.U32 R22, R33, 0x8, R12 ;  /* 0x0000000821163825 */ /* 0x000fe400078e000c */
[----:B------:R-:W3:Y:S04]  /*0a10*/  @P3 LDG.E.64.CONSTANT R24, desc[UR20][R24.64+0x10] ;  /* 0x0000101418183981 */ /* 0x000ee8000c1e9b00 */
[----:B------:R-:W4:Y:S01]  /*0a20*/  @P3 LDG.E.64.CONSTANT R22, desc[UR20][R22.64+0x10] ;  /* 0x0000101416163981 */ /* 0x000f22000c1e9b00 */
[----:B------:R-:W-:Y:S01]  /*0a30*/  BSSY.RECONVERGENT B0, `(.L_x_377) ;  /* 0x0000012000007945 */ /* 0x000fe20003800200 */
[----:B--2---:R-:W-:-:S07]  /*0a40*/  @P0 DMUL R28, R30, R28 ;  /* 0x0000001c1e1c0228 */ /* 0x004fce0000000000 */
[----:B------:R0:W-:Y:S01]  /*0a50*/  @P0 STG.E.64 desc[UR20][R8.64], R28 ;  /* 0x0000001c08000986 */ /* 0x0001e2000c101b14 */
[----:B------:R-:W-:Y:S06]  /*0a60*/  BAR.SYNC.DEFER_BLOCKING 0x0 ;  /* 0x0000000000007b1d */ /* 0x000fec0000010000 */
[----:B---3--:R0:W-:Y:S04]  /*0a70*/  @P3 STS.64 [R3], R24 ;  /* 0x0000001803003388 */ /* 0x0081e80000000a00 */
[----:B----4-:R0:W-:Y:S01]  /*0a80*/  @P3 STS.64 [R6], R22 ;  /* 0x0000001606003388 */ /* 0x0101e20000000a00 */
[----:B------:R-:W-:Y:S06]  /*0a90*/  BAR.SYNC.DEFER_BLOCKING 0x0 ;  /* 0x0000000000007b1d */ /* 0x000fec0000010000 */
        /* <DEDUP_REMOVED lines=11> */
.L_x_378:
[----:B------:R-:W-:Y:S05]  /*0b50*/  BSYNC.RECONVERGENT B0 ;  /* 0x0000000000007941 */ /* 0x000fea0003800200 */
.L_x_377:
[----:B------:R-:W-:Y:S01]  /*0b60*/  BAR.SYNC.DEFER_BLOCKING 0x0 ;  /* 0x0000000000007b1d */ /* 0x000fe20000010000 */
[----:B------:R-:W-:Y:S02]  /*0b70*/  IMAD.U32 R30, RZ, RZ, UR8 ;  /* 0x00000008ff1e7e24 */ /* 0x000fe4000f8e00ff */
[----:B------:R-:W-:-:S03]  /*0b80*/  IMAD.U32 R31, RZ, RZ, UR9 ;  /* 0x00000009ff1f7e24 */ /* 0x000fc6000f8e00ff */
[----:B0-----:R-:W2:Y:S04]  /*0b90*/  @!P5 LDG.E.64.CONSTANT R24, desc[UR20][R26.64] ;  /* 0x000000141a18d981 */ /* 0x001ea8000c1e9b00 */
[----:B-1----:R-:W3:Y:S04]  /*0ba0*/  @!P5 LDG.E.64.CONSTANT R22, desc[UR20][R36.64] ;  /* 0x000000142416d981 */ /* 0x002ee8000c1e9b00 */
[----:B------:R-:W4:Y:S04]  /*0bb0*/  @P0 LDG.E.64 R30, desc[UR20][R30.64] ;  /* 0x000000141e1e0981 */ /* 0x000f28000c1e1b00 */
[----:B------:R-:W4:Y:S01]  /*0bc0*/  @P0 LDG.E.64 R28, desc[UR20][R8.64] ;  /* 0x00000014081c0981 */ /* 0x000f22000c1e1b00 */
[----:B------:R-:W-:Y:S01]  /*0bd0*/  BSSY.RECONVERGENT B0, `(.L_x_379) ;  /* 0x0000012000007945 */ /* 0x000fe20003800200 */
[----:B----4-:R-:W-:-:S07]  /*0be0*/  @P0 DMUL R28, R30, R28 ;  /* 0x0000001c1e1c0228 */ /* 0x010fce0000000000 */
[----:B------:R0:W-:Y:S01]  /*0bf0*/  @P0 STG.E.64 desc[UR20][R8.64], R28 ;  /* 0x0000001c08000986 */ /* 0x0001e2000c101b14 */
[----:B------:R-:W-:Y:S06]  /*0c00*/  BAR.SYNC.DEFER_BLOCKING 0x0 ;  /* 0x0000000000007b1d */ /* 0x000fec0000010000 */
[----:B--2---:R0:W-:Y:S04]  /*0c10*/  @!P5 STS.64 [R3], R24 ;  /* 0x000000180300d388 */ /* 0x0041e80000000a00 */
[----:B---3--:R0:W-:Y:S01]  /*0c20*/  @!P5 STS.64 [R6], R22 ;  /* 0x000000160600d388 */ /* 0x0081e20000000a00 */
        /* <DEDUP_REMOVED lines=12> */
.L_x_380:
[----:B------:R-:W-:Y:S05]  /*0cf0*/  BSYNC.RECONVERGENT B0 ;  /* 0x0000000000007941 */ /* 0x000fea0003800200 */
.L_x_379:
[----:B------:R-:W-:Y:S01]  /*0d00*/  BAR.SYNC.DEFER_BLOCKING 0x0 ;  /* 0x0000000000007b1d */ /* 0x000fe20000010000 */
[----:B0-----:R-:W-:Y:S01]  /*0d10*/  MOV R24, UR8 ;  /* 0x0000000800187c02 */ /* 0x001fe20008000f00 */
[----:B------:R-:W-:-:S06]  /*0d20*/  IMAD.U32 R25, RZ, RZ, UR9 ;  /* 0x00000009ff197e24 */ /* 0x000fcc000f8e00ff */
[----:B------:R-:W2:Y:S04]  /*0d30*/  @P0 LDG.E.64 R24, desc[UR20][R24.64] ;  /* 0x0000001418180981 */ /* 0x000ea8000c1e1b00 */
[----:B-1----:R-:W2:Y:S01]  /*0d40*/  @P0 LDG.E.64 R22, desc[UR20][R8.64] ;  /* 0x0000001408160981 */ /* 0x002ea2000c1e1b00 */
[----:B------:R-:W-:Y:S01]  /*0d50*/  UIADD3 UR4, UPT, UPT, UR4, 0x4, URZ ;  /* 0x0000000404047890 */ /* 0x000fe2000fffe0ff */
[----:B------:R-:W-:Y:S02]  /*0d60*/  IADD3 R34, P4, PT, R36, 0x20, RZ ;  /* 0x0000002024227810 */ /* 0x000fe40007f9e0ff */
[----:B------:R-:W-:Y:S01]  /*0d70*/  IADD3 R32, P2, PT, R26, 0x20, RZ ;  /* 0x000000201a207810 */ /* 0x000fe20007f5e0ff */
[----:B------:R-:W-:Y:S01]  /*0d80*/  UISETP.NE.AND UP0, UPT, UR4, URZ, UPT ;  /* 0x000000ff0400728c */ /* 0x000fe2000bf05270 */
[----:B------:R-:W-:Y:S01]  /*0d90*/  IADD3 R33, PT, PT, R33, 0x4, RZ ;  /* 0x0000000421217810 */ /* 0x000fe20007ffe0ff */
[----:B------:R-:W-:Y:S01]  /*0da0*/  IMAD.X R37, RZ, RZ, R37, P4 ;  /* 0x000000ffff257224 */ /* 0x000fe200020e0625 */
[----:B------:R-:W-:Y:S01]  /*0db0*/  IADD3.X R35, PT, PT, RZ, R27, RZ, P2, !PT ;  /* 0x0000001bff237210 */ /* 0x000fe200017fe4ff */
[----:B--2---:R-:W-:-:S07]  /*0dc0*/  @P0 DMUL R22, R24, R22 ;  /* 0x0000001618160228 */ /* 0x004fce0000000000 */
[----:B------:R0:W-:Y:S01]  /*0dd0*/  @P0 STG.E.64 desc[UR20][R8.64], R22 ;  /* 0x0000001608000986 */ /* 0x0001e2000c101b14 */
[----:B------:R-:W-:Y:S06]  /*0de0*/  BAR.SYNC.DEFER_BLOCKING 0x0 ;  /* 0x0000000000007b1d */ /* 0x000fec0000010000 */
[----:B------:R-:W-:Y:S05]  /*0df0*/  BRA.U UP0, `(.L_x_381) ;  /* 0xfffffff9000c7547 */ /* 0x000fea000b83ffff */
[----:B------:R-:W-:-:S12]  /*0e00*/  ULOP3.LUT UR4, UR24, 0xfffffffc, URZ, 0xc0, !UPT ;  /* 0xfffffffc18047892 */ /* 0x000fd8000f8ec0ff */
.L_x_372:
[----:B------:R-:W-:-:S09]  /*0e10*/  ULOP3.LUT UP0, URZ, UR24, 0x3, URZ, 0xc0, !UPT ;  /* 0x0000000318ff7892 */ /* 0x000fd2000f80c0ff */
[----:B------:R-:W-:Y:S05]  /*0e20*/  BRA.U !UP0, `(.L_x_371) ;  /* 0x0000000908487547 */ /* 0x000fea000b800000 */
[----:B------:R-:W1:Y:S01]  /*0e30*/  S2R R28, SR_TID.X ;  /* 0x00000000001c7919 */ /* 0x000e620000002100 */
[----:B------:R-:W-:-:S06]  /*0e40*/  ULOP3.LUT UR14, UR4, 0x1, UR25, 0x40, !UPT ;  /* 0x00000001040e7892 */ /* 0x000fcc000f8e4019 */
[----:B------:R-:W-:Y:S01]  /*0e50*/  ISETP.LE.AND P2, PT, R4, UR14, PT ;  /* 0x0000000e04007c0c */ /* 0x000fe2000bf43270 */
[----:B-1----:R-:W-:-:S04]  /*0e60*/  IMAD.SHL.U32 R29, R28, 0x2, RZ ;  /* 0x000000021c1d7824 */ /* 0x002fc800078e00ff */
[----:B------:R-:W-:-:S08]  /*0e70*/  IMAD R7, R29, UR25, RZ ;  /* 0x000000191d077c24 */ /* 0x000fd0000f8e02ff */
[----:B------:R-:W-:-:S05]  /*0e80*/  @!P2 IADD3 R21, PT, PT, R7, UR4, RZ ;  /* 0x000000040715ac10 */ /* 0x000fca000fffe0ff */
[----:B------:R-:W-:-:S04]  /*0e90*/  @!P2 IMAD.WIDE.U32 R18, R21, 0x8, R10 ;  /* 0x000000081512a825 */ /* 0x000fc800078e000a */
[----:B------:R-:W-:Y:S02]  /*0ea0*/  @!P2 IMAD.WIDE.U32 R20, R21, 0x8, R12 ;  /* 0x000000081514a825 */ /* 0x000fe400078e000c */
[----:B------:R-:W2:Y:S04]  /*0eb0*/  @!P2 LDG.E.64.CONSTANT R18, desc[UR20][R18.64] ;  /* 0x000000141212a981 */ /* 0x000ea8000c1e9b00 */
[----:B------:R-:W3:Y:S01]  /*0ec0*/  @!P2 LDG.E.64.CONSTANT R20, desc[UR20][R20.64] ;  /* 0x000000141414a981 */ /* 0x000ee2000c1e9b00 */
[C---:B------:R-:W-:Y:S01]  /*0ed0*/  ISETP.GE.AND P3, PT, R28.reuse, UR15, PT ;  /* 0x0000000f1c007c0c */ /* 0x040fe2000bf66270 */
[----:B------:R-:W-:Y:S01]  /*0ee0*/  IMAD.MOV.U32 R17, RZ, RZ, 0x8 ;  /* 0x00000008ff117424 */ /* 0x000fe200078e00ff */
[----:B------:R-:W-:Y:S01]  /*0ef0*/  IADD3 R30, PT, PT, R28, UR25, RZ ;  /* 0x000000191c1e7c10 */ /* 0x000fe2000fffe0ff */
[C---:B------:R-:W-:Y:S01]  /*0f00*/  IMAD R16, R0.reuse, UR25, RZ ;  /* 0x0000001900107c24 */ /* 0x040fe2000f8e02ff */
[----:B------:R-:W-:Y:S01]  /*0f10*/  ISETP.GE.OR P4, PT, R0, UR24, P3 ;  /* 0x0000001800007c0c */ /* 0x000fe20009f86670 */
[----:B------:R-:W-:Y:S02]  /*0f20*/  BSSY.RECONVERGENT B0, `(.L_x_382) ;  /* 0x0000012000007945 */ /* 0x000fe40003800200 */
[----:B------:R-:W-:-:S04]  /*0f30*/  IMAD.WIDE.U32 R16, R16, R17, UR6 ;  /* 0x0000000610107e25 */ /* 0x000fc8000f8e0011 */
[----:B0-----:R-:W-:-:S04]  /*0f40*/  IMAD.WIDE.U32 R14, R28, 0x8, R16 ;  /* 0x000000081c0e7825 */ /* 0x001fc800078e0010 */
[----:B------:R-:W-:Y:S01]  /*0f50*/  IMAD.WIDE.U32 R16, R30, 0x8, R16 ;  /* 0x000000081e107825 */ /* 0x000fe200078e0010 */
[----:B--2---:R0:W-:Y:S04]  /*0f60*/  @!P2 STS.64 [R3], R18 ;  /* 0x000000120300a388 */ /* 0x0041e80000000a00 */
[----:B---3--:R0:W-:Y:S01]  /*0f70*/  @!P2 STS.64 [R6], R20 ;  /* 0x000000140600a388 */ /* 0x0081e20000000a00 */
[----:B------:R-:W-:Y:S06]  /*0f80*/  BAR.SYNC.DEFER_BLOCKING 0x0 ;  /* 0x0000000000007b1d */ /* 0x000fec0000010000 */
[----:B------:R-:W-:Y:S05]  /*0f90*/  @P4 BRA `(.L_x_383) ;  /* 0x0000000000284947 */ /* 0x000fea0003800000 */
[----:B0-----:R-:W2:Y:S04]  /*0fa0*/  LDG.E.64 R20, desc[UR20][R16.64] ;  /* 0x0000001410147981 */ /* 0x001ea8000c1e1b00 */
[----:B------:R-:W3:Y:S04]  /*0fb0*/  LDG.E.64 R22, desc[UR20][R14.64] ;  /* 0x000000140e167981 */ /* 0x000ee8000c1e1b00 */
[----:B------:R-:W2:Y:S04]  /*0fc0*/  LDS.64 R26, [R5] ;  /* 0x00000000051a7984 */ /* 0x000ea80000000a00 */
[----:B------:R-:W0:Y:S01]  /*0fd0*/  LDS.64 R18, [R2] ;  /* 0x0000000002127984 */ /* 0x000e220000000a00 */
[----:B--2---:R-:W-:-:S02]  /*0fe0*/  DMUL R24, R26, R20 ;  /* 0x000000141a187228 */ /* 0x004fc40000000000 */
[----:B---3--:R-:W-:-:S06]  /*0ff0*/  DMUL R26, R26, R22 ;  /* 0x000000161a1a7228 */ /* 0x008fcc0000000000 */
[C---:B0-----:R-:W-:Y:S02]  /*1000*/  DFMA R24, R18.reuse, R22, -R24 ;  /* 0x000000161218722b */ /* 0x041fe40000000818 */
[----:B------:R-:W-:-:S05]  /*1010*/  DFMA R26, R18, R20, R26 ;  /* 0x00000014121a722b */ /* 0x000fca000000001a */
[----:B------:R1:W-:Y:S04]  /*1020*/  STG.E.64 desc[UR20][R14.64], R24 ;  /* 0x000000180e007986 */ /* 0x0003e8000c101b14 */
[----:B------:R1:W-:Y:S02]  /*1030*/  STG.E.64 desc[UR20][R16.64], R26 ;  /* 0x0000001a10007986 */ /* 0x0003e4000c101b14 */
.L_x_383:
[----:B------:R-:W-:Y:S05]  /*1040*/  BSYNC.RECONVERGENT B0 ;  /* 0x0000000000007941 */ /* 0x000fea0003800200 */
.L_x_382:
[----:B------:R-:W-:Y:S06]  /*1050*/  BAR.SYNC.DEFER_BLOCKING 0x0 ;  /* 0x0000000000007b1d */ /* 0x000fec0000010000 */
[----:B------:R-:W-:Y:S04]  /*1060*/  BSSY.RECONVERGENT B0, `(.L_x_384) ;  /* 0x0000008000007945 */ /* 0x000fe80003800200 */
[----:B------:R-:W-:Y:S05]  /*1070*/  @!P0 BRA `(.L_x_385) ;  /* 0x0000000000188947 */ /* 0x000fea0003800000 */
[----:B------:R-:W-:Y:S01]  /*1080*/  IMAD.U32 R22, RZ, RZ, UR8 ;  /* 0x00000008ff167e24 */ /* 0x000fe2000f8e00ff */
[----:B------:R-:W-:Y:S01]  /*1090*/  MOV R23, UR9 ;  /* 0x0000000900177c02 */ /* 0x000fe20008000f00 */
[----:B0-----:R-:W2:Y:S04]  /*10a0*/  LDG.E.64 R20, desc[UR20][R8.64] ;  /* 0x0000001408147981 */ /* 0x001ea8000c1e1b00 */
[----:B------:R-:W2:Y:S02]  /*10b0*/  LDG.E.64 R18, desc[UR20][R22.64] ;  /* 0x0000001416127981 */ /* 0x000ea4000c1e1b00 */
[----:B--2---:R-:W-:-:S07]  /*10c0*/  DMUL R18, R18, R20 ;  /* 0x0000001412127228 */ /* 0x004fce0000000000 */
[----:B------:R2:W-:Y:S04]  /*10d0*/  STG.E.64 desc[UR20][R8.64], R18 ;  /* 0x0000001208007986 */ /* 0x0005e8000c101b14 */
.L_x_385:
[----:B------:R-:W-:Y:S05]  /*10e0*/  BSYNC.RECONVERGENT B0 ;  /* 0x0000000000007941 */ /* 0x000fea0003800200 */
.L_x_384:
[----:B------:R-:W-:Y:S01]  /*10f0*/  BAR.SYNC.DEFER_BLOCKING 0x0 ;  /* 0x0000000000007b1d */ /* 0x000fe20000010000 */
[----:B------:R-:W-:-:S04]  /*1100*/  ULOP3.LUT UR14, UR24, 0x3, URZ, 0xc0, !UPT ;  /* 0x00000003180e7892 */ /* 0x000fc8000f8ec0ff */
[----:B------:R-:W-:-:S09]  /*1110*/  UISETP.NE.AND UP0, UPT, UR14, 0x1, UPT ;  /* 0x000000010e00788c */ /* 0x000fd2000bf05270 */
[----:B------:R-:W-:Y:S05]  /*1120*/  BRA.U !UP0, `(.L_x_371) ;  /* 0x0000000508887547 */ /* 0x000fea000b800000 */
[----:B------:R-:W-:Y:S01]  /*1130*/  UIADD3 UR14, UPT, UPT, UR4, 0x1, URZ ;  /* 0x00000001040e7890 */ /* 0x000fe2000fffe0ff */
[----:B------:R-:W-:Y:S03]  /*1140*/  BSSY.RECONVERGENT B0, `(.L_x_386) ;  /* 0x0000013000007945 */ /* 0x000fe60003800200 */
[----:B------:R-:W-:-:S06]  /*1150*/  ULOP3.LUT UR16, UR14, 0x1, UR25, 0x40, !UPT ;  /* 0x000000010e107892 */ /* 0x000fcc000f8e4019 */
[----:B------:R-:W-:-:S13]  /*1160*/  ISETP.LE.AND P5, PT, R4, UR16, PT ;  /* 0x0000001004007c0c */ /* 0x000fda000bfa3270 */
[----:B------:R-:W-:Y:S05]  /*1170*/  @P5 BRA `(.L_x_387) ;  /* 0x00000000003c5947 */ /* 0x000fea0003800000 */
[----:B------:R-:W-:-:S06]  /*1180*/  ULOP3.LUT UR16, UR14, 0x1, URZ, 0xc0, !UPT ;  /* 0x000000010e107892 */ /* 0x000fcc000f8ec0ff */
[----:B------:R-:W-:-:S04]  /*1190*/  VIADD R29, R29, UR16 ;  /* 0x000000101d1d7c36 */ /* 0x000fc80008000000 */
[----:B0-----:R-:W-:-:S05]  /*11a0*/  IMAD R21, R29, UR15, RZ ;  /* 0x0000000f1d157c24 */ /* 0x001fca000f8e02ff */
[----:B------:R-:W-:-:S04]  /*11b0*/  IADD3 R21, P5, PT, R21, UR4, RZ ;  /* 0x0000000415157c10 */ /* 0x000fc8000ffbe0ff */
[----:B--2---:R-:W-:Y:S01]  /*11c0*/  IADD3.X R18, PT, PT, RZ, RZ, RZ, P5, !PT ;  /* 0x000000ffff127210 */ /* 0x004fe20002ffe4ff */
[----:B------:R-:W-:-:S03]  /*11d0*/  IMAD.SHL.U32 R20, R21, 0x8, RZ ;  /* 0x0000000815147824 */ /* 0x000fc600078e00ff */
[----:B------:R-:W-:Y:S02]  /*11e0*/  SHF.L.U64.HI R21, R21, 0x3, R18 ;  /* 0x0000000315157819 */ /* 0x000fe40000010212 */
[C---:B------:R-:W-:Y:S02]  /*11f0*/  IADD3 R18, P5, PT, R20.reuse, UR11, RZ ;  /* 0x0000000b14127c10 */ /* 0x040fe4000ffbe0ff */
[----:B------:R-:W-:Y:S02]  /*1200*/  IADD3 R20, P6, PT, R20, UR13, RZ ;  /* 0x0000000d14147c10 */ /* 0x000fe4000ffde0ff */
[C---:B------:R-:W-:Y:S02]  /*1210*/  IADD3.X R19, PT, PT, R21.reuse, UR12, RZ, P5, !PT ;  /* 0x0000000c15137c10 */ /* 0x040fe4000affe4ff */
[----:B------:R-:W-:-:S04]  /*1220*/  IADD3.X R21, PT, PT, R21, UR5, RZ, P6, !PT ;  /* 0x0000000515157c10 */ /* 0x000fc8000b7fe4ff */
[----:B------:R-:W2:Y:S04]  /*1230*/  LDG.E.64.CONSTANT R18, desc[UR20][R18.64+0x8] ;  /* 0x0000081412127981 */ /* 0x000ea8000c1e9b00 */
[----:B------:R-:W3:Y:S04]  /*1240*/  LDG.E.64.CONSTANT R20, desc[UR20][R20.64+0x8] ;  /* 0x0000081414147981 */ /* 0x000ee8000c1e9b00 */
[----:B--2---:R4:W-:Y:S04]  /*1250*/  STS.64 [R3], R18 ;  /* 0x0000001203007388 */ /* 0x0049e80000000a00 */
[----:B---3--:R4:W-:Y:S02]  /*1260*/  STS.64 [R6], R20 ;  /* 0x0000001406007388 */ /* 0x0089e40000000a00 */
.L_x_387:
[----:B------:R-:W-:Y:S05]  /*1270*/  BSYNC.RECONVERGENT B0 ;  /* 0x0000000000007941 */ /* 0x000fea0003800200 */
.L_x_386:
[----:B------:R-:W-:Y:S01]  /*1280*/  ULOP3.LUT UR14, UR14, 0x1, URZ, 0xc0, !UPT ;  /* 0x000000010e0e7892 */ /* 0x000fe2000f8ec0ff */
[----:B------:R-:W-:Y:S05]  /*1290*/  BAR.SYNC.DEFER_BLOCKING 0x0 ;  /* 0x0000000000007b1d */ /* 0x000fea0000010000 */
[----:B0-2-4-:R-:W-:Y:S01]  /*12a0*/  IADD3 R18, PT, PT, R0, UR14, RZ ;  /* 0x0000000e00127c10 */ /* 0x015fe2000fffe0ff */
[----:B------:R-:W-:Y:S03]  /*12b0*/  BSSY.RECONVERGENT B0, `(.L_x_388) ;  /* 0x0000013000007945 */ /* 0x000fe60003800200 */
[----:B------:R-:W-:-:S13]  /*12c0*/  ISETP.GE.AND P5, PT, R18, UR24, PT ;  /* 0x0000001812007c0c */ /* 0x000fda000bfa6270 */
[----:B------:R-:W-:Y:S05]  /*12d0*/  @P5 BRA `(.L_x_389) ;  /* 0x0000000000405947 */ /* 0x000fea0003800000 */
[----:B------:R-:W-:Y:S05]  /*12e0*/  @P3 BRA `(.L_x_389) ;  /* 0x00000000003c3947 */ /* 0x000fea0003800000 */
[----:B------:R-:W-:Y:S01]  /*12f0*/  IMAD R19, R18, UR15, RZ ;  /* 0x0000000f12137c24 */ /* 0x000fe2000f8e02ff */
[----:B------:R-:W-:Y:S04]  /*1300*/  LDS.64 R22, [R2] ;  /* 0x0000000002167984 */ /* 0x000fe80000000a00 */
[----:B------:R-:W-:-:S04]  /*1310*/  LEA R18, P3, R19, UR6, 0x3 ;  /* 0x0000000613127c11 */ /* 0x000fc8000f8618ff */
[----:B------:R-:W-:-:S03]  /*1320*/  LEA.HI.X R19, R19, UR7, RZ, 0x3, P3 ;  /* 0x0000000713137c11 */ /* 0x000fc600098f1cff */
[--C-:B------:R-:W-:Y:S02]  /*1330*/  IMAD.WIDE.U32 R20, R30, 0x8, R18.reuse ;  /* 0x000000081e147825 */ /* 0x100fe400078e0012 */
[----:B------:R-:W0:Y:S02]  /*1340*/  LDS.64 R30, [R5] ;  /* 0x00000000051e7984 */ /* 0x000e240000000a00 */
[----:B------:R-:W-:Y:S02]  /*1350*/  IMAD.WIDE.U32 R18, R28, 0x8, R18 ;  /* 0x000000081c127825 */ /* 0x000fe400078e0012 */
[----:B-1----:R-:W0:Y:S04]  /*1360*/  LDG.E.64 R24, desc[UR20][R20.64] ;  /* 0x0000001414187981 */ /* 0x002e28000c1e1b00 */
[----:B------:R-:W2:Y:S01]  /*1370*/  LDG.E.64 R26, desc[UR20][R18.64] ;  /* 0x00000014121a7981 */ /* 0x000ea2000c1e1b00 */
[----:B0-----:R-:W-:-:S02]  /*1380*/  DMUL R28, R30, R24 ;  /* 0x000000181e1c7228 */ /* 0x001fc40000000000 */
[----:B--2---:R-:W-:-:S06]  /*1390*/  DMUL R30, R30, R26 ;  /* 0x0000001a1e1e7228 */ /* 0x004fcc0000000000 */
[C---:B------:R-:W-:Y:S02]  /*13a0*/  DFMA R28, R22.reuse, R26, -R28 ;  /* 0x0000001a161c722b */ /* 0x040fe4000000081c */
[----:B------:R-:W-:-:S05]  /*13b0*/  DFMA R30, R22, R24, R30 ;  /* 0x00000018161e722b */ /* 0x000fca000000001e */
[----:B------:R0:W-:Y:S04]  /*13c0*/  STG.E.64 desc[UR20][R18.64], R28 ;  /* 0x0000001c12007986 */ /* 0x0001e8000c101b14 */
[----:B------:R0:W-:Y:S02]  /*13d0*/  STG.E.64 desc[UR20][R20.64], R30 ;  /* 0x0000001e14007986 */ /* 0x0001e4000c101b14 */
.L_x_389:
[----:B------:R-:W-:Y:S05]  /*13e0*/  BSYNC.RECONVERGENT B0 ;  /* 0x0000000000007941 */ /* 0x000fea0003800200 */
.L_x_388:
        /* <DEDUP_REMOVED lines=9> */
.L_x_391:
[----:B------:R-:W-:Y:S05]  /*1480*/  BSYNC.RECONVERGENT B0 ;  /* 0x0000000000007941 */ /* 0x000fea0003800200 */
.L_x_390:
[----:B------:R-:W-:Y:S01]  /*1490*/  BAR.SYNC.DEFER_BLOCKING 0x0 ;  /* 0x0000000000007b1d */ /* 0x000fe20000010000 */
[----:B------:R-:W-:-:S04]  /*14a0*/  ULOP3.LUT UR14, UR24, 0x3, URZ, 0xc0, !UPT ;  /* 0x00000003180e7892 */ /* 0x000fc8000f8ec0ff */
[----:B------:R-:W-:-:S09]  /*14b0*/  UISETP.NE.AND UP0, UPT, UR14, 0x2, UPT ;  /* 0x000000020e00788c */ /* 0x000fd2000bf05270 */
[----:B------:R-:W-:Y:S05]  /*14c0*/  BRA.U !UP0, `(.L_x_371) ;  /* 0x0000000108a07547 */ /* 0x000fea000b800000 */
[----:B------:R-:W-:Y:S04]  /*14d0*/  BSSY.RECONVERGENT B0, `(.L_x_392) ;  /* 0x000000e000007945 */ /* 0x000fe80003800200 */
[----:B------:R-:W-:Y:S05]  /*14e0*/  @P2 BRA `(.L_x_393) ;  /* 0x0000000000302947 */ /* 0x000fea0003800000 */
[----:B------:R-:W-:-:S04]  /*14f0*/  IADD3 R7, P2, PT, R7, UR4, RZ ;  /* 0x0000000407077c10 */ /* 0x000fc8000ff5e0ff */
[----:B0-----:R-:W-:Y:S01]  /*1500*/  SHF.L.U32 R20, R7, 0x3, RZ ;  /* 0x0000000307147819 */ /* 0x001fe200000006ff */
[----:B--2---:R-:W-:-:S05]  /*1510*/  IMAD.X R18, RZ, RZ, RZ, P2 ;  /* 0x000000ffff127224 */ /* 0x004fca00010e06ff */
        /* <DEDUP_REMOVED lines=9> */
.L_x_393:
[----:B------:R-:W-:Y:S05]  /*15b0*/  BSYNC.RECONVERGENT B0 ;  /* 0x0000000000007941 */ /* 0x000fea0003800200 */
.L_x_392:
[----:B------:R-:W-:Y:S06]  /*15c0*/  BAR.SYNC.DEFER_BLOCKING 0x0 ;  /* 0x0000000000007b1d */ /* 0x000fec0000010000 */
[----:B------:R-:W-:Y:S04]  /*15d0*/  BSSY.RECONVERGENT B0, `(.L_x_394) ;  /* 0x000000c000007945 */ /* 0x000fe80003800200 */
[----:B------:R-:W-:Y:S05]  /*15e0*/  @P4 BRA `(.L_x_395) ;  /* 0x0000000000284947 */ /* 0x000fea0003800000 */
[----:B-1----:R-:W3:Y:S04]  /*15f0*/  LDG.E.64 R24, desc[UR20][R16.64] ;  /* 0x0000001410187981 */ /* 0x002ee8000c1e1b00 */
[----:B------:R-:W5:Y:S04]  /*1600*/  LDG.E.64 R22, desc[UR20][R14.64] ;  /* 0x000000140e167981 */ /* 0x000f68000c1e1b00 */
[----:B0---4-:R-:W3:Y:S04]  /*1610*/  LDS.64 R20, [R5] ;  /* 0x0000000005147984 */ /* 0x011ee80000000a00 */
[----:B--2---:R-:W0:Y:S01]  /*1620*/  LDS.64 R18, [R2] ;  /* 0x0000000002127984 */ /* 0x004e220000000a00 */
[----:B---3--:R-:W-:-:S02]  /*1630*/  DMUL R26, R20, R24 ;  /* 0x00000018141a7228 */ /* 0x008fc40000000000 */
[----:B-----5:R-:W-:-:S06]  /*1640*/  DMUL R20, R20, R22 ;  /* 0x0000001614147228 */ /* 0x020fcc0000000000 */
[C---:B0-----:R-:W-:Y:S02]  /*1650*/  DFMA R26, R18.reuse, R22, -R26 ;  /* 0x00000016121a722b */ /* 0x041fe4000000081a */
[----:B------:R-:W-:-:S05]  /*1660*/  DFMA R20, R18, R24, R20 ;  /* 0x000000181214722b */ /* 0x000fca0000000014 */
[----:B------:R3:W-:Y:S04]  /*1670*/  STG.E.64 desc[UR20][R14.64], R26 ;  /* 0x0000001a0e007986 */ /* 0x0007e8000c101b14 */
[----:B------:R3:W-:Y:S02]  /*1680*/  STG.E.64 desc[UR20][R16.64], R20 ;  /* 0x0000001410007986 */ /* 0x0007e4000c101b14 */
.L_x_395:
[----:B------:R-:W-:Y:S05]  /*1690*/  BSYNC.RECONVERGENT B0 ;  /* 0x0000000000007941 */ /* 0x000fea0003800200 */
.L_x_394:
[----:B------:R-:W-:Y:S06]  /*16a0*/  BAR.SYNC.DEFER_BLOCKING 0x0 ;  /* 0x0000000000007b1d */ /* 0x000fec0000010000 */
[----:B------:R-:W-:Y:S04]  /*16b0*/  BSSY.RECONVERGENT B0, `(.L_x_396) ;  /* 0x0000008000007945 */ /* 0x000fe80003800200 */
[----:B------:R-:W-:Y:S05]  /*16c0*/  @!P0 BRA `(.L_x_397) ;  /* 0x0000000000188947 */ /* 0x000fea0003800000 */
[----:B0-2-4-:R-:W-:Y:S01]  /*16d0*/  IMAD.U32 R18, RZ, RZ, UR8 ;  /* 0x00000008ff127e24 */ /* 0x015fe2000f8e00ff */
[----:B------:R-:W-:Y:S01]  /*16e0*/  MOV R19, UR9 ;  /* 0x0000000900137c02 */ /* 0x000fe20008000f00 */
[----:B-1-3--:R-:W2:Y:S04]  /*16f0*/  LDG.E.64 R16, desc[UR20][R8.64] ;  /* 0x0000001408107981 */ /* 0x00aea8000c1e1b00 */
[----:B------:R-:W2:Y:S02]  /*1700*/  LDG.E.64 R14, desc[UR20][R18.64] ;  /* 0x00000014120e7981 */ /* 0x000ea4000c1e1b00 */
[----:B--2---:R-:W-:-:S07]  /*1710*/  DMUL R14, R14, R16 ;  /* 0x000000100e0e7228 */ /* 0x004fce0000000000 */
[----:B------:R0:W-:Y:S04]  /*1720*/  STG.E.64 desc[UR20][R8.64], R14 ;  /* 0x0000000e08007986 */ /* 0x0001e8000c101b14 */
.L_x_397:
[----:B------:R-:W-:Y:S05]  /*1730*/  BSYNC.RECONVERGENT B0 ;  /* 0x0000000000007941 */ /* 0x000fea0003800200 */
.L_x_396:
[----:B------:R-:W-:Y:S06]  /*1740*/  BAR.SYNC.DEFER_BLOCKING 0x0 ;  /* 0x0000000000007b1d */ /* 0x000fec0000010000 */
.L_x_371:
[----:B------:R-:W-:Y:S01]  /*1750*/  ULOP3.LUT UR4, UR24, 0x1, UR25, 0x40, !UPT ;  /* 0x0000000118047892 */ /* 0x000fe2000f8e4019 */
[----:B-1----:R-:W1:Y:S01]  /*1760*/  S2R R24, SR_TID.X ;  /* 0x0000000000187919 */ /* 0x002e620000002100 */
[----:B0-2---:R-:W-:Y:S02]  /*1770*/  IMAD.MOV.U32 R9, RZ, RZ, 0x8 ;  /* 0x00000008ff097424 */ /* 0x005fe400078e00ff */
[----:B------:R-:W-:Y:S01]  /*1780*/  UIADD3 UR4, UPT, UPT, -UR4, URZ, URZ ;  /* 0x000000ff04047290 */ /* 0x000fe2000fffe1ff */
[----:B---34-:R-:W-:-:S03]  /*1790*/  IMAD.U32 R20, RZ, RZ, UR15 ;  /* 0x0000000fff147e24 */ /* 0x018fc6000f8e00ff */
[----:B------:R-:W-:-:S07]  /*17a0*/  ULEA.HI.SX32 UR8, UR15, UR4, 0x1f ;  /* 0x000000040f087291 */ /* 0x000fce000f8ffaff */
[----:B------:R-:W0:Y:S02]  /*17b0*/  LDCU.64 UR4, c[0x0][0x3a0] ;  /* 0x00007400ff0477ac */ /* 0x000e240008000a00 */
[----:B0-----:R-:W-:Y:S01]  /*17c0*/  UIMAD.WIDE UR4, UR10, 0x8, UR4 ;  /* 0x000000080a0478a5 */ /* 0x001fe2000f8e0204 */
[C---:B-1----:R-:W-:Y:S01]  /*17d0*/  ISETP.GE.AND P3, PT, R24.reuse, UR8, PT ;  /* 0x0000000818007c0c */ /* 0x042fe2000bf66270 */
[C---:B------:R-:W-:Y:S01]  /*17e0*/  IMAD.WIDE.U32 R8, R24.reuse, R9, UR6 ;  /* 0x0000000618087e25 */ /* 0x040fe2000f8e0009 */
[----:B------:R-:W-:-:S03]  /*17f0*/  SHF.L.U32 R7, R24, 0x1, RZ ;  /* 0x0000000118077819 */ /* 0x000fc600000006ff */
[----:B------:R-:W-:Y:S01]  /*1800*/  MOV R14, UR4 ;  /* 0x00000004000e7c02 */ /* 0x000fe20008000f00 */
[----:B------:R-:W-:Y:S01]  /*1810*/  IMAD.U32 R15, RZ, RZ, UR5 ;  /* 0x00000005ff0f7e24 */ /* 0x000fe2000f8e00ff */
[----:B------:R-:W2:Y:S06]  /*1820*/  @P1 LDG.E.64 R18, desc[UR20][R8.64] ;  /* 0x0000001408121981 */ /* 0x000eac000c1e1b00 */
[----:B------:R-:W-:Y:S01]  /*1830*/  VOTEU.ALL UP0, P3 ;  /* 0x0000000000ff7886 */ /* 0x000fe20001800000 */
[----:B------:R-:W2:Y:S01]  /*1840*/  @P1 LDG.E.64 R16, desc[UR20][R14.64] ;  /* 0x000000140e101981 */ /* 0x000ea2000c1e1b00 */
[----:B------:R-:W-:Y:S01]  /*1850*/  ISETP.GE.AND P2, PT, R24, UR15, PT ;  /* 0x0000000f18007c0c */ /* 0x000fe2000bf46270 */
[----:B------:R-:W0:Y:S02]  /*1860*/  LDCU UR4, c[0x0][0x370] ;  /* 0x00006e00ff0477ac */ /* 0x000e240008000800 */
[----:B------:R-:W-:Y:S01]  /*1870*/  @!UP0 ULOP3.LUT UR8, UR24, 0x1, URZ, 0xc0, !UPT ;  /* 0x0000000118088892 */ /* 0x000fe2000f8ec0ff */
[----:B------:R-:W1:Y:S05]  /*1880*/  LDCU UR5, c[0x0][0x380] ;  /* 0x00007000ff0577ac */ /* 0x000e6a0008000800 */
[----:B------:R-:W-:-:S05]  /*1890*/  @!P3 IADD3 R7, PT, PT, R7, UR8, RZ ;  /* 0x000000080707bc10 */ /* 0x000fca000fffe0ff */
[----:B------:R-:W-:-:S04]  /*18a0*/  @!P3 IMAD R7, R7, R20, UR24 ;  /* 0x000000180707be24 */ /* 0x000fc8000f8e0214 */
[----:B------:R-:W-:-:S04]  /*18b0*/  @!P3 IMAD.WIDE R20, R7, 0x8, R10 ;  /* 0x000000080714b825 */ /* 0x000fc800078e020a */
[----:B------:R-:W-:Y:S02]  /*18c0*/  @!P3 IMAD.WIDE R22, R7, 0x8, R12 ;  /* 0x000000080716b825 */ /* 0x000fe400078e020c */
[----:B------:R-:W3:Y:S04]  /*18d0*/  @!P3 LDG.E.64.CONSTANT R20, desc[UR20][R20.64] ;  /* 0x000000141414b981 */ /* 0x000ee8000c1e9b00 */
[----:B------:R-:W4:Y:S01]  /*18e0*/  @!P3 LDG.E.64.CONSTANT R22, desc[UR20][R22.64] ;  /* 0x000000141616b981 */ /* 0x000f22000c1e9b00 */
[----:B------:R-:W-:-:S05]  /*18f0*/  IMAD.U32 R11, RZ, RZ, UR24 ;  /* 0x00000018ff0b7e24 */ /* 0x000fca000f8e00ff */
[----:B------:R-:W-:-:S04]  /*1900*/  LOP3.LUT R11, R0, 0x1, R11, 0xf8, !PT ;  /* 0x00000001000b7812 */ /* 0x000fc800078ef80b */
[----:B------:R-:W-:Y:S02]  /*1910*/  ISETP.GE.OR P2, PT, R11, UR24, P2 ;  /* 0x000000180b007c0c */ /* 0x000fe40009746670 */
[----:B------:R-:W-:-:S11]  /*1920*/  MOV R13, UR15 ;  /* 0x0000000f000d7c02 */ /* 0x000fd60008000f00 */
[----:B------:R-:W-:-:S04]  /*1930*/  @!P2 IMAD R11, R11, UR15, RZ ;  /* 0x0000000f0b0bac24 */ /* 0x000fc8000f8e02ff */
[----:B------:R-:W-:-:S04]  /*1940*/  @!P2 IMAD.WIDE R10, R11, 0x8, R8 ;  /* 0x000000080b0aa825 */ /* 0x000fc800078e0208 */
[----:B------:R-:W-:Y:S01]  /*1950*/  @!P2 IMAD.WIDE.U32 R12, R13, 0x8, R10 ;  /* 0x000000080d0ca825 */ /* 0x000fe200078e000a */
[----:B--2---:R-:W-:-:S07]  /*1960*/  @P1 DMUL R16, R16, R18 ;  /* 0x0000001210101228 */ /* 0x004fce0000000000 */
[----:B------:R-:W-:Y:S01]  /*1970*/  @P1 STG.E.64 desc[UR20][R8.64], R16 ;  /* 0x0000001008001986 */ /* 0x000fe2000c101b14 */
[----:B------:R-:W-:Y:S06]  /*1980*/  BAR.SYNC.DEFER_BLOCKING 0x0 ;  /* 0x0000000000007b1d */ /* 0x000fec0000010000 */
[----:B---3--:R-:W-:Y:S04]  /*1990*/  @!P3 STS.64 [R3], R20 ;  /* 0x000000140300b388 */ /* 0x008fe80000000a00 */
[----:B----4-:R-:W-:Y:S01]  /*19a0*/  @!P3 STS.64 [R6], R22 ;  /* 0x000000160600b388 */ /* 0x010fe20000000a00 */
[----:B------:R-:W-:Y:S06]  /*19b0*/  BAR.SYNC.DEFER_BLOCKING 0x0 ;  /* 0x0000000000007b1d */ /* 0x000fec0000010000 */
[----:B------:R-:W2:Y:S04]  /*19c0*/  @!P2 LDG.E.64 R28, desc[UR20][R12.64] ;  /* 0x000000140c1ca981 */ /* 0x000ea8000c1e1b00 */
[----:B------:R-:W3:Y:S04]  /*19d0*/  @!P2 LDG.E.64 R26, desc[UR20][R10.64] ;  /* 0x000000140a1aa981 */ /* 0x000ee8000c1e1b00 */
[----:B------:R-:W2:Y:S04]  /*19e0*/  @!P2 LDS.64 R24, [R5] ;  /* 0x000000000518a984 */ /* 0x000ea80000000a00 */
[----:B------:R-:W4:Y:S01]  /*19f0*/  @!P2 LDS.64 R18, [R2] ;  /* 0x000000000212a984 */ /* 0x000f220000000a00 */
[----:B--2---:R-:W-:-:S02]  /*1a00*/  @!P2 DMUL R30, R24, R28 ;  /* 0x0000001c181ea228 */ /* 0x004fc40000000000 */
[----:B---3--:R-:W-:-:S06]  /*1a10*/  @!P2 DMUL R24, R24, R26 ;  /* 0x0000001a1818a228 */ /* 0x008fcc0000000000 */
[C---:B----4-:R-:W-:Y:S02]  /*1a20*/  @!P2 DFMA R30, R18.reuse, R26, -R30 ;  /* 0x0000001a121ea22b */ /* 0x050fe4000000081e */
[----:B------:R-:W-:-:S05]  /*1a30*/  @!P2 DFMA R24, R18, R28, R24 ;  /* 0x0000001c1218a22b */ /* 0x000fca0000000018 */
[----:B------:R2:W-:Y:S04]  /*1a40*/  @!P2 STG.E.64 desc[UR20][R10.64], R30 ;  /* 0x0000001e0a00a986 */ /* 0x0005e8000c101b14 */
[----:B------:R2:W-:Y:S04]  /*1a50*/  @!P2 STG.E.64 desc[UR20][R12.64], R24 ;  /* 0x000000180c00a986 */ /* 0x0005e8000c101b14 */
[----:B------:R-:W3:Y:S04]  /*1a60*/  @P0 LDG.E.64 R14, desc[UR20][R14.64] ;  /* 0x000000140e0e0981 */ /* 0x000ee8000c1e1b00 */
[----:B------:R-:W3:Y:S01]  /*1a70*/  @P0 LDG.E.64 R16, desc[UR20][R8.64] ;  /* 0x0000001408100981 */ /* 0x000ee2000c1e1b00 */
[----:B0-----:R-:W-:-:S04]  /*1a80*/  UIADD3 UR10, UPT, UPT, UR4, UR10, URZ ;  /* 0x0000000a040a7290 */ /* 0x001fc8000fffe0ff */
[----:B-1----:R-:W-:Y:S01]  /*1a90*/  UISETP.GE.AND UP0, UPT, UR10, UR5, UPT ;  /* 0x000000050a00728c */ /* 0x002fe2000bf06270 */
[----:B---3--:R-:W-:-:S07]  /*1aa0*/  @P0 DMUL R16, R14, R16 ;  /* 0x000000100e100228 */ /* 0x008fce0000000000 */
[----:B------:R2:W-:Y:S01]  /*1ab0*/  @P0 STG.E.64 desc[UR20][R8.64], R16 ;  /* 0x0000001008000986 */ /* 0x0005e2000c101b14 */
[----:B------:R-:W-:Y:S06]  /*1ac0*/  BAR.SYNC.DEFER_BLOCKING 0x0 ;  /* 0x0000000000007b1d */ /* 0x000fec0000010000 */
[----:B------:R-:W-:Y:S05]  /*1ad0*/  BRA.U !UP0, `(.L_x_398) ;  /* 0xffffffe508c47547 */ /* 0x000fea000b83ffff */
[----:B------:R-:W-:Y:S05]  /*1ae0*/  EXIT ;  /* 0x000000000000794d */ /* 0x000fea0003800000 */
.L_x_399:
        /* <DEDUP_REMOVED lines=9> */
.L_x_512:


//--------------------- .text._Z26unitaryReconstructClementsIfEviiPT_PKS0_S3_i --------------------------
	.section	.text._Z26unitaryReconstructClementsIfEviiPT_PKS0_S3_i,"ax",@progbits
	.align	128
        .global         _Z26unitaryReconstructClementsIfEviiPT_PKS0_S3_i
        .type           _Z26unitaryReconstructClementsIfEviiPT_PKS0_S3_i,@function
        .size           _Z26unitaryReconstructClementsIfEviiPT_PKS0_S3_i,(.L_x_513 - _Z26unitaryReconstructClementsIfEviiPT_PKS0_S3_i)
        .other          _Z26unitaryReconstructClementsIfEviiPT_PKS0_S3_i,@"STO_CUDA_ENTRY STV_DEFAULT"
_Z26unitaryReconstructClementsIfEviiPT_PKS0_S3_i:
.text._Z26unitaryReconstructClementsIfEviiPT_PKS0_S3_i:
        /* <DEDUP_REMOVED lines=19> */
.L_x_404:
        /* <DEDUP_REMOVED lines=13> */
.L_x_403:
        /* <DEDUP_REMOVED lines=11> */
[----:B------:R-:W-:Y:S02]  /*02b0*/  IMAD.IADD R6, R5, 0x1, R0 ;  /* 0x0000000105067824 */ /* 0x000fe400078e0200 */
[----:B------:R-:W-:-:S03]  /*02c0*/  IMAD.WIDE.U32 R4, R11, 0x4, R2 ;  /* 0x000000040b047825 */ /* 0x000fc600078e0002 */
[C---:B------:R-:W-:Y:S02]  /*02d0*/  IADD3 R8, P0, PT, R6.reuse, UR14, RZ ;  /* 0x0000000e06087c10 */ /* 0x040fe4000ff1e0ff */
[----:B------:R-:W2:Y:S02]  /*02e0*/  LDG.E R17, desc[UR12][R4.64] ;  /* 0x0000000c04117981 */ /* 0x000ea4000c1e1900 */
[----:B------:R-:W-:Y:S01]  /*02f0*/  LEA.HI.X.SX32 R7, R6, UR15, 0x1, P0 ;  /* 0x0000000f06077c11 */ /* 0x000fe200080f0eff */
[----:B------:R-:W-:-:S03]  /*0300*/  IMAD.SHL.U32 R12, R8, 0x4, RZ ;  /* 0x00000004080c7824 */ /* 0x000fc600078e00ff */
[----:B------:R-:W-:Y:S01]  /*0310*/  SHF.L.U64.HI R8, R8, 0x2, R7 ;  /* 0x0000000208087819 */ /* 0x000fe20000010207 */
[----:B------:R-:W-:Y:S01]  /*0320*/  IMAD.WIDE R6, R9, 0x4, R4 ;  /* 0x0000000409067825 */ /* 0x000fe200078e0204 */
[C---:B------:R-:W-:Y:S02]  /*0330*/  IADD3 R14, P1, PT, R12.reuse, UR18, RZ ;  /* 0x000000120c0e7c10 */ /* 0x040fe4000ff3e0ff */
[----:B------:R-:W-:Y:S02]  /*0340*/  IADD3 R12, P0, PT, R12, UR16, RZ ;  /* 0x000000100c0c7c10 */ /* 0x000fe4000ff1e0ff */
[C---:B------:R-:W-:Y:S01]  /*0350*/  IADD3.X R15, PT, PT, R8.reuse, UR19, RZ, P1, !PT ;  /* 0x00000013080f7c10 */ /* 0x040fe20008ffe4ff */
[----:B------:R-:W3:Y:S01]  /*0360*/  LDG.E R19, desc[UR12][R6.64] ;  /* 0x0000000c06137981 */ /* 0x000ee2000c1e1900 */
[----:B------:R-:W-:-:S03]  /*0370*/  IADD3.X R13, PT, PT, R8, UR17, RZ, P0, !PT ;  /* 0x00000011080d7c10 */ /* 0x000fc600087fe4ff */
[----:B------:R-:W3:Y:S04]  /*0380*/  LDG.E.CONSTANT R14, desc[UR12][R14.64] ;  /* 0x0000000c0e0e7981 */ /* 0x000ee8000c1e9900 */
[----:B------:R-:W4:Y:S01]  /*0390*/  LDG.E.CONSTANT R12, desc[UR12][R12.64] ;  /* 0x0000000c0c0c7981 */ /* 0x000f22000c1e9900 */
[C---:B---3--:R-:W-:Y:S01]  /*03a0*/  FMUL R21, R14.reuse, R19 ;  /* 0x000000130e157220 */ /* 0x048fe20000400000 */
[----:B--2---:R-:W-:-:S03]  /*03b0*/  FMUL R8, R14, R17 ;  /* 0x000000110e087220 */ /* 0x004fc60000400000 */
[C---:B----4-:R-:W-:Y:S01]  /*03c0*/  FFMA R21, R12.reuse, R17, -R21 ;  /* 0x000000110c157223 */ /* 0x050fe20000000815 */
[----:B------:R-:W-:-:S04]  /*03d0*/  FFMA R19, R12, R19, R8 ;  /* 0x000000130c137223 */ /* 0x000fc80000000008 */
[----:B------:R0:W-:Y:S04]  /*03e0*/  STG.E desc[UR12][R4.64], R21 ;  /* 0x0000001504007986 */ /* 0x0001e8000c10190c */
[----:B------:R0:W-:Y:S02]  /*03f0*/  STG.E desc[UR12][R6.64], R19 ;  /* 0x0000001306007986 */ /* 0x0001e4000c10190c */
.L_x_402:
[----:B------:R-:W-:Y:S05]  /*0400*/  BSYNC.RECONVERGENT B0 ;  /* 0x0000000000007941 */ /* 0x000fea0003800200 */
.L_x_401:
[----:B------:R-:W-:Y:S05]  /*0410*/  BRA.U !UP0, `(.L_x_403) ;  /* 0xfffffffd08787547 */ /* 0x000fea000b83ffff */
.L_x_400:
[----:B------:R-:W1:Y:S01]  /*0420*/  LDCU UR4, c[0x0][0x378] ;  /* 0x00006f00ff0477ac */ /* 0x000e620008000800 */
[----:B------:R-:W2:Y:S01]  /*0430*/  LDCU UR5, c[0x0][0x380] ;  /* 0x00007000ff0577ac */ /* 0x000ea20008000800 */
[----:B-1----:R-:W-:-:S04]  /*0440*/  UIADD3 UR6, UPT, UPT, UR4, UR6, URZ ;  /* 0x0000000604067290 */ /* 0x002fc8000fffe0ff */
[----:B--2---:R-:W-:-:S09]  /*0450*/  UISETP.GE.AND UP0, UPT, UR6, UR5, UPT ;  /* 0x000000050600728c */ /* 0x004fd2000bf06270 */
[----:B------:R-:W-:Y:S05]  /*0460*/  BRA.U !UP0, `(.L_x_404) ;  /* 0xfffffffd08307547 */ /* 0x000fea000b83ffff */
[----:B------:R-:W-:Y:S05]  /*0470*/  EXIT ;  /* 0x000000000000794d */ /* 0x000fea0003800000 */
.L_x_405:
        /* <DEDUP_REMOVED lines=16> */
.L_x_513:


//--------------------- .text._Z9negateRowIfEviiPT_PKS0_i --------------------------
	.section	.text._Z9negateRowIfEviiPT_PKS0_i,"ax",@progbits
	.align	128
        .global         _Z9negateRowIfEviiPT_PKS0_i
        .type           _Z9negateRowIfEviiPT_PKS0_i,@function
        .size           _Z9negateRowIfEviiPT_PKS0_i,(.L_x_514 - _Z9negateRowIfEviiPT_PKS0_i)
        .other          _Z9negateRowIfEviiPT_PKS0_i,@"STO_CUDA_ENTRY STV_DEFAULT"
_Z9negateRowIfEviiPT_PKS0_i:
.text._Z9negateRowIfEviiPT_PKS0_i:
        /* <DEDUP_REMOVED lines=13> */
[----:B0-----:R-:W-:-:S05]  /*00d0*/  IMAD.WIDE.U32 R2, R5, 0x4, R2 ;  /* 0x0000000405027825 */ /* 0x001fca00078e0002 */
[----:B-1----:R0:W5:Y:S01]  /*00e0*/  LDG.E.CONSTANT R4, desc[UR4][R2.64] ;  /* 0x0000000402047981 */ /* 0x002162000c1e9900 */
[----:B------:R-:W-:Y:S02]  /*00f0*/  IMAD R6, R5, UR6, RZ ;  /* 0x0000000605067c24 */ /* 0x000fe4000f8e02ff */
[----:B---3--:R-:W-:Y:S02]  /*0100*/  IMAD R5, R8, UR6, RZ ;  /* 0x0000000608057c24 */ /* 0x008fe4000f8e02ff */
[----:B------:R-:W-:-:S05]  /*0110*/  IMAD R6, R6, UR6, RZ ;  /* 0x0000000606067c24 */ /* 0x000fca000f8e02ff */
[----:B------:R-:W-:Y:S02]  /*0120*/  IADD3 R9, P0, PT, R5, R6, RZ ;  /* 0x0000000605097210 */ /* 0x000fe40007f1e0ff */
[----:B------:R-:W-:-:S04]  /*0130*/  SHF.R.S32.HI R6, RZ, 0x1f, R6 ;  /* 0x0000001fff067819 */ /* 0x000fc80000011406 */
[----:B0-2---:R-:W-:-:S07]  /*0140*/  LEA.HI.X.SX32 R11, R5, R6, 0x1, P0 ;  /* 0x00000006050b7211 */ /* 0x005fce00000f0eff */
.L_x_406:
[----:B0-----:R-:W-:-:S04]  /*0150*/  IADD3 R3, P0, PT, R0, R9, RZ ;  /* 0x0000000900037210 */ /* 0x001fc80007f1e0ff */
[----:B------:R-:W-:Y:S02]  /*0160*/  LEA.HI.X.SX32 R6, R0, R11, 0x1, P0 ;  /* 0x0000000b00067211 */ /* 0x000fe400000f0eff */
[----:B------:R-:W-:-:S04]  /*0170*/  LEA R2, P0, R3, UR8, 0x2 ;  /* 0x0000000803027c11 */ /* 0x000fc8000f8010ff */
[----:B------:R-:W-:-:S05]  /*0180*/  LEA.HI.X R3, R3, UR9, R6, 0x2, P0 ;  /* 0x0000000903037c11 */ /* 0x000fca00080f1406 */
[----:B------:R-:W2:Y:S01]  /*0190*/  LDG.E R5, desc[UR4][R2.64] ;  /* 0x0000000402057981 */ /* 0x000ea2000c1e1900 */
[----:B------:R-:W-:-:S05]  /*01a0*/  IMAD.IADD R0, R7, 0x1, R0 ;  /* 0x0000000107007824 */ /* 0x000fca00078e0200 */
[----:B------:R-:W-:Y:S01]  /*01b0*/  ISETP.GE.AND P0, PT, R0, UR6, PT ;  /* 0x0000000600007c0c */ /* 0x000fe2000bf06270 */
[----:B--2--5:R-:W-:-:S05]  /*01c0*/  FMUL R5, R4, R5 ;  /* 0x0000000504057220 */ /* 0x024fca0000400000 */
[----:B------:R0:W-:Y:S07]  /*01d0*/  STG.E desc[UR4][R2.64], R5 ;  /* 0x0000000502007986 */ /* 0x0001ee000c101904 */
[----:B------:R-:W-:Y:S05]  /*01e0*/  @!P0 BRA `(.L_x_406) ;  /* 0xfffffffc00d88947 */ /* 0x000fea000383ffff */
[----:B------:R-:W-:Y:S05]  /*01f0*/  EXIT ;  /* 0x000000000000794d */ /* 0x000fea0003800000 */
.L_x_407:
        /* <DEDUP_REMOVED lines=16> */
.L_x_514:


//--------------------- .text._Z37unitaryReconstructClementsSmallSharedIfEviiPT_PKS0_S3_S3_S3_ --------------------------
	.section	.text._Z37unitaryReconstructClementsSmallSharedIfEviiPT_PKS0_S3_S3_S3_,"ax",@progbits
	.align	128
        .global         _Z37unitaryReconstructClementsSmallSharedIfEviiPT_PKS0_S3_S3_S3_
        .type           _Z37unitaryReconstructClementsSmallSharedIfEviiPT_PKS0_S3_S3_S3_,@function
        .size           _Z37unitaryReconstructClementsSmallSharedIfEviiPT_PKS0_S3_S3_S3_,(.L_x_515 - _Z37unitaryReconstructClementsSmallSharedIfEviiPT_PKS0_S3_S3_S3_)
        .other          _Z37unitaryReconstructClementsSmallSharedIfEviiPT_PKS0_S3_S3_S3_,@"STO_CUDA_ENTRY STV_DEFAULT"
_Z37unitaryReconstructClementsSmallSharedIfEviiPT_PKS0_S3_S3_S3_:
.text._Z37unitaryReconstructClementsSmallSharedIfEviiPT_PKS0_S3_S3_S3_:
[----:B------:R-:W-:Y:S08]  /*0000*/  LDC R1, c[0x0][0x37c] ;  /* 0x0000df00ff017b82 */ /* 0x000ff00000000800 */
[----:B------:R-:W0:Y:S08]  /*0010*/  S2UR UR10, SR_CTAID.X ;  /* 0x00000000000a79c3 */ /* 0x000e300000002500 */
[----:B------:R-:W0:Y:S02]  /*0020*/  LDC R0, c[0x0][0x380] ;  /* 0x0000e000ff007b82 */ /* 0x000e240000000800 */
[----:B0-----:R-:W-:-:S13]  /*0030*/  ISETP.LE.AND P0, PT, R0, UR10, PT ;  /* 0x0000000a00007c0c */ /* 0x001fda000bf03270 */
[----:B------:R-:W-:Y:S05]  /*0040*/  @P0 EXIT ;  /* 0x000000000000094d */ /* 0x000fea0003800000 */
[----:B------:R-:W0:Y:S01]  /*0050*/  S2UR UR5, SR_CgaCtaId ;  /* 0x00000000000579c3 */ /* 0x000e220000008800 */
[----:B------:R-:W1:Y:S01]  /*0060*/  S2R R30, SR_TID.Y ;  /* 0x00000000001e7919 */ /* 0x000e620000002200 */
[----:B------:R-:W2:Y:S01]  /*0070*/  LDCU UR25, c[0x0][0x384] ;  /* 0x00007080ff1977ac */ /* 0x000ea20008000800 */
[----:B------:R-:W3:Y:S01]  /*0080*/  S2R R0, SR_TID.X ;  /* 0x0000000000007919 */ /* 0x000ee20000002100 */
[----:B------:R-:W-:Y:S01]  /*0090*/  UMOV UR4, 0x400 ;  /* 0x0000040000047882 */ /* 0x000fe20000000000 */
[----:B------:R-:W4:Y:S01]  /*00a0*/  LDCU.64 UR20, c[0x0][0x358] ;  /* 0x00006b00ff1477ac */ /* 0x000f220008000a00 */
[----:B--2---:R-:W-:Y:S02]  /*00b0*/  UIADD3 UR23, UPT, UPT, UR25, -0x1, URZ ;  /* 0xffffffff19177890 */ /* 0x004fe4000fffe0ff */
[----:B------:R-:W-:Y:S01]  /*00c0*/  MOV R3, UR25 ;  /* 0x0000001900037c02 */ /* 0x000fe20008000f00 */
[----:B------:R-:W-:Y:S02]  /*00d0*/  USHF.R.S32.HI UR6, URZ, 0x1, UR25 ;  /* 0x00000001ff067899 */ /* 0x000fe40008011419 */
[----:B0-----:R-:W-:-:S02]  /*00e0*/  ULEA UR4, UR5, UR4, 0x18 ;  /* 0x0000000405047291 */ /* 0x001fc4000f8ec0ff */
[----:B------:R-:W-:Y:S02]  /*00f0*/  ULOP3.LUT UR5, UR25, 0x1, URZ, 0xc0, !UPT ;  /* 0x0000000119057892 */ /* 0x000fe4000f8ec0ff */
[----:B------:R-:W-:Y:S02]  /*0100*/  ULEA UR7, UR6, UR4, 0x2 ;  /* 0x0000000406077291 */ /* 0x000fe4000f8e10ff */
[----:B------:R-:W-:Y:S02]  /*0110*/  UISETP.NE.U32.AND UP0, UPT, UR5, 0x1, UPT ;  /* 0x000000010500788c */ /* 0x000fe4000bf05070 */
[----:B------:R-:W-:Y:S01]  /*0120*/  ULOP3.LUT UR5, UR23, 0x1, UR25, 0x40, !UPT ;  /* 0x0000000117057892 */ /* 0x000fe2000f8e4019 */
[C---:B-1----:R-:W-:Y:S01]  /*0130*/  LOP3.LUT P0, RZ, R30.reuse, 0x1, R3, 0xf8, !PT ;  /* 0x000000011eff7812 */ /* 0x042fe2000780f803 */
[----:B------:R-:W-:Y:S01]  /*0140*/  UIADD3 UR8, UPT, UPT, UR25, -0x2, URZ ;  /* 0xfffffffe19087890 */ /* 0x000fe2000fffe0ff */
[----:B------:R-:W-:Y:S01]  /*0150*/  SHF.L.U32 R2, R30, 0x1, RZ ;  /* 0x000000011e027819 */ /* 0x000fe200000006ff */
[----:B------:R-:W-:Y:S01]  /*0160*/  UIADD3 UR5, UPT, UPT, UR6, -UR5, URZ ;  /* 0x8000000506057290 */ /* 0x000fe2000fffe0ff */
[----:B------:R-:W-:Y:S01]  /*0170*/  PLOP3.LUT P1, PT, PT, PT, UP0, 0x80, 0x8 ;  /* 0x000000000008781c */ /* 0x000fe20003f2f008 */
[----:B---3--:R-:W-:Y:S01]  /*0180*/  VIADD R4, R0, UR25 ;  /* 0x0000001900047c36 */ /* 0x008fe20008000000 */
[C---:B------:R-:W-:Y:S01]  /*0190*/  LEA R5, R30.reuse, UR4, 0x2 ;  /* 0x000000041e057c11 */ /* 0x040fe2000f8e10ff */
[----:B------:R-:W-:Y:S01]  /*01a0*/  ULOP3.LUT UR22, URZ, 0x1, UR25, 0x44, !UPT ;  /* 0x00000001ff167892 */ /* 0x000fe2000f8e4419 */
[----:B------:R-:W-:Y:S01]  /*01b0*/  ISETP.EQ.AND P1, PT, R30, RZ, !P1 ;  /* 0x000000ff1e00720c */ /* 0x000fe20004f22270 */
[----:B------:R-:W-:Y:S01]  /*01c0*/  ULOP3.LUT UR24, UR23, 0x3, URZ, 0xc0, !UPT ;  /* 0x0000000317187892 */ /* 0x000fe2000f8ec0ff */
[C---:B------:R-:W-:Y:S01]  /*01d0*/  SHF.L.U32 R3, R0.reuse, 0x1, RZ ;  /* 0x0000000100037819 */ /* 0x040fe200000006ff */
[----:B------:R-:W-:Y:S01]  /*01e0*/  UISETP.GE.U32.AND UP0, UPT, UR8, 0x3, UPT ;  /* 0x000000030800788c */ /* 0x000fe2000bf06070 */
[----:B------:R-:W-:-:S02]  /*01f0*/  ISETP.LT.AND P0, PT, R0, UR25, !P0 ;  /* 0x0000001900007c0c */ /* 0x000fc4000c701270 */
[C---:B------:R-:W-:Y:S02]  /*0200*/  ISETP.GE.AND P3, PT, R0.reuse, UR5, PT ;  /* 0x0000000500007c0c */ /* 0x040fe4000bf66270 */
[C---:B------:R-:W-:Y:S02]  /*0210*/  ISETP.LT.AND P1, PT, R0.reuse, UR25, P1 ;  /* 0x0000001900007c0c */ /* 0x040fe40008f21270 */
[C---:B------:R-:W-:Y:S02]  /*0220*/  LEA R6, R0.reuse, UR4, 0x2 ;  /* 0x0000000400067c11 */ /* 0x040fe4000f8e10ff */
[----:B------:R-:W-:Y:S02]  /*0230*/  IADD3 R7, PT, PT, -R0, UR6, RZ ;  /* 0x0000000600077c10 */ /* 0x000fe4000fffe1ff */
[----:B------:R-:W-:Y:S02]  /*0240*/  LEA R30, R30, UR7, 0x2 ;  /* 0x000000071e1e7c11 */ /* 0x000fe4000f8e10ff */
[----:B----4-:R-:W-:-:S07]  /*0250*/  LEA R31, R0, UR7, 0x2 ;  /* 0x00000007001f7c11 */ /* 0x010fce000f8e10ff */
.L_x_437:
[----:B0-----:R-:W0:Y:S01]  /*0260*/  LDCU.64 UR6, c[0x0][0x3a8] ;  /* 0x00007500ff0677ac */ /* 0x001e220008000a00 */
[----:B------:R-:W-:Y:S01]  /*0270*/  HFMA2 R13, -RZ, RZ, 0, 2.384185791015625e-07 ;  /* 0x00000004ff0d7431 */ /* 0x000fe200000001ff */
[----:B------:R-:W1:Y:S01]  /*0280*/  LDCU.64 UR4, c[0x0][0x388] ;  /* 0x00007100ff0477ac */ /* 0x000e620008000a00 */
[----:B------:R-:W-:Y:S01]  /*0290*/  UIMAD UR8, UR25, UR25, URZ ;  /* 0x00000019190872a4 */ /* 0x000fe2000f8e02ff */
[----:B------:R-:W2:Y:S03]  /*02a0*/  LDCU.128 UR16, c[0x0][0x390] ;  /* 0x00007200ff1077ac */ /* 0x000ea60008000c00 */
[----:B------:R-:W-:Y:S02]  /*02b0*/  UIMAD UR14, UR8, UR10, URZ ;  /* 0x0000000a080e72a4 */ /* 0x000fe4000f8e02ff */
[----:B------:R-:W-:Y:S01]  /*02c0*/  MOV R9, UR8 ;  /* 0x0000000800097c02 */ /* 0x000fe20008000f00 */
[----:B------:R-:W3:Y:S03]  /*02d0*/  LDCU UR15, c[0x0][0x384] ;  /* 0x00007080ff0f77ac */ /* 0x000ee60008000800 */
[----:B------:R-:W-:Y:S01]  /*02e0*/  IADD3 R8, PT, PT, R0, -UR25, R9 ;  /* 0x8000001900087c10 */ /* 0x000fe2000fffe009 */
[----:B0-----:R-:W-:-:S02]  /*02f0*/  UIMAD.WIDE UR8, UR10, 0x4, UR6 ;  /* 0x000000040a0878a5 */ /* 0x001fc4000f8e0206 */
[----:B-1----:R-:W-:-:S04]  /*0300*/  UIMAD.WIDE UR6, UR14, 0x4, UR4 ;  /* 0x000000040e0678a5 */ /* 0x002fc8000f8e0204 */
[----:B------:R-:W-:Y:S01]  /*0310*/  IMAD.U32 R10, RZ, RZ, UR8 ;  /* 0x00000008ff0a7e24 */ /* 0x000fe2000f8e00ff */
[----:B------:R-:W-:Y:S01]  /*0320*/  MOV R11, UR9 ;  /* 0x00000009000b7c02 */ /* 0x000fe20008000f00 */
[----:B------:R-:W-:-:S04]  /*0330*/  IMAD.WIDE.U32 R8, R8, R13, UR6 ;  /* 0x0000000608087e25 */ /* 0x000fc8000f8e000d */
[----:B----4-:R0:W4:Y:S04]  /*0340*/  @P1 LDG.E R10, desc[UR20][R10.64] ;  /* 0x000000140a0a1981 */ /* 0x010128000c1e1900 */
[----:B------:R-:W4:Y:S01]  /*0350*/  @P1 LDG.E R13, desc[UR20][R8.64] ;  /* 0x00000014080d1981 */ /* 0x000f22000c1e1900 */
[----:B------:R-:W-:Y:S02]  /*0360*/  USHF.L.U32 UR4, UR14, 0x2, URZ ;  /* 0x000000020e047899 */ /* 0x000fe400080006ff */
[----:B------:R-:W-:Y:S02]  /*0370*/  USHF.R.S32.HI UR5, URZ, 0x1f, UR14 ;  /* 0x0000001fff057899 */ /* 0x000fe4000801140e */
[----:B--2---:R-:W-:Y:S02]  /*0380*/  UIADD3 UR11, UP1, UPT, UR4, UR16, URZ ;  /* 0x00000010040b7290 */ /* 0x004fe4000ff3e0ff */
[----:B------:R-:W-:-:S02]  /*0390*/  USHF.L.U64.HI UR5, UR14, 0x2, UR5 ;  /* 0x000000020e057899 */ /* 0x000fc40008010205 */
[----:B------:R-:W-:Y:S02]  /*03a0*/  UIADD3 UR13, UP2, UPT, UR4, UR18, URZ ;  /* 0x00000012040d7290 */ /* 0x000fe4000ff5e0ff */
[----:B------:R-:W-:Y:S02]  /*03b0*/  UIADD3.X UR12, UPT, UPT, UR5, UR17, URZ, UP1, !UPT ;  /* 0x00000011050c7290 */ /* 0x000fe40008ffe4ff */
[----:B---3--:R-:W-:Y:S02]  /*03c0*/  UISETP.GE.AND UP1, UPT, UR15, 0x2, UPT ;  /* 0x000000020f00788c */ /* 0x008fe4000bf26270 */
[----:B------:R-:W-:Y:S01]  /*03d0*/  UIADD3.X UR5, UPT, UPT, UR5, UR19, URZ, UP2, !UPT ;  /* 0x0000001305057290 */ /* 0x000fe200097fe4ff */
[----:B------:R-:W-:Y:S01]  /*03e0*/  IMAD.U32 R12, RZ, RZ, UR13 ;  /* 0x0000000dff0c7e24 */ /* 0x000fe2000f8e00ff */
[----:B0-----:R-:W-:Y:S01]  /*03f0*/  MOV R11, UR12 ;  /* 0x0000000c000b7c02 */ /* 0x001fe20008000f00 */
[----:B----4-:R-:W-:Y:S01]  /*0400*/  @P1 FMUL R15, R10, R13 ;  /* 0x0000000d0a0f1220 */ /* 0x010fe20000400000 */
[----:B------:R-:W-:-:S02]  /*0410*/  MOV R10, UR11 ;  /* 0x0000000b000a7c02 */ /* 0x000fc40008000f00 */
[----:B------:R-:W-:Y:S02]  /*0420*/  MOV R13, UR5 ;  /* 0x00000005000d7c02 */ /* 0x000fe40008000f00 */
[----:B------:R0:W-:Y:S01]  /*0430*/  @P1 STG.E desc[UR20][R8.64], R15 ;  /* 0x0000000f08001986 */ /* 0x0001e2000c101914 */
[----:B------:R-:W-:Y:S06]  /*0440*/  BAR.SYNC.DEFER_BLOCKING 0x0 ;  /* 0x0000000000007b1d */ /* 0x000fec0000010000 */
[----:B------:R-:W-:Y:S05]  /*0450*/  BRA.U !UP1, `(.L_x_408) ;  /* 0x0000001109b07547 */ /* 0x000fea000b800000 */
[----:B------:R-:W-:Y:S01]  /*0460*/  UMOV UR4, URZ ;  /* 0x000000ff00047c82 */ /* 0x000fe20008000000 */
[----:B------:R-:W-:Y:S05]  /*0470*/  BRA.U !UP0, `(.L_x_409) ;  /* 0x00000009086c7547 */ /* 0x000fea000b800000 */
[----:B------:R-:W1:Y:S01]  /*0480*/  LDCU.128 UR16, c[0x0][0x390] ;  /* 0x00007200ff1077ac */ /* 0x000e620008000c00 */
[----:B------:R-:W-:Y:S01]  /*0490*/  IMAD R33, R3, UR25, RZ ;  /* 0x0000001903217c24 */ /* 0x000fe2000f8e02ff */
[----:B------:R-:W-:Y:S01]  /*04a0*/  MOV R14, 0xc ;  /* 0x0000000c000e7802 */ /* 0x000fe20000000f00 */
[----:B0-----:R-:W-:Y:S02]  /*04b0*/  IMAD.MOV.U32 R15, RZ, RZ, 0x0 ;  /* 0x00000000ff0f7424 */ /* 0x001fe400078e00ff */
[----:B------:R-:W-:Y:S02]  /*04c0*/  HFMA2 R21, -RZ, RZ, 0, 2.384185791015625e-07 ;  /* 0x00000004ff157431 */ /* 0x000fe400000001ff */
[----:B------:R-:W-:Y:S01]  /*04d0*/  IMAD R16, R2, UR25, RZ ;  /* 0x0000001902107c24 */ /* 0x000fe2000f8e02ff */
[----:B------:R-:W-:Y:S01]  /*04e0*/  IADD3 R17, PT, PT, R33, UR25, RZ ;  /* 0x0000001921117c10 */ /* 0x000fe2000fffe0ff */
[----:B------:R-:W-:Y:S01]  /*04f0*/  ULOP3.LUT UR4, UR23, 0xfffffffc, URZ, 0xc0, !UPT ;  /* 0xfffffffc17047892 */ /* 0x000fe2000f8ec0ff */
[----:B------:R-:W-:Y:S01]  /*0500*/  ISETP.GE.AND P6, PT, R7, 0x1, PT ;  /* 0x000000010700780c */ /* 0x000fe20003fc6270 */
[----:B------:R-:W0:Y:S01]  /*0510*/  LDCU UR15, c[0x0][0x384] ;  /* 0x00007080ff0f77ac */ /* 0x000e220008000800 */
[----:B------:R-:W-:Y:S01]  /*0520*/  IADD3 R20, PT, PT, R16, UR25, RZ ;  /* 0x0000001910147c10 */ /* 0x000fe2000fffe0ff */
[----:B------:R-:W-:Y:S01]  /*0530*/  IMAD.WIDE.U32 R14, R17, 0x4, R14 ;  /* 0x00000004110e7825 */ /* 0x000fe200078e000e */
[----:B------:R-:W-:Y:S01]  /*0540*/  MOV R17, UR14 ;  /* 0x0000000e00117c02 */ /* 0x000fe20008000f00 */
[----:B------:R-:W-:-:S02]  /*0550*/  UIADD3 UR4, UPT, UPT, -UR4, URZ, URZ ;  /* 0x000000ff04047290 */ /* 0x000fc4000fffe1ff */
[----:B------:R-:W-:Y:S01]  /*0560*/  IMAD.WIDE.U32 R20, R20, R21, UR6 ;  /* 0x0000000614147e25 */ /* 0x000fe2000f8e0015 */
[C---:B-1----:R-:W-:Y:S02]  /*0570*/  IADD3 R26, P2, PT, R14.reuse, UR16, RZ ;  /* 0x000000100e1a7c10 */ /* 0x042fe4000ff5e0ff */
[----:B------:R-:W-:Y:S01]  /*0580*/  IADD3 R28, P4, PT, R14, UR18, RZ ;  /* 0x000000120e1c7c10 */ /* 0x000fe2000ff9e0ff */
[--C-:B------:R-:W-:Y:S01]  /*0590*/  IMAD.WIDE.U32 R18, R0, 0x4, R20.reuse ;  /* 0x0000000400127825 */ /* 0x100fe200078e0014 */
[C---:B------:R-:W-:Y:S02]  /*05a0*/  IADD3.X R27, PT, PT, R15.reuse, UR17, RZ, P2, !PT ;  /* 0x000000110f1b7c10 */ /* 0x040fe400097fe4ff */
[----:B------:R-:W-:Y:S01]  /*05b0*/  IADD3.X R29, PT, PT, R15, UR19, RZ, P4, !PT ;  /* 0x000000130f1d7c10 */ /* 0x000fe2000a7fe4ff */
[----:B------:R-:W-:Y:S01]  /*05c0*/  IMAD.WIDE.U32 R20, R4, 0x4, R20 ;  /* 0x0000000404147825 */ /* 0x000fe200078e0014 */
[----:B------:R-:W-:-:S03]  /*05d0*/  MOV R15, UR14 ;  /* 0x0000000e000f7c02 */ /* 0x000fc60008000f00 */
[----:B------:R-:W-:-:S04]  /*05e0*/  IMAD.WIDE R26, R17, 0x4, R26 ;  /* 0x00000004111a7825 */ /* 0x000fc800078e021a */
[----:B------:R-:W-:Y:S02]  /*05f0*/  IMAD.MOV.U32 R17, RZ, RZ, 0x4 ;  /* 0x00000004ff117424 */ /* 0x000fe400078e00ff */
[----:B------:R-:W-:-:S04]  /*0600*/  IMAD.WIDE R28, R15, 0x4, R28 ;  /* 0x000000040f1c7825 */ /* 0x000fc800078e021c */
[----:B------:R-:W-:-:S04]  /*0610*/  IMAD.WIDE.U32 R16, R16, R17, UR6 ;  /* 0x0000000610107e25 */ /* 0x000fc8000f8e0011 */
[----:B------:R-:W-:-:S04]  /*0620*/  IMAD.WIDE.U32 R14, R0, 0x4, R16 ;  /* 0x00000004000e7825 */ /* 0x000fc800078e0010 */
[----:B0-----:R-:W-:-:S07]  /*0630*/  IMAD.WIDE.U32 R16, R4, 0x4, R16 ;  /* 0x0000000404107825 */ /* 0x001fce00078e0010 */
.L_x_418:
[----:B------:R-:W-:-:S04]  /*0640*/  @P6 IMAD.WIDE.U32 R22, R33, 0x4, R10 ;  /* 0x0000000421166825 */ /* 0x000fc800078e000a */
[----:B------:R-:W-:Y:S02]  /*0650*/  @P6 IMAD.WIDE.U32 R24, R33, 0x4, R12 ;  /* 0x0000000421186825 */ /* 0x000fe400078e000c */
[----:B------:R-:W2:Y:S04]  /*0660*/  @P6 LDG.E.CONSTANT R23, desc[UR20][R22.64] ;  /* 0x0000001416176981 */ /* 0x000ea8000c1e9900 */
[----:B------:R-:W3:Y:S01]  /*0670*/  @P6 LDG.E.CONSTANT R24, desc[UR20][R24.64] ;  /* 0x0000001418186981 */ /* 0x000ee2000c1e9900 */
[----:B------:R-:W-:Y:S01]  /*0680*/  ISETP.GE.AND P2, PT, R0, UR15, PT ;  /* 0x0000000f00007c0c */ /* 0x000fe2000bf46270 */
[----:B------:R-:W-:Y:S01]  /*0690*/  BSSY.RECONVERGENT B0, `(.L_x_410) ;  /* 0x0000011000007945 */ /* 0x000fe20003800200 */
[----:B------:R-:W-:Y:S02]  /*06a0*/  ISETP.LE.AND P4, PT, R7, UR22, PT ;  /* 0x0000001607007c0c */ /* 0x000fe4000bf83270 */
[----:B------:R-:W-:Y:S01]  /*06b0*/  ISETP.GE.OR P5, PT, R2, UR23, P2 ;  /* 0x0000001702007c0c */ /* 0x000fe200097a6670 */
[----:B0-2---:R0:W-:Y:S04]  /*06c0*/  @P6 STS [R6], R23 ;  /* 0x0000001706006388 */ /* 0x0051e80000000800 */
[----:B---3--:R0:W-:Y:S01]  /*06d0*/  @P6 STS [R31], R24 ;  /* 0x000000181f006388 */ /* 0x0081e20000000800 */
[----:B------:R-:W-:Y:S07]  /*06e0*/  BAR.SYNC.DEFER_BLOCKING 0x0 ;  /* 0x0000000000007b1d */ /* 0x000fee0000010000 */
[----:B------:R-:W-:Y:S05]  /*06f0*/  @P5 BRA `(.L_x_411) ;  /* 0x0000000000285947 */ /* 0x000fea0003800000 */
[----:B------:R-:W2:Y:S04]  /*0700*/  LDG.E R25, desc[UR20][R16.64] ;  /* 0x0000001410197981 */ /* 0x000ea8000c1e1900 */
[----:B0-----:R-:W3:Y:S04]  /*0710*/  LDG.E R24, desc[UR20][R14.64] ;  /* 0x000000140e187981 */ /* 0x001ee8000c1e1900 */
[----:B------:R-:W2:Y:S04]  /*0720*/  LDS R23, [R30] ;  /* 0x000000001e177984 */ /* 0x000ea80000000800 */
[----:B------:R-:W0:Y:S01]  /*0730*/  LDS R22, [R5] ;  /* 0x0000000005167984 */ /* 0x000e220000000800 */
[C---:B--2---:R-:W-:Y:S01]  /*0740*/  FMUL R35, R23.reuse, R25 ;  /* 0x0000001917237220 */ /* 0x044fe20000400000 */
[----:B---3--:R-:W-:-:S03]  /*0750*/  FMUL R32, R23, R24 ;  /* 0x0000001817207220 */ /* 0x008fc60000400000 */
[C---:B0-----:R-:W-:Y:S01]  /*0760*/  FFMA R35, R22.reuse, R24, -R35 ;  /* 0x0000001816237223 */ /* 0x041fe20000000823 */
[----:B------:R-:W-:-:S04]  /*0770*/  FFMA R25, R22, R25, R32 ;  /* 0x0000001916197223 */ /* 0x000fc80000000020 */
[----:B------:R1:W-:Y:S04]  /*0780*/  STG.E desc[UR20][R14.64], R35 ;  /* 0x000000230e007986 */ /* 0x0003e8000c101914 */
[----:B------:R1:W-:Y:S02]  /*0790*/  STG.E desc[UR20][R16.64], R25 ;  /* 0x0000001910007986 */ /* 0x0003e4000c101914 */
.L_x_411:
[----:B------:R-:W-:Y:S05]  /*07a0*/  BSYNC.RECONVERGENT B0 ;  /* 0x0000000000007941 */ /* 0x000fea0003800200 */
.L_x_410:
[----:B------:R-:W-:Y:S01]  /*07b0*/  BAR.SYNC.DEFER_BLOCKING 0x0 ;  /* 0x0000000000007b1d */ /* 0x000fe20000010000 */
[----:B------:R-:W-:Y:S01]  /*07c0*/  MOV R22, UR8 ;  /* 0x0000000800167c02 */ /* 0x000fe20008000f00 */
[----:B0-----:R-:W-:-:S05]  /*07d0*/  IMAD.U32 R23, RZ, RZ, UR9 ;  /* 0x00000009ff177e24 */ /* 0x001fca000f8e00ff */
[----:B------:R0:W2:Y:S04]  /*07e0*/  @P0 LDG.E R32, desc[UR20][R22.64] ;  /* 0x0000001416200981 */ /* 0x0000a8000c1e1900 */
[----:B-1----:R-:W2:Y:S01]  /*07f0*/  @P0 LDG.E R35, desc[UR20][R8.64] ;  /* 0x0000001408230981 */ /* 0x002ea2000c1e1900 */
[----:B------:R-:W-:Y:S01]  /*0800*/  MOV R24, R28 ;  /* 0x0000001c00187202 */ /* 0x000fe20000000f00 */
[----:B------:R-:W-:Y:S01]  /*0810*/  IMAD.MOV.U32 R25, RZ, RZ, R29 ;  /* 0x000000ffff197224 */ /* 0x000fe200078e001d */
[----:B0-----:R-:W-:Y:S02]  /*0820*/  MOV R22, R26 ;  /* 0x0000001a00167202 */ /* 0x001fe40000000f00 */
[----:B------:R-:W-:Y:S02]  /*0830*/  MOV R23, R27 ;  /* 0x0000001b00177202 */ /* 0x000fe40000000f00 */
[----:B------:R-:W3:Y:S04]  /*0840*/  @!P4 LDG.E.CONSTANT R26, desc[UR20][R24.64+-0x8] ;  /* 0xfffff814181ac981 */ /* 0x000ee8000c1e9900 */
[----:B------:R-:W4:Y:S01]  /*0850*/  @!P4 LDG.E.CONSTANT R27, desc[UR20][R22.64+-0x8] ;  /* 0xfffff814161bc981 */ /* 0x000f22000c1e9900 */
[----:B------:R-:W-:-:S04]  /*0860*/  IADD3 R28, PT, PT, R2, 0x1, RZ ;  /* 0x00000001021c7810 */ /* 0x000fc80007ffe0ff */
[----:B------:R-:W-:Y:S01]  /*0870*/  ISETP.GE.OR P2, PT, R28, UR23, P2 ;  /* 0x000000171c007c0c */ /* 0x000fe20009746670 */
[----:B------:R-:W-:Y:S01]  /*0880*/  BSSY.RECONVERGENT B0, `(.L_x_412) ;  /* 0x0000013000007945 */ /* 0x000fe20003800200 */
[----:B------:R-:W-:Y:S01]  /*0890*/  ISETP.GE.AND P6, PT, R7, 0x1, PT ;  /* 0x000000010700780c */ /* 0x000fe20003fc6270 */
[----:B--2---:R-:W-:-:S05]  /*08a0*/  @P0 FMUL R35, R32, R35 ;  /* 0x0000002320230220 */ /* 0x004fca0000400000 */
[----:B------:R0:W-:Y:S01]  /*08b0*/  @P0 STG.E desc[UR20][R8.64], R35 ;  /* 0x0000002308000986 */ /* 0x0001e2000c101914 */
[----:B------:R-:W-:Y:S06]  /*08c0*/  BAR.SYNC.DEFER_BLOCKING 0x0 ;  /* 0x0000000000007b1d */ /* 0x000fec0000010000 */
[----:B----4-:R0:W-:Y:S04]  /*08d0*/  @!P4 STS [R6], R27 ;  /* 0x0000001b0600c388 */ /* 0x0101e80000000800 */
[----:B---3--:R0:W-:Y:S01]  /*08e0*/  @!P4 STS [R31], R26 ;  /* 0x0000001a1f00c388 */ /* 0x0081e20000000800 */
[----:B------:R-:W-:Y:S06]  /*08f0*/  BAR.SYNC.DEFER_BLOCKING 0x0 ;  /* 0x0000000000007b1d */ /* 0x000fec0000010000 */
[----:B------:R-:W-:Y:S05]  /*0900*/  @P2 BRA `(.L_x_413) ;  /* 0x0000000000282947 */ /* 0x000fea0003800000 */
[----:B------:R-:W2:Y:S04]  /*0910*/  LDG.E R29, desc[UR20][R20.64] ;  /* 0x00000014141d7981 */ /* 0x000ea8000c1e1900 */
[----:B------:R-:W3:Y:S04]  /*0920*/  LDG.E R28, desc[UR20][R18.64] ;  /* 0x00000014121c7981 */ /* 0x000ee8000c1e1900 */
[----:B0-----:R-:W2:Y:S04]  /*0930*/  LDS R27, [R30] ;  /* 0x000000001e1b7984 */ /* 0x001ea80000000800 */
[----:B------:R-:W0:Y:S01]  /*0940*/  LDS R26, [R5] ;  /* 0x00000000051a7984 */ /* 0x000e220000000800 */
[C---:B--2---:R-:W-:Y:S01]  /*0950*/  FMUL R35, R27.reuse, R29 ;  /* 0x0000001d1b237220 */ /* 0x044fe20000400000 */
[----:B---3--:R-:W-:-:S03]  /*0960*/  FMUL R32, R27, R28 ;  /* 0x0000001c1b207220 */ /* 0x008fc60000400000 */
[C---:B0-----:R-:W-:Y:S01]  /*0970*/  FFMA R35, R26.reuse, R28, -R35 ;  /* 0x0000001c1a237223 */ /* 0x041fe20000000823 */
[----:B------:R-:W-:-:S04]  /*0980*/  FFMA R29, R26, R29, R32 ;  /* 0x0000001d1a1d7223 */ /* 0x000fc80000000020 */
[----:B------:R1:W-:Y:S04]  /*0990*/  STG.E desc[UR20][R18.64], R35 ;  /* 0x0000002312007986 */ /* 0x0003e8000c101914 */
[----:B------:R1:W-:Y:S02]  /*09a0*/  STG.E desc[UR20][R20.64], R29 ;  /* 0x0000001d14007986 */ /* 0x0003e4000c101914 */
.L_x_413:
[----:B------:R-:W-:Y:S05]  /*09b0*/  BSYNC.RECONVERGENT B0 ;  /* 0x0000000000007941 */ /* 0x000fea0003800200 */
.L_x_412:
[----:B------:R-:W-:Y:S01]  /*09c0*/  BAR.SYNC.DEFER_BLOCKING 0x0 ;  /* 0x0000000000007b1d */ /* 0x000fe20000010000 */
[----:B0-----:R-:W-:Y:S01]  /*09d0*/  MOV R26, UR8 ;  /* 0x00000008001a7c02 */ /* 0x001fe20008000f00 */
[----:B-1----:R-:W-:Y:S01]  /*09e0*/  @P6 IMAD.WIDE.U32 R28, R33, 0x4, R10 ;  /* 0x00000004211c6825 */ /* 0x002fe200078e000a */
[----:B------:R-:W-:-:S03]  /*09f0*/  MOV R27, UR9 ;  /* 0x00000009001b7c02 */ /* 0x000fc60008000f00 */
[----:B------:R-:W-:Y:S02]  /*0a00*/  @P6 IMAD.WIDE.U32 R34, R33, 0x4, R12 ;  /* 0x0000000421226825 */ /* 0x000fe400078e000c */
[----:B------:R-:W2:Y:S04]  /*0a10*/  @P6 LDG.E.CONSTANT R29, desc[UR20][R28.64+0x8] ;  /* 0x000008141c1d6981 */ /* 0x000ea8000c1e9900 */
[----:B------:R-:W3:Y:S04]  /*0a20*/  @P6 LDG.E.CONSTANT R34, desc[UR20][R34.64+0x8] ;  /* 0x0000081422226981 */ /* 0x000ee8000c1e9900 */
[----:B------:R-:W4:Y:S04]  /*0a30*/  @P0 LDG.E R26, desc[UR20][R26.64] ;  /* 0x000000141a1a0981 */ /* 0x000f28000c1e1900 */
[----:B------:R-:W4:Y:S01]  /*0a40*/  @P0 LDG.E R37, desc[UR20][R8.64] ;  /* 0x0000001408250981 */ /* 0x000f22000c1e1900 */
[----:B------:R-:W-:Y:S01]  /*0a50*/  BSSY.RECONVERGENT B0, `(.L_x_414) ;  /* 0x0000012000007945 */ /* 0x000fe20003800200 */
[----:B----4-:R-:W-:-:S05]  /*0a60*/  @P0 FMUL R37, R26, R37 ;  /* 0x000000251a250220 */ /* 0x010fca0000400000 */
[----:B------:R0:W-:Y:S01]  /*0a70*/  @P0 STG.E desc[UR20][R8.64], R37 ;  /* 0x0000002508000986 */ /* 0x0001e2000c101914 */
[----:B------:R-:W-:Y:S06]  /*0a80*/  BAR.SYNC.DEFER_BLOCKING 0x0 ;  /* 0x0000000000007b1d */ /* 0x000fec0000010000 */
[----:B--2---:R0:W-:Y:S04]  /*0a90*/  @P6 STS [R6], R29 ;  /* 0x0000001d06006388 */ /* 0x0041e80000000800 */
[----:B---3--:R0:W-:Y:S01]  /*0aa0*/  @P6 STS [R31], R34 ;  /* 0x000000221f006388 */ /* 0x0081e20000000800 */
[----:B------:R-:W-:Y:S06]  /*0ab0*/  BAR.SYNC.DEFER_BLOCKING 0x0 ;  /* 0x0000000000007b1d */ /* 0x000fec0000010000 */
[----:B------:R-:W-:Y:S05]  /*0ac0*/  @P5 BRA `(.L_x_415) ;  /* 0x0000000000285947 */ /* 0x000fea0003800000 */
[----:B0-----:R-:W2:Y:S04]  /*0ad0*/  LDG.E R29, desc[UR20][R16.64] ;  /* 0x00000014101d7981 */ /* 0x001ea8000c1e1900 */
[----:B------:R-:W3:Y:S04]  /*0ae0*/  LDG.E R28, desc[UR20][R14.64] ;  /* 0x000000140e1c7981 */ /* 0x000ee8000c1e1900 */
        /* <DEDUP_REMOVED lines=8> */
.L_x_415:
[----:B------:R-:W-:Y:S05]  /*0b70*/  BSYNC.RECONVERGENT B0 ;  /* 0x0000000000007941 */ /* 0x000fea0003800200 */
.L_x_414:
[----:B------:R-:W-:Y:S01]  /*0b80*/  BAR.SYNC.DEFER_BLOCKING 0x0 ;  /* 0x0000000000007b1d */ /* 0x000fe20000010000 */
[----:B------:R-:W-:Y:S01]  /*0b90*/  IMAD.U32 R26, RZ, RZ, UR8 ;  /* 0x00000008ff1a7e24 */ /* 0x000fe2000f8e00ff */
[----:B------:R-:W-:-:S04]  /*0ba0*/  MOV R27, UR9 ;  /* 0x00000009001b7c02 */ /* 0x000fc80008000f00 */
[----:B-1----:R-:W2:Y:S04]  /*0bb0*/  @!P4 LDG.E.CONSTANT R35, desc[UR20][R22.64] ;  /* 0x000000141623c981 */ /* 0x002ea8000c1e9900 */
[----:B------:R-:W3:Y:S04]  /*0bc0*/  @!P4 LDG.E.CONSTANT R28, desc[UR20][R24.64] ;  /* 0x00000014181cc981 */ /* 0x000ee8000c1e9900 */
[----:B------:R-:W4:Y:S04]  /*0bd0*/  @P0 LDG.E R26, desc[UR20][R26.64] ;  /* 0x000000141a1a0981 */ /* 0x000f28000c1e1900 */
[----:B0-----:R-:W4:Y:S01]  /*0be0*/  @P0 LDG.E R29, desc[UR20][R8.64] ;  /* 0x00000014081d0981 */ /* 0x001f22000c1e1900 */
[----:B------:R-:W-:Y:S01]  /*0bf0*/  BSSY.RECONVERGENT B0, `(.L_x_416) ;  /* 0x0000012000007945 */ /* 0x000fe20003800200 */
[----:B----4-:R-:W-:-:S05]  /*0c00*/  @P0 FMUL R29, R26, R29 ;  /* 0x0000001d1a1d0220 */ /* 0x010fca0000400000 */
[----:B------:R0:W-:Y:S01]  /*0c10*/  @P0 STG.E desc[UR20][R8.64], R29 ;  /* 0x0000001d08000986 */ /* 0x0001e2000c101914 */
[----:B------:R-:W-:Y:S06]  /*0c20*/  BAR.SYNC.DEFER_BLOCKING 0x0 ;  /* 0x0000000000007b1d */ /* 0x000fec0000010000 */
[----:B--2---:R0:W-:Y:S04]  /*0c30*/  @!P4 STS [R6], R35 ;  /* 0x000000230600c388 */ /* 0x0041e80000000800 */
[----:B---3--:R0:W-:Y:S01]  /*0c40*/  @!P4 STS [R31], R28 ;  /* 0x0000001c1f00c388 */ /* 0x0081e20000000800 */
        /* <DEDUP_REMOVED lines=12> */
.L_x_417:
[----:B------:R-:W-:Y:S05]  /*0d10*/  BSYNC.RECONVERGENT B0 ;  /* 0x0000000000007941 */ /* 0x000fea0003800200 */
.L_x_416:
[----:B------:R-:W-:Y:S01]  /*0d20*/  BAR.SYNC.DEFER_BLOCKING 0x0 ;  /* 0x0000000000007b1d */ /* 0x000fe20000010000 */
[----:B------:R-:W-:Y:S02]  /*0d30*/  MOV R34, UR8 ;  /* 0x0000000800227c02 */ /* 0x000fe40008000f00 */
[----:B01----:R-:W-:-:S05]  /*0d40*/  MOV R35, UR9 ;  /* 0x0000000900237c02 */ /* 0x003fca0008000f00 */
[----:B------:R-:W2:Y:S04]  /*0d50*/  @P0 LDG.E R34, desc[UR20][R34.64] ;  /* 0x0000001422220981 */ /* 0x000ea8000c1e1900 */
[----:B------:R-:W2:Y:S01]  /*0d60*/  @P0 LDG.E R27, desc[UR20][R8.64] ;  /* 0x00000014081b0981 */ /* 0x000ea2000c1e1900 */
[----:B------:R-:W-:Y:S01]  /*0d70*/  UIADD3 UR4, UPT, UPT, UR4, 0x4, URZ ;  /* 0x0000000404047890 */ /* 0x000fe2000fffe0ff */
[----:B------:R-:W-:Y:S02]  /*0d80*/  IADD3 R26, P2, PT, R22, 0x10, RZ ;  /* 0x00000010161a7810 */ /* 0x000fe40007f5e0ff */
[----:B------:R-:W-:Y:S01]  /*0d90*/  IADD3 R28, P4, PT, R24, 0x10, RZ ;  /* 0x00000010181c7810 */ /* 0x000fe20007f9e0ff */
[----:B------:R-:W-:Y:S01]  /*0da0*/  UISETP.NE.AND UP1, UPT, UR4, URZ, UPT ;  /* 0x000000ff0400728c */ /* 0x000fe2000bf25270 */
[----:B------:R-:W-:-:S02]  /*0db0*/  IADD3 R33, PT, PT, R33, 0x4, RZ ;  /* 0x0000000421217810 */ /* 0x000fc40007ffe0ff */
[----:B------:R-:W-:Y:S01]  /*0dc0*/  IADD3.X R29, PT, PT, RZ, R25, RZ, P4, !PT ;  /* 0x00000019ff1d7210 */ /* 0x000fe200027fe4ff */
[----:B--2---:R-:W-:Y:S01]  /*0dd0*/  @P0 FMUL R37, R34, R27 ;  /* 0x0000001b22250220 */ /* 0x004fe20000400000 */
[----:B------:R-:W-:-:S04]  /*0de0*/  IMAD.X R27, RZ, RZ, R23, P2 ;  /* 0x000000ffff1b7224 */ /* 0x000fc800010e0617 */
[----:B------:R0:W-:Y:S01]  /*0df0*/  @P0 STG.E desc[UR20][R8.64], R37 ;  /* 0x0000002508000986 */ /* 0x0001e2000c101914 */
[----:B------:R-:W-:Y:S06]  /*0e00*/  BAR.SYNC.DEFER_BLOCKING 0x0 ;  /* 0x0000000000007b1d */ /* 0x000fec0000010000 */
[----:B------:R-:W-:Y:S05]  /*0e10*/  BRA.U UP1, `(.L_x_418) ;  /* 0xfffffff901087547 */ /* 0x000fea000b83ffff */
[----:B------:R-:W-:-:S12]  /*0e20*/  ULOP3.LUT UR4, UR23, 0xfffffffc, URZ, 0xc0, !UPT ;  /* 0xfffffffc17047892 */ /* 0x000fd8000f8ec0ff */
.L_x_409:
[----:B------:R-:W-:-:S09]  /*0e30*/  UISETP.NE.AND UP1, UPT, UR24, URZ, UPT ;  /* 0x000000ff1800728c */ /* 0x000fd2000bf25270 */
[----:B------:R-:W-:Y:S05]  /*0e40*/  BRA.U !UP1, `(.L_x_408) ;  /* 0x0000000909347547 */ /* 0x000fea000b800000 */
[----:B------:R-:W-:Y:S02]  /*0e50*/  ULOP3.LUT UR14, UR4, 0x1, UR25, 0x40, !UPT ;  /* 0x00000001040e7892 */ /* 0x000fe4000f8e4019 */
[----:B------:R-:W-:-:S04]  /*0e60*/  IMAD R18, R3, UR25, RZ ;  /* 0x0000001903127c24 */ /* 0x000fc8000f8e02ff */
[----:B------:R-:W-:-:S13]  /*0e70*/  ISETP.LE.AND P2, PT, R7, UR14, PT ;  /* 0x0000000e07007c0c */ /* 0x000fda000bf43270 */
[----:B------:R-:W-:-:S05]  /*0e80*/  @!P2 IADD3 R23, PT, PT, R18, UR4, RZ ;  /* 0x000000041217ac10 */ /* 0x000fca000fffe0ff */
[----:B------:R-:W-:-:S04]  /*0e90*/  @!P2 IMAD.WIDE.U32 R20, R23, 0x4, R10 ;  /* 0x000000041714a825 */ /* 0x000fc800078e000a */
[----:B------:R-:W-:Y:S02]  /*0ea0*/  @!P2 IMAD.WIDE.U32 R22, R23, 0x4, R12 ;  /* 0x000000041716a825 */ /* 0x000fe400078e000c */
[----:B------:R-:W2:Y:S04]  /*0eb0*/  @!P2 LDG.E.CONSTANT R21, desc[UR20][R20.64] ;  /* 0x000000141415a981 */ /* 0x000ea8000c1e9900 */
[----:B------:R-:W3:Y:S01]  /*0ec0*/  @!P2 LDG.E.CONSTANT R22, desc[UR20][R22.64] ;  /* 0x000000141616a981 */ /* 0x000ee2000c1e9900 */
[----:B------:R-:W-:Y:S01]  /*0ed0*/  ISETP.GE.AND P4, PT, R0, UR15, PT ;  /* 0x0000000f00007c0c */ /* 0x000fe2000bf86270 */
[----:B------:R-:W-:Y:S01]  /*0ee0*/  IMAD.MOV.U32 R17, RZ, RZ, 0x4 ;  /* 0x00000004ff117424 */ /* 0x000fe200078e00ff */
[----:B------:R-:W-:Y:S01]  /*0ef0*/  BSSY.RECONVERGENT B0, `(.L_x_419) ;  /* 0x0000014000007945 */ /* 0x000fe20003800200 */
[C---:B------:R-:W-:Y:S01]  /*0f00*/  IMAD R16, R2.reuse, UR25, RZ ;  /* 0x0000001902107c24 */ /* 0x040fe2000f8e02ff */
[----:B------:R-:W-:-:S03]  /*0f10*/  ISETP.GE.OR P5, PT, R2, UR23, P4 ;  /* 0x0000001702007c0c */ /* 0x000fc6000a7a6670 */
[----:B------:R-:W-:-:S04]  /*0f20*/  IMAD.WIDE.U32 R16, R16, R17, UR6 ;  /* 0x0000000610107e25 */ /* 0x000fc8000f8e0011 */
[----:B0-----:R-:W-:-:S04]  /*0f30*/  IMAD.WIDE.U32 R14, R0, 0x4, R16 ;  /* 0x00000004000e7825 */ /* 0x001fc800078e0010 */
[----:B------:R-:W-:Y:S01]  /*0f40*/  IMAD.WIDE.U32 R16, R4, 0x4, R16 ;  /* 0x0000000404107825 */ /* 0x000fe200078e0010 */
        /* <DEDUP_REMOVED lines=14> */
.L_x_420:
[----:B------:R-:W-:Y:S05]  /*1030*/  BSYNC.RECONVERGENT B0 ;  /* 0x0000000000007941 */ /* 0x000fea0003800200 */
.L_x_419:
[----:B------:R-:W-:Y:S06]  /*1040*/  BAR.SYNC.DEFER_BLOCKING 0x0 ;  /* 0x0000000000007b1d */ /* 0x000fec0000010000 */
[----:B------:R-:W-:Y:S04]  /*1050*/  BSSY.RECONVERGENT B0, `(.L_x_421) ;  /* 0x0000008000007945 */ /* 0x000fe80003800200 */
[----:B------:R-:W-:Y:S05]  /*1060*/  @!P0 BRA `(.L_x_422) ;  /* 0x0000000000188947 */ /* 0x000fea0003800000 */
[----:B------:R-:W-:Y:S01]  /*1070*/  MOV R20, UR8 ;  /* 0x0000000800147c02 */ /* 0x000fe20008000f00 */
[----:B------:R-:W2:Y:S01]  /*1080*/  LDG.E R19, desc[UR20][R8.64] ;  /* 0x0000001408137981 */ /* 0x000ea2000c1e1900 */
[----:B01----:R-:W-:-:S05]  /*1090*/  MOV R21, UR9 ;  /* 0x0000000900157c02 */ /* 0x003fca0008000f00 */
[----:B------:R-:W2:Y:S02]  /*10a0*/  LDG.E R20, desc[UR20][R20.64] ;  /* 0x0000001414147981 */ /* 0x000ea4000c1e1900 */
[----:B--2---:R-:W-:-:S05]  /*10b0*/  FMUL R19, R20, R19 ;  /* 0x0000001314137220 */ /* 0x004fca0000400000 */
[----:B------:R2:W-:Y:S02]  /*10c0*/  STG.E desc[UR20][R8.64], R19 ;  /* 0x0000001308007986 */ /* 0x0005e4000c101914 */
.L_x_422:
[----:B------:R-:W-:Y:S05]  /*10d0*/  BSYNC.RECONVERGENT B0 ;  /* 0x0000000000007941 */ /* 0x000fea0003800200 */
.L_x_421:
[----:B------:R-:W-:Y:S01]  /*10e0*/  BAR.SYNC.DEFER_BLOCKING 0x0 ;  /* 0x0000000000007b1d */ /* 0x000fe20000010000 */
        /* <DEDUP_REMOVED lines=8> */
[----:B--2---:R-:W-:-:S05]  /*1170*/  IADD3 R19, PT, PT, R3, UR16, RZ ;  /* 0x0000001003137c10 */ /* 0x004fca000fffe0ff */
[----:B------:R-:W-:-:S05]  /*1180*/  IMAD R19, R19, UR15, RZ ;  /* 0x0000000f13137c24 */ /* 0x000fca000f8e02ff */
[----:B------:R-:W-:-:S04]  /*1190*/  IADD3 R19, P6, PT, R19, UR4, RZ ;  /* 0x0000000413137c10 */ /* 0x000fc8000ffde0ff */
[----:B0-----:R-:W-:Y:S01]  /*11a0*/  SHF.L.U32 R22, R19, 0x2, RZ ;  /* 0x0000000213167819 */ /* 0x001fe200000006ff */
[----:B------:R-:W-:-:S05]  /*11b0*/  IMAD.X R20, RZ, RZ, RZ, P6 ;  /* 0x000000ffff147224 */ /* 0x000fca00030e06ff */
[----:B------:R-:W-:Y:S02]  /*11c0*/  SHF.L.U64.HI R19, R19, 0x2, R20 ;  /* 0x0000000213137819 */ /* 0x000fe40000010214 */
[----:B------:R-:W-:-:S04]  /*11d0*/  IADD3 R20, P6, PT, R22, UR11, RZ ;  /* 0x0000000b16147c10 */ /* 0x000fc8000ffde0ff */
[----:B-1----:R-:W-:Y:S02]  /*11e0*/  IADD3.X R21, PT, PT, R19, UR12, RZ, P6, !PT ;  /* 0x0000000c13157c10 */ /* 0x002fe4000b7fe4ff */
[----:B------:R-:W-:-:S04]  /*11f0*/  IADD3 R22, P6, PT, R22, UR13, RZ ;  /* 0x0000000d16167c10 */ /* 0x000fc8000ffde0ff */
[----:B------:R-:W-:Y:S01]  /*1200*/  IADD3.X R23, PT, PT, R19, UR5, RZ, P6, !PT ;  /* 0x0000000513177c10 */ /* 0x000fe2000b7fe4ff */
[----:B------:R-:W2:Y:S04]  /*1210*/  LDG.E.CONSTANT R21, desc[UR20][R20.64+0x4] ;  /* 0x0000041414157981 */ /* 0x000ea8000c1e9900 */
[----:B------:R-:W3:Y:S04]  /*1220*/  LDG.E.CONSTANT R22, desc[UR20][R22.64+0x4] ;  /* 0x0000041416167981 */ /* 0x000ee8000c1e9900 */
[----:B--2---:R4:W-:Y:S04]  /*1230*/  STS [R6], R21 ;  /* 0x0000001506007388 */ /* 0x0049e80000000800 */
[----:B---3--:R4:W-:Y:S02]  /*1240*/  STS [R31], R22 ;  /* 0x000000161f007388 */ /* 0x0089e40000000800 */
.L_x_424:
[----:B------:R-:W-:Y:S05]  /*1250*/  BSYNC.RECONVERGENT B0 ;  /* 0x0000000000007941 */ /* 0x000fea0003800200 */
.L_x_423:
[----:B------:R-:W-:Y:S01]  /*1260*/  ULOP3.LUT UR14, UR14, 0x1, URZ, 0xc0, !UPT ;  /* 0x000000010e0e7892 */ /* 0x000fe2000f8ec0ff */
[----:B------:R-:W-:Y:S05]  /*1270*/  BAR.SYNC.DEFER_BLOCKING 0x0 ;  /* 0x0000000000007b1d */ /* 0x000fea0000010000 */
[----:B--2---:R-:W-:Y:S01]  /*1280*/  IADD3 R19, PT, PT, R2, UR14, RZ ;  /* 0x0000000e02137c10 */ /* 0x004fe2000fffe0ff */
[----:B------:R-:W-:Y:S03]  /*1290*/  BSSY.RECONVERGENT B0, `(.L_x_425) ;  /* 0x0000013000007945 */ /* 0x000fe60003800200 */
[----:B------:R-:W-:-:S13]  /*12a0*/  ISETP.GE.AND P6, PT, R19, UR23, PT ;  /* 0x0000001713007c0c */ /* 0x000fda000bfc6270 */
[----:B------:R-:W-:Y:S05]  /*12b0*/  @P6 BRA `(.L_x_426) ;  /* 0x0000000000406947 */ /* 0x000fea0003800000 */
[----:B------:R-:W-:Y:S05]  /*12c0*/  @P4 BRA `(.L_x_426) ;  /* 0x00000000003c4947 */ /* 0x000fea0003800000 */
[----:B------:R-:W-:Y:S01]  /*12d0*/  IMAD R19, R19, UR15, RZ ;  /* 0x0000000f13137c24 */ /* 0x000fe2000f8e02ff */
[----:B------:R-:W2:Y:S04]  /*12e0*/  LDS R24, [R30] ;  /* 0x000000001e187984 */ /* 0x000ea80000000800 */
[----:B0---4-:R-:W-:-:S04]  /*12f0*/  LEA R22, P4, R19, UR6, 0x2 ;  /* 0x0000000613167c11 */ /* 0x011fc8000f8810ff */
[----:B-1----:R-:W-:Y:S02]  /*1300*/  LEA.HI.X R23, R19, UR7, RZ, 0x2, P4 ;  /* 0x0000000713177c11 */ /* 0x002fe4000a0f14ff */
[----:B------:R-:W0:Y:S01]  /*1310*/  LDS R19, [R5] ;  /* 0x0000000005137984 */ /* 0x000e220000000800 */
[----:B------:R-:W-:-:S04]  /*1320*/  IMAD.WIDE.U32 R20, R4, 0x4, R22 ;  /* 0x0000000404147825 */ /* 0x000fc800078e0016 */
[----:B------:R-:W-:Y:S01]  /*1330*/  IMAD.WIDE.U32 R22, R0, 0x4, R22 ;  /* 0x0000000400167825 */ /* 0x000fe200078e0016 */
[----:B------:R-:W2:Y:S04]  /*1340*/  LDG.E R26, desc[UR20][R20.64] ;  /* 0x00000014141a7981 */ /* 0x000ea8000c1e1900 */
[----:B------:R-:W3:Y:S01]  /*1350*/  LDG.E R25, desc[UR20][R22.64] ;  /* 0x0000001416197981 */ /* 0x000ee2000c1e1900 */
[C---:B--2---:R-:W-:Y:S01]  /*1360*/  FMUL R28, R24.reuse, R26 ;  /* 0x0000001a181c7220 */ /* 0x044fe20000400000 */
[----:B---3--:R-:W-:-:S03]  /*1370*/  FMUL R27, R24, R25 ;  /* 0x00000019181b7220 */ /* 0x008fc60000400000 */
[C---:B0-----:R-:W-:Y:S01]  /*1380*/  FFMA R25, R19.reuse, R25, -R28 ;  /* 0x0000001913197223 */ /* 0x041fe2000000081c */
[----:B------:R-:W-:-:S04]  /*1390*/  FFMA R27, R19, R26, R27 ;  /* 0x0000001a131b7223 */ /* 0x000fc8000000001b */
[----:B------:R2:W-:Y:S04]  /*13a0*/  STG.E desc[UR20][R22.64], R25 ;  /* 0x0000001916007986 */ /* 0x0005e8000c101914 */
[----:B------:R2:W-:Y:S02]  /*13b0*/  STG.E desc[UR20][R20.64], R27 ;  /* 0x0000001b14007986 */ /* 0x0005e4000c101914 */
.L_x_426:
[----:B------:R-:W-:Y:S05]  /*13c0*/  BSYNC.RECONVERGENT B0 ;  /* 0x0000000000007941 */ /* 0x000fea0003800200 */
.L_x_425:
[----:B------:R-:W-:Y:S06]  /*13d0*/  BAR.SYNC.DEFER_BLOCKING 0x0 ;  /* 0x0000000000007b1d */ /* 0x000fec0000010000 */
[----:B------:R-:W-:Y:S04]  /*13e0*/  BSSY.RECONVERGENT B0, `(.L_x_427) ;  /* 0x0000008000007945 */ /* 0x000fe80003800200 */
[----:B------:R-:W-:Y:S05]  /*13f0*/  @!P0 BRA `(.L_x_428) ;  /* 0x0000000000188947 */ /* 0x000fea0003800000 */
[----:B--2---:R-:W-:Y:S01]  /*1400*/  MOV R20, UR8 ;  /* 0x0000000800147c02 */ /* 0x004fe20008000f00 */
[----:B01--4-:R-:W-:Y:S01]  /*1410*/  IMAD.U32 R21, RZ, RZ, UR9 ;  /* 0x00000009ff157e24 */ /* 0x013fe2000f8e00ff */
[----:B------:R-:W2:Y:S04]  /*1420*/  LDG.E R19, desc[UR20][R8.64] ;  /* 0x0000001408137981 */ /* 0x000ea8000c1e1900 */
[----:B------:R-:W2:Y:S02]  /*1430*/  LDG.E R20, desc[UR20][R20.64] ;  /* 0x0000001414147981 */ /* 0x000ea4000c1e1900 */
[----:B--2---:R-:W-:-:S05]  /*1440*/  FMUL R19, R20, R19 ;  /* 0x0000001314137220 */ /* 0x004fca0000400000 */
[----:B------:R3:W-:Y:S02]  /*1450*/  STG.E desc[UR20][R8.64], R19 ;  /* 0x0000001308007986 */ /* 0x0007e4000c101914 */
.L_x_428:
[----:B------:R-:W-:Y:S05]  /*1460*/  BSYNC.RECONVERGENT B0 ;  /* 0x0000000000007941 */ /* 0x000fea0003800200 */
.L_x_427:
[----:B------:R-:W-:Y:S01]  /*1470*/  BAR.SYNC.DEFER_BLOCKING 0x0 ;  /* 0x0000000000007b1d */ /* 0x000fe20000010000 */
[----:B------:R-:W-:-:S09]  /*1480*/  UISETP.NE.AND UP1, UPT, UR24, 0x2, UPT ;  /* 0x000000021800788c */ /* 0x000fd2000bf25270 */
[----:B------:R-:W-:Y:S05]  /*1490*/  BRA.U !UP1, `(.L_x_408) ;  /* 0x0000000109a07547 */ /* 0x000fea000b800000 */
[----:B------:R-:W-:Y:S04]  /*14a0*/  BSSY.RECONVERGENT B0, `(.L_x_429) ;  /* 0x000000e000007945 */ /* 0x000fe80003800200 */
[----:B------:R-:W-:Y:S05]  /*14b0*/  @P2 BRA `(.L_x_430) ;  /* 0x0000000000302947 */ /* 0x000fea0003800000 */
[----:B------:R-:W-:-:S04]  /*14c0*/  IADD3 R18, P2, PT, R18, UR4, RZ ;  /* 0x0000000412127c10 */ /* 0x000fc8000ff5e0ff */
[----:B012-4-:R-:W-:Y:S02]  /*14d0*/  IADD3.X R21, PT, PT, RZ, RZ, RZ, P2, !PT ;  /* 0x000000ffff157210 */ /* 0x017fe400017fe4ff */
[C---:B------:R-:W-:Y:S02]  /*14e0*/  SHF.L.U32 R20, R18.reuse, 0x2, RZ ;  /* 0x0000000212147819 */ /* 0x040fe400000006ff */
[----:B------:R-:W-:Y:S02]  /*14f0*/  SHF.L.U64.HI R21, R18, 0x2, R21 ;  /* 0x0000000212157819 */ /* 0x000fe40000010215 */
[C---:B------:R-:W-:Y:S02]  /*1500*/  IADD3 R18, P2, PT, R20.reuse, UR11, RZ ;  /* 0x0000000b14127c10 */ /* 0x040fe4000ff5e0ff */
[----:B------:R-:W-:Y:S02]  /*1510*/  IADD3 R20, P4, PT, R20, UR13, RZ ;  /* 0x0000000d14147c10 */ /* 0x000fe4000ff9e0ff */
[----:B---3--:R-:W-:-:S02]  /*1520*/  IADD3.X R19, PT, PT, R21, UR12, RZ, P2, !PT ;  /* 0x0000000c15137c10 */ /* 0x008fc400097fe4ff */
[----:B------:R-:W-:-:S04]  /*1530*/  IADD3.X R21, PT, PT, R21, UR5, RZ, P4, !PT ;  /* 0x0000000515157c10 */ /* 0x000fc8000a7fe4ff */
[----:B------:R-:W2:Y:S04]  /*1540*/  LDG.E.CONSTANT R19, desc[UR20][R18.64+0x8] ;  /* 0x0000081412137981 */ /* 0x000ea8000c1e9900 */
[----:B------:R-:W3:Y:S04]  /*1550*/  LDG.E.CONSTANT R20, desc[UR20][R20.64+0x8] ;  /* 0x0000081414147981 */ /* 0x000ee8000c1e9900 */
[----:B--2---:R0:W-:Y:S04]  /*1560*/  STS [R6], R19 ;  /* 0x0000001306007388 */ /* 0x0041e80000000800 */
[----:B---3--:R0:W-:Y:S02]  /*1570*/  STS [R31], R20 ;  /* 0x000000141f007388 */ /* 0x0081e40000000800 */
.L_x_430:
[----:B------:R-:W-:Y:S05]  /*1580*/  BSYNC.RECONVERGENT B0 ;  /* 0x0000000000007941 */ /* 0x000fea0003800200 */
.L_x_429:
[----:B------:R-:W-:Y:S06]  /*1590*/  BAR.SYNC.DEFER_BLOCKING 0x0 ;  /* 0x0000000000007b1d */ /* 0x000fec0000010000 */
[----:B------:R-:W-:Y:S04]  /*15a0*/  BSSY.RECONVERGENT B0, `(.L_x_431) ;  /* 0x000000c000007945 */ /* 0x000fe80003800200 */
[----:B------:R-:W-:Y:S05]  /*15b0*/  @P5 BRA `(.L_x_432) ;  /* 0x0000000000285947 */ /* 0x000fea0003800000 */
[----:B012-4-:R-:W2:Y:S04]  /*15c0*/  LDG.E R21, desc[UR20][R16.64] ;  /* 0x0000001410157981 */ /* 0x017ea8000c1e1900 */
[----:B------:R-:W4:Y:S04]  /*15d0*/  LDG.E R20, desc[UR20][R14.64] ;  /* 0x000000140e147981 */ /* 0x000f28000c1e1900 */
[----:B---3--:R-:W2:Y:S04]  /*15e0*/  LDS R19, [R30] ;  /* 0x000000001e137984 */ /* 0x008ea80000000800 */
[----:B------:R-:W0:Y:S01]  /*15f0*/  LDS R18, [R5] ;  /* 0x0000000005127984 */ /* 0x000e220000000800 */
[C---:B--2---:R-:W-:Y:S01]  /*1600*/  FMUL R23, R19.reuse, R21 ;  /* 0x0000001513177220 */ /* 0x044fe20000400000 */
[----:B----4-:R-:W-:-:S03]  /*1610*/  FMUL R22, R19, R20 ;  /* 0x0000001413167220 */ /* 0x010fc60000400000 */
[C---:B0-----:R-:W-:Y:S01]  /*1620*/  FFMA R23, R18.reuse, R20, -R23 ;  /* 0x0000001412177223 */ /* 0x041fe20000000817 */
[----:B------:R-:W-:-:S04]  /*1630*/  FFMA R21, R18, R21, R22 ;  /* 0x0000001512157223 */ /* 0x000fc80000000016 */
[----:B------:R0:W-:Y:S04]  /*1640*/  STG.E desc[UR20][R14.64], R23 ;  /* 0x000000170e007986 */ /* 0x0001e8000c101914 */
[----:B------:R0:W-:Y:S02]  /*1650*/  STG.E desc[UR20][R16.64], R21 ;  /* 0x0000001510007986 */ /* 0x0001e4000c101914 */
.L_x_432:
[----:B------:R-:W-:Y:S05]  /*1660*/  BSYNC.RECONVERGENT B0 ;  /* 0x0000000000007941 */ /* 0x000fea0003800200 */
.L_x_431:
[----:B------:R-:W-:Y:S06]  /*1670*/  BAR.SYNC.DEFER_BLOCKING 0x0 ;  /* 0x0000000000007b1d */ /* 0x000fec0000010000 */
[----:B------:R-:W-:Y:S04]  /*1680*/  BSSY.RECONVERGENT B0, `(.L_x_433) ;  /* 0x0000008000007945 */ /* 0x000fe80003800200 */
[----:B------:R-:W-:Y:S05]  /*1690*/  @!P0 BRA `(.L_x_434) ;  /* 0x0000000000188947 */ /* 0x000fea0003800000 */
[----:B01----:R-:W-:Y:S01]  /*16a0*/  MOV R14, UR8 ;  /* 0x00000008000e7c02 */ /* 0x003fe20008000f00 */
[----:B------:R-:W-:Y:S01]  /*16b0*/  IMAD.U32 R15, RZ, RZ, UR9 ;  /* 0x00000009ff0f7e24 */ /* 0x000fe2000f8e00ff */
[----:B------:R-:W5:Y:S04]  /*16c0*/  LDG.E R17, desc[UR20][R8.64] ;  /* 0x0000001408117981 */ /* 0x000f68000c1e1900 */
[----:B------:R-:W5:Y:S02]  /*16d0*/  LDG.E R14, desc[UR20][R14.64] ;  /* 0x000000140e0e7981 */ /* 0x000f64000c1e1900 */
[----:B-----5:R-:W-:-:S05]  /*16e0*/  FMUL R17, R14, R17 ;  /* 0x000000110e117220 */ /* 0x020fca0000400000 */
[----:B------:R0:W-:Y:S02]  /*16f0*/  STG.E desc[UR20][R8.64], R17 ;  /* 0x0000001108007986 */ /* 0x0001e4000c101914 */
.L_x_434:
[----:B------:R-:W-:Y:S05]  /*1700*/  BSYNC.RECONVERGENT B0 ;  /* 0x0000000000007941 */ /* 0x000fea0003800200 */
.L_x_433:
[----:B------:R-:W-:Y:S06]  /*1710*/  BAR.SYNC.DEFER_BLOCKING 0x0 ;  /* 0x0000000000007b1d */ /* 0x000fec0000010000 */
.L_x_408:
[----:B------:R-:W5:Y:S01]  /*1720*/  LDCU.64 UR4, c[0x0][0x3a0] ;  /* 0x00007400ff0477ac */ /* 0x000f620008000a00 */
[----:B01----:R-:W-:Y:S02]  /*1730*/  MOV R16, UR23 ;  /* 0x0000001700107c02 */ /* 0x003fe40008000f00 */
[----:B--23--:R-:W-:Y:S02]  /*1740*/  MOV R9, 0x4 ;  /* 0x0000000400097802 */ /* 0x00cfe40000000f00 */
[----:B------:R-:W-:Y:S02]  /*1750*/  MOV R19, UR25 ;  /* 0x0000001900137c02 */ /* 0x000fe40008000f00 */
[----:B------:R-:W-:Y:S01]  /*1760*/  LOP3.LUT R16, R3, 0x1, R16, 0xf8, !PT ;  /* 0x0000000103107812 */ /* 0x000fe200078ef810 */
[----:B------:R-:W-:-:S04]  /*1770*/  IMAD.WIDE.U32 R8, R0, R9, UR6 ;  /* 0x0000000600087e25 */ /* 0x000fc8000f8e0009 */
[----:B------:R-:W-:Y:S01]  /*1780*/  IMAD R19, R16, R19, UR23 ;  /* 0x0000001710137e24 */ /* 0x000fe2000f8e0213 */
[----:B------:R-:W2:Y:S01]  /*1790*/  @P1 LDG.E R17, desc[UR20][R8.64] ;  /* 0x0000001408111981 */ /* 0x000ea2000c1e1900 */
[----:B-----5:R-:W-:-:S06]  /*17a0*/  UIMAD.WIDE UR4, UR10, 0x4, UR4 ;  /* 0x000000040a0478a5 */ /* 0x020fcc000f8e0204 */
[----:B------:R-:W-:Y:S01]  /*17b0*/  IMAD.U32 R14, RZ, RZ, UR4 ;  /* 0x00000004ff0e7e24 */ /* 0x000fe2000f8e00ff */
[----:B------:R-:W-:-:S05]  /*17c0*/  MOV R15, UR5 ;  /* 0x00000005000f7c02 */ /* 0x000fca0008000f00 */
[----:B------:R-:W2:Y:S01]  /*17d0*/  @P1 LDG.E R16, desc[UR20][R14.64] ;  /* 0x000000140e101981 */ /* 0x000ea2000c1e1900 */
[----:B------:R-:W-:-:S04]  /*17e0*/  @!P3 IMAD.WIDE R10, R19, 0x4, R10 ;  /* 0x00000004130ab825 */ /* 0x000fc800078e020a */
[----:B------:R-:W-:Y:S02]  /*17f0*/  @!P3 IMAD.WIDE R12, R19, 0x4, R12 ;  /* 0x00000004130cb825 */ /* 0x000fe400078e020c */
[----:B------:R-:W3:Y:S04]  /*1800*/  @!P3 LDG.E.CONSTANT R11, desc[UR20][R10.64] ;  /* 0x000000140a0bb981 */ /* 0x000ee8000c1e9900 */
[----:B------:R-:W5:Y:S01]  /*1810*/  @!P3 LDG.E.CONSTANT R12, desc[UR20][R12.64] ;  /* 0x000000140c0cb981 */ /* 0x000f62000c1e9900 */
[----:B------:R-:W-:Y:S02]  /*1820*/  MOV R19, UR23 ;  /* 0x0000001700137c02 */ /* 0x000fe40008000f00 */
[----:B------:R-:W-:Y:S01]  /*1830*/  ISETP.GE.AND P2, PT, R0, UR15, PT ;  /* 0x0000000f00007c0c */ /* 0x000fe2000bf46270 */
[----:B------:R-:W-:Y:S01]  /*1840*/  BSSY.RECONVERGENT B0, `(.L_x_435) ;  /* 0x0000018000007945 */ /* 0x000fe20003800200 */
[----:B--2---:R-:W-:-:S05]  /*1850*/  @P1 FMUL R17, R16, R17 ;  /* 0x0000001110111220 */ /* 0x004fca0000400000 */
[----:B------:R0:W-:Y:S01]  /*1860*/  @P1 STG.E desc[UR20][R8.64], R17 ;  /* 0x0000001108001986 */ /* 0x0001e2000c101914 */
[----:B------:R-:W-:Y:S01]  /*1870*/  BAR.SYNC.DEFER_BLOCKING 0x0 ;  /* 0x0000000000007b1d */ /* 0x000fe20000010000 */
[----:B------:R-:W-:-:S04]  /*1880*/  LOP3.LUT R16, R2, 0x1, R19, 0xf8, !PT ;  /* 0x0000000102107812 */ /* 0x000fc800078ef813 */
[----:B------:R-:W-:Y:S01]  /*1890*/  ISETP.GE.OR P2, PT, R16, UR23, P2 ;  /* 0x0000001710007c0c */ /* 0x000fe20009746670 */
[----:B---3--:R0:W-:Y:S04]  /*18a0*/  @!P3 STS [R6], R11 ;  /* 0x0000000b0600b388 */ /* 0x0081e80000000800 */
[----:B-----5:R0:W-:Y:S01]  /*18b0*/  @!P3 STS [R31], R12 ;  /* 0x0000000c1f00b388 */ /* 0x0201e20000000800 */
[----:B------:R-:W-:Y:S07]  /*18c0*/  BAR.SYNC.DEFER_BLOCKING 0x0 ;  /* 0x0000000000007b1d */ /* 0x000fee0000010000 */
[----:B------:R-:W-:Y:S05]  /*18d0*/  @P2 BRA `(.L_x_436) ;  /* 0x0000000000382947 */ /* 0x000fea0003800000 */
[----:B0-----:R-:W-:Y:S01]  /*18e0*/  IMAD R11, R16, UR25, RZ ;  /* 0x00000019100b7c24 */ /* 0x001fe2000f8e02ff */
[----:B------:R-:W-:Y:S01]  /*18f0*/  MOV R13, UR15 ;  /* 0x0000000f000d7c02 */ /* 0x000fe20008000f00 */
[----:B------:R-:W0:Y:S02]  /*1900*/  LDS R17, [R30] ;  /* 0x000000001e117984 */ /* 0x000e240000000800 */
[----:B------:R-:W-:Y:S02]  /*1910*/  IMAD.WIDE R10, R11, 0x4, R8 ;  /* 0x000000040b0a7825 */ /* 0x000fe400078e0208 */
[----:B------:R-:W1:Y:S02]  /*1920*/  LDS R16, [R5] ;  /* 0x0000000005107984 */ /* 0x000e640000000800 */
[----:B------:R-:W-:Y:S02]  /*1930*/  IMAD.WIDE.U32 R12, R13, 0x4, R10 ;  /* 0x000000040d0c7825 */ /* 0x000fe400078e000a */
[----:B------:R-:W0:Y:S04]  /*1940*/  LDG.E R18, desc[UR20][R10.64] ;  /* 0x000000140a127981 */ /* 0x000e28000c1e1900 */
[----:B------:R-:W4:Y:S01]  /*1950*/  LDG.E R19, desc[UR20][R12.64] ;  /* 0x000000140c137981 */ /* 0x000f22000c1e1900 */
[C---:B0-----:R-:W-:Y:S01]  /*1960*/  FMUL R20, R17.reuse, R18 ;  /* 0x0000001211147220 */ /* 0x041fe20000400000 */
[----:B----4-:R-:W-:-:S03]  /*1970*/  FMUL R21, R17, R19 ;  /* 0x0000001311157220 */ /* 0x010fc60000400000 */
[C---:B-1----:R-:W-:Y:S01]  /*1980*/  FFMA R19, R16.reuse, R19, R20 ;  /* 0x0000001310137223 */ /* 0x042fe20000000014 */
[----:B------:R-:W-:-:S05]  /*1990*/  FFMA R21, R16, R18, -R21 ;  /* 0x0000001210157223 */ /* 0x000fca0000000815 */
[----:B------:R1:W-:Y:S04]  /*19a0*/  STG.E desc[UR20][R10.64], R21 ;  /* 0x000000150a007986 */ /* 0x0003e8000c101914 */
[----:B------:R1:W-:Y:S02]  /*19b0*/  STG.E desc[UR20][R12.64], R19 ;  /* 0x000000130c007986 */ /* 0x0003e4000c101914 */
.L_x_436:
[----:B------:R-:W-:Y:S05]  /*19c0*/  BSYNC.RECONVERGENT B0 ;  /* 0x0000000000007941 */ /* 0x000fea0003800200 */
.L_x_435:
[----:B------:R-:W2:Y:S04]  /*19d0*/  @P0 LDG.E R14, desc[UR20][R14.64] ;  /* 0x000000140e0e0981 */ /* 0x000ea8000c1e1900 */
[----:B01----:R-:W2:Y:S01]  /*19e0*/  @P0 LDG.E R11, desc[UR20][R8.64] ;  /* 0x00000014080b0981 */ /* 0x003ea2000c1e1900 */
[----:B------:R-:W0:Y:S01]  /*19f0*/  LDCU UR4, c[0x0][0x370] ;  /* 0x00006e00ff0477ac */ /* 0x000e220008000800 */
[----:B------:R-:W1:Y:S01]  /*1a00*/  LDCU UR5, c[0x0][0x380] ;  /* 0x00007000ff0577ac */ /* 0x000e620008000800 */
[----:B0-----:R-:W-:-:S04]  /*1a10*/  UIADD3 UR10, UPT, UPT, UR4, UR10, URZ ;  /* 0x0000000a040a7290 */ /* 0x001fc8000fffe0ff */
[----:B-1----:R-:W-:Y:S01]  /*1a20*/  UISETP.GE.AND UP1, UPT, UR10, UR5, UPT ;  /* 0x000000050a00728c */ /* 0x002fe2000bf26270 */
[----:B--2---:R-:W-:-:S05]  /*1a30*/  @P0 FMUL R11, R14, R11 ;  /* 0x0000000b0e0b0220 */ /* 0x004fca0000400000 */
[----:B------:R0:W-:Y:S01]  /*1a40*/  @P0 STG.E desc[UR20][R8.64], R11 ;  /* 0x0000000b08000986 */ /* 0x0001e2000c101914 */
[----:B------:R-:W-:Y:S06]  /*1a50*/  BAR.SYNC.DEFER_BLOCKING 0x0 ;  /* 0x0000000000007b1d */ /* 0x000fec0000010000 */
[----:B------:R-:W-:Y:S05]  /*1a60*/  BRA.U !UP1, `(.L_x_437) ;  /* 0xffffffe509fc7547 */ /* 0x000fea000b83ffff */
[----:B------:R-:W-:Y:S05]  /*1a70*/  EXIT ;  /* 0x000000000000794d */ /* 0x000fea0003800000 */
.L_x_438:
        /* <DEDUP_REMOVED lines=16> */
.L_x_515:


//--------------------- .text._Z25unitaryReconstructFrancisIdEviiPT_PKS0_S3_ --------------------------
	.section	.text._Z25unitaryReconstructFrancisIdEviiPT_PKS0_S3_,"ax",@progbits
	.align	128
        .global         _Z25unitaryReconstructFrancisIdEviiPT_PKS0_S3_
        .type           _Z25unitaryReconstructFrancisIdEviiPT_PKS0_S3_,@function
        .size           _Z25unitaryReconstructFrancisIdEviiPT_PKS0_S3_,(.L_x_516 - _Z25unitaryReconstructFrancisIdEviiPT_PKS0_S3_)
        .other          _Z25unitaryReconstructFrancisIdEviiPT_PKS0_S3_,@"STO_CUDA_ENTRY STV_DEFAULT"
_Z25unitaryReconstructFrancisIdEviiPT_PKS0_S3_:
.text._Z25unitaryReconstructFrancisIdEviiPT_PKS0_S3_:
        /* <DEDUP_REMOVED lines=8> */
[----:B------:R-:W1:Y:S01]  /*0080*/  LDCU UR6, c[0x0][0x384] ;  /* 0x00007080ff0677ac */ /* 0x000e620008000800 */
[----:B0-----:R-:W-:Y:S01]  /*0090*/  IMAD R0, R0, UR5, R3 ;  /* 0x0000000500007c24 */ /* 0x001fe2000f8e0203 */
[----:B------:R-:W0:Y:S03]  /*00a0*/  LDCU.64 UR8, c[0x0][0x388] ;  /* 0x00007100ff0877ac */ /* 0x000e260008000a00 */
[----:B------:R-:W-:Y:S01]  /*00b0*/  IMAD.WIDE R2, R0, 0x8, RZ ;  /* 0x0000000800027825 */ /* 0x000fe200078e02ff */
[----:B------:R-:W-:Y:S01]  /*00c0*/  VIMNMX R4, PT, PT, RZ, R0, !PT ;  /* 0x00000000ff047248 */ /* 0x000fe20007fe0100 */
[----:B------:R-:W2:Y:S01]  /*00d0*/  LDCU UR21, c[0x0][0x374] ;  /* 0x00006e80ff1577ac */ /* 0x000ea20008000800 */
[----:B------:R-:W3:Y:S01]  /*00e0*/  LDCU.64 UR22, c[0x0][0x358] ;  /* 0x00006b00ff1677ac */ /* 0x000ee20008000a00 */
[----:B-1----:R-:W-:Y:S02]  /*00f0*/  UIMAD UR4, UR6, UR6, URZ ;  /* 0x00000006060472a4 */ /* 0x002fe4000f8e02ff */
[----:B------:R-:W-:Y:S01]  /*0100*/  ISETP.GE.AND P0, PT, R4, UR6, PT ;  /* 0x0000000604007c0c */ /* 0x000fe2000bf06270 */
[----:B------:R-:W-:-:S02]  /*0110*/  UIMAD.WIDE UR24, UR6, 0x40, URZ ;  /* 0x00000040061878a5 */ /* 0x000fc4000f8e02ff */
[----:B------:R-:W-:Y:S02]  /*0120*/  UIADD3 UR4, UPT, UPT, UR4, -UR6, URZ ;  /* 0x8000000604047290 */ /* 0x000fe4000fffe0ff */
[----:B------:R-:W-:-:S04]  /*0130*/  UIMAD.WIDE UR6, UR6, 0x8, URZ ;  /* 0x00000008060678a5 */ /* 0x000fc8000f8e02ff */
[----:B------:R-:W-:-:S04]  /*0140*/  IMAD.U32 R5, RZ, RZ, UR4 ;  /* 0x00000004ff057e24 */ /* 0x000fc8000f8e00ff */
[----:B------:R-:W-:-:S03]  /*0150*/  IMAD.WIDE R2, R5, 0x8, R2 ;  /* 0x0000000805027825 */ /* 0x000fc600078e0202 */
[----:B0-----:R-:W-:-:S04]  /*0160*/  IADD3 R5, P1, PT, R2, UR8, RZ ;  /* 0x0000000802057c10 */ /* 0x001fc8000ff3e0ff */
[----:B--23--:R-:W-:-:S09]  /*0170*/  IADD3.X R2, PT, PT, R3, UR9, RZ, P1, !PT ;  /* 0x0000000903027c10 */ /* 0x00cfd20008ffe4ff */
.L_x_447:
[----:B0-----:R-:W0:Y:S01]  /*0180*/  LDCU UR4, c[0x0][0x380] ;  /* 0x00007000ff0477ac */ /* 0x001e220008000800 */
[----:B------:R-:W-:Y:S01]  /*0190*/  BSSY.RECONVERGENT B0, `(.L_x_439) ;  /* 0x0000179000007945 */ /* 0x000fe20003800200 */
[----:B------:R-:W-:Y:S01]  /*01a0*/  UMOV UR15, UR14 ;  /* 0x0000000e000f7c82 */ /* 0x000fe20008000000 */
[----:B------:R-:W-:-:S04]  /*01b0*/  UIADD3 UR14, UPT, UPT, UR21, UR14, URZ ;  /* 0x0000000e150e7290 */ /* 0x000fc8000fffe0ff */
[----:B0-----:R-:W-:Y:S01]  /*01c0*/  UISETP.GE.AND UP0, UPT, UR14, UR4, UPT ;  /* 0x000000040e00728c */ /* 0x001fe2000bf06270 */
[----:B-1-3--:R-:W-:Y:S10]  /*01d0*/  @P0 BRA `(.L_x_440) ;  /* 0x0000001400d00947 */ /* 0x00aff40003800000 */
[----:B------:R-:W0:Y:S01]  /*01e0*/  LDCU UR16, c[0x0][0x384] ;  /* 0x00007080ff1077ac */ /* 0x000e220008000800 */
[----:B------:R-:W-:Y:S02]  /*01f0*/  PRMT R3, RZ, 0x7610, R3 ;  /* 0x00007610ff037816 */ /* 0x000fe40000000003 */
[----:B------:R-:W-:Y:S01]  /*0200*/  PRMT R4, RZ, 0x7610, R4 ;  /* 0x00007610ff047816 */ /* 0x000fe20000000004 */
[----:B------:R-:W1:Y:S01]  /*0210*/  LDCU.64 UR12, c[0x0][0x388] ;  /* 0x00007100ff0c77ac */ /* 0x000e620008000a00 */
[----:B------:R-:W2:Y:S01]  /*0220*/  LDCU UR27, c[0x0][0x384] ;  /* 0x00007080ff1b77ac */ /* 0x000ea20008000800 */
[----:B0-----:R-:W-:-:S04]  /*0230*/  UIMAD UR4, UR16, UR16, URZ ;  /* 0x00000010100472a4 */ /* 0x001fc8000f8e02ff */
[----:B------:R-:W-:Y:S02]  /*0240*/  UIMAD UR26, UR4, UR15, URZ ;  /* 0x0000000f041a72a4 */ /* 0x000fe4000f8e02ff */
[----:B------:R-:W-:Y:S02]  /*0250*/  UIADD3 UR16, UPT, UPT, UR4, -UR16, URZ ;  /* 0x8000001004107290 */ /* 0x000fe4000fffe0ff */
[----:B------:R-:W-:Y:S02]  /*0260*/  USHF.R.S32.HI UR5, URZ, 0x1f, UR26 ;  /* 0x0000001fff057899 */ /* 0x000fe4000801141a */
[----:B-1----:R-:W-:Y:S01]  /*0270*/  ULEA UR12, UP1, UR26, UR12, 0x3 ;  /* 0x0000000c1a0c7291 */ /* 0x002fe2000f8218ff */
[----:B------:R-:W-:-:S03]  /*0280*/  UMOV UR4, URZ ;  /* 0x000000ff00047c82 */ /* 0x000fc60008000000 */
[----:B--2---:R-:W-:-:S12]  /*0290*/  ULEA.HI.X UR13, UR26, UR13, UR5, 0x3, UP1 ;  /* 0x0000000d1a0d7291 */ /* 0x004fd800088f1c05 */
.L_x_446:
[----:B0-----:R-:W0:Y:S01]  /*02a0*/  LDCU UR28, c[0x0][0x384] ;  /* 0x00007080ff1c77ac */ /* 0x001e220008000800 */
[----:B------:R-:W-:Y:S02]  /*02b0*/  UIADD3 UR27, UPT, UPT, UR27, -0x1, URZ ;  /* 0xffffffff1b1b7890 */ /* 0x000fe4000fffe0ff */
[----:B0-----:R-:W-:-:S04]  /*02c0*/  UIADD3 UR5, UPT, UPT, UR4, -UR28, URZ ;  /* 0x8000001c04057290 */ /* 0x001fc8000fffe0ff */
[----:B------:R-:W-:-:S09]  /*02d0*/  UISETP.GT.AND UP1, UPT, UR5, -0x2, UPT ;  /* 0xfffffffe0500788c */ /* 0x000fd2000bf24270 */
[----:B-1-3--:R-:W-:Y:S05]  /*02e0*/  BRA.U UP1, `(.L_x_441) ;  /* 0x0000001501747547 */ /* 0x00afea000b800000 */
[----:B------:R-:W0:Y:S01]  /*02f0*/  LDCU.64 UR18, c[0x0][0x388] ;  /* 0x00007100ff1277ac */ /* 0x000e220008000a00 */
[----:B------:R-:W-:Y:S02]  /*0300*/  USHF.R.S32.HI UR20, URZ, 0x1f, UR26 ;  /* 0x0000001fff147899 */ /* 0x000fe4000801141a */
[----:B------:R-:W-:Y:S02]  /*0310*/  UIADD3 UR5, UPT, UPT, -UR4, -0x2, UR28 ;  /* 0xfffffffe04057890 */ /* 0x000fe4000fffe11c */
[----:B------:R-:W-:Y:S02]  /*0320*/  UIMAD UR17, UR4, UR28, URZ ;  /* 0x0000001c041172a4 */ /* 0x000fe4000f8e02ff */
[----:B0-----:R-:W-:-:S04]  /*0330*/  ULEA UR18, UP1, UR26, UR18, 0x3 ;  /* 0x000000121a127291 */ /* 0x001fc8000f8218ff */
[----:B------:R-:W-:Y:S02]  /*0340*/  ULEA.HI.X UR19, UR26, UR19, UR20, 0x3, UP1 ;  /* 0x000000131a137291 */ /* 0x000fe400088f1c14 */
[----:B------:R-:W-:Y:S02]  /*0350*/  UISETP.GE.U32.AND UP1, UPT, UR5, 0x7, UPT ;  /* 0x000000070500788c */ /* 0x000fe4000bf26070 */
[----:B------:R-:W-:Y:S01]  /*0360*/  UIMAD.WIDE UR18, UR16, 0x8, UR18 ;  /* 0x00000008101278a5 */ /* 0x000fe2000f8e0212 */
[----:B------:R-:W-:-:S06]  /*0370*/  UMOV UR5, URZ ;  /* 0x000000ff00057c82 */ /* 0x000fcc0008000000 */
[----:B------:R-:W-:Y:S05]  /*0380*/  BRA.U !UP1, `(.L_x_442) ;  /* 0x0000000909187547 */ /* 0x000fea000b800000 */
[----:B------:R-:W0:Y:S01]  /*0390*/  LDCU.128 UR8, c[0x0][0x390] ;  /* 0x00007200ff0877ac */ /* 0x000e220008000c00 */
[----:B------:R-:W-:-:S04]  /*03a0*/  UIADD3 UR18, UP1, UPT, UR26, UR17, URZ ;  /* 0x000000111a127290 */ /* 0x000fc8000ff3e0ff */
[----:B------:R-:W-:Y:S02]  /*03b0*/  USHF.L.U32 UR5, UR18, 0x3, URZ ;  /* 0x0000000312057899 */ /* 0x000fe400080006ff */
[----:B------:R-:W-:Y:S02]  /*03c0*/  UIADD3.X UR19, UPT, UPT, URZ, UR20, URZ, UP1, !UPT ;  /* 0x00000014ff137290 */ /* 0x000fe40008ffe4ff */
[----:B0-----:R-:W-:Y:S02]  /*03d0*/  UIADD3 UR17, UP1, UPT, UR5, UR8, URZ ;  /* 0x0000000805117290 */ /* 0x001fe4000ff3e0ff */
[----:B------:R-:W-:Y:S02]  /*03e0*/  UIADD3 UR8, UP3, UPT, UR5, UR10, URZ ;  /* 0x0000000a05087290 */ /* 0x000fe4000ff7e0ff */
[----:B------:R-:W-:Y:S02]  /*03f0*/  USHF.L.U64.HI UR10, UR18, 0x3, UR19 ;  /* 0x00000003120a7899 */ /* 0x000fe40008010213 */
[----:B------:R-:W-:-:S02]  /*0400*/  UIADD3 UR17, UP2, UPT, UR17, 0x20, URZ ;  /* 0x0000002011117890 */ /* 0x000fc4000ff5e0ff */
[----:B------:R-:W-:Y:S02]  /*0410*/  UIADD3 UR8, UP4, UPT, UR8, 0x20, URZ ;  /* 0x0000002008087890 */ /* 0x000fe4000ff9e0ff */
[----:B------:R-:W-:Y:S02]  /*0420*/  UIADD3.X UR9, UPT, UPT, URZ, UR10, UR9, UP2, UP1 ;  /* 0x0000000aff097290 */ /* 0x000fe400097e2409 */
[----:B------:R-:W-:Y:S01]  /*0430*/  UIADD3.X UR11, UPT, UPT, URZ, UR10, UR11, UP4, UP3 ;  /* 0x0000000aff0b7290 */ /* 0x000fe2000a7e640b */
[----:B------:R-:W-:Y:S01]  /*0440*/  IMAD.U32 R8, RZ, RZ, UR17 ;  /* 0x00000011ff087e24 */ /* 0x000fe2000f8e00ff */
[----:B------:R-:W-:Y:S01]  /*0450*/  ULOP3.LUT UR5, UR27, 0xfffffff8, URZ, 0xc0, !UPT ;  /* 0xfffffff81b057892 */ /* 0x000fe2000f8ec0ff */
[----:B------:R-:W-:Y:S01]  /*0460*/  IMAD.U32 R6, RZ, RZ, UR8 ;  /* 0x00000008ff067e24 */ /* 0x000fe2000f8e00ff */
[----:B------:R-:W-:Y:S01]  /*0470*/  MOV R9, UR9 ;  /* 0x0000000900097c02 */ /* 0x000fe20008000f00 */
[----:B------:R-:W-:Y:S01]  /*0480*/  USHF.L.U64.HI UR10, UR26, 0x3, UR20 ;  /* 0x000000031a0a7899 */ /* 0x000fe20008010214 */
[----:B------:R-:W-:Y:S01]  /*0490*/  IMAD.U32 R7, RZ, RZ, UR11 ;  /* 0x0000000bff077e24 */ /* 0x000fe2000f8e00ff */
[----:B------:R-:W-:-:S02]  /*04a0*/  USHF.L.U32 UR18, UR26, 0x3, URZ ;  /* 0x000000031a127899 */ /* 0x000fc400080006ff */
[----:B------:R-:W-:-:S12]  /*04b0*/  UIADD3 UR5, UPT, UPT, -UR5, URZ, URZ ;  /* 0x000000ff05057290 */ /* 0x000fd8000fffe1ff */
.L_x_443:
[----:B---3--:R-:W-:Y:S01]  /*04c0*/  IADD3 R16, P1, PT, R5, UR18, RZ ;  /* 0x0000001205107c10 */ /* 0x008fe2000ff3e0ff */
[----:B------:R-:W-:Y:S01]  /*04d0*/  IMAD.MOV.U32 R11, RZ, RZ, 0x8 ;  /* 0x00000008ff0b7424 */ /* 0x000fe200078e00ff */
[----:B------:R-:W2:Y:S02]  /*04e0*/  LDG.E.64.CONSTANT R18, desc[UR22][R6.64+-0x20] ;  /* 0xffffe01606127981 */ /* 0x000ea4000c1e9b00 */
[----:B------:R-:W-:Y:S01]  /*04f0*/  IADD3.X R17, PT, PT, R2, UR10, RZ, P1, !PT ;  /* 0x0000000a02117c10 */ /* 0x000fe20008ffe4ff */
[----:B------:R-:W-:Y:S01]  /*0500*/  IMAD.WIDE R10, R0, R11, UR12 ;  /* 0x0000000c000a7e25 */ /* 0x000fe2000f8e020b */
[----:B------:R-:W3:Y:S04]  /*0510*/  LDG.E.64.CONSTANT R12, desc[UR22][R8.64+-0x20] ;  /* 0xffffe016080c7981 */ /* 0x000ee8000c1e9b00 */
[----:B------:R-:W2:Y:S04]  /*0520*/  LDG.E.64 R20, desc[UR22][R16.64] ;  /* 0x0000001610147981 */ /* 0x000ea8000c1e1b00 */
[----:B------:R-:W4:Y:S01]  /*0530*/  LDG.E.64 R14, desc[UR22][R10.64] ;  /* 0x000000160a0e7981 */ /* 0x000f22000c1e1b00 */
[----:B--2---:R-:W-:-:S02]  /*0540*/  DMUL R22, R18, R20 ;  /* 0x0000001412167228 */ /* 0x004fc40000000000 */
[----:B---3--:R-:W-:-:S06]  /*0550*/  DMUL R20, R12, R20 ;  /* 0x000000140c147228 */ /* 0x008fcc0000000000 */
[-C--:B----4-:R-:W-:Y:S01]  /*0560*/  DFMA R24, R12, R14.reuse, -R22 ;  /* 0x0000000e0c18722b */ /* 0x090fe20000000816 */
[----:B------:R-:W-:Y:S01]  /*0570*/  IADD3 R12, P1, PT, R16, -UR6, RZ ;  /* 0x80000006100c7c10 */ /* 0x000fe2000ff3e0ff */
[----:B------:R-:W-:Y:S01]  /*0580*/  DFMA R28, R18, R14, R20 ;  /* 0x0000000e121c722b */ /* 0x000fe20000000014 */
[----:B------:R-:W2:Y:S02]  /*0590*/  LDG.E.64.CONSTANT R18, desc[UR22][R6.64+-0x18] ;  /* 0xffffe81606127981 */ /* 0x000ea4000c1e9b00 */
[----:B------:R-:W-:Y:S02]  /*05a0*/  IADD3.X R13, PT, PT, R17, ~UR7, RZ, P1, !PT ;  /* 0x80000007110d7c10 */ /* 0x000fe40008ffe4ff */
[----:B------:R-:W-:Y:S04]  /*05b0*/  STG.E.64 desc[UR22][R10.64], R24 ;  /* 0x000000180a007986 */ /* 0x000fe8000c101b16 */
[----:B------:R0:W-:Y:S04]  /*05c0*/  STG.E.64 desc[UR22][R16.64], R28 ;  /* 0x0000001c10007986 */ /* 0x0001e8000c101b16 */
[----:B------:R-:W2:Y:S04]  /*05d0*/  LDG.E.64 R22, desc[UR22][R12.64] ;  /* 0x000000160c167981 */ /* 0x000ea8000c1e1b00 */
[----:B------:R-:W3:Y:S04]  /*05e0*/  LDG.E.64.CONSTANT R14, desc[UR22][R8.64+-0x18] ;  /* 0xffffe816080e7981 */ /* 0x000ee8000c1e9b00 */
[----:B------:R-:W4:Y:S04]  /*05f0*/  LDG.E.64 R20, desc[UR22][R10.64] ;  /* 0x000000160a147981 */ /* 0x000f28000c1e1b00 */
[----:B0-----:R-:W5:Y:S01]  /*0600*/  LDG.E.64.CONSTANT R16, desc[UR22][R8.64+-0x10] ;  /* 0xfffff01608107981 */ /* 0x001f62000c1e9b00 */
[----:B--2---:R-:W-:-:S02]  /*0610*/  DMUL R26, R18, R22 ;  /* 0x00000016121a7228 */ /* 0x004fc40000000000 */
[----:B---3--:R-:W-:-:S06]  /*0620*/  DMUL R22, R14, R22 ;  /* 0x000000160e167228 */ /* 0x008fcc0000000000 */
[-C--:B----4-:R-:W-:Y:S01]  /*0630*/  DFMA R26, R14, R20.reuse, -R26 ;  /* 0x000000140e1a722b */ /* 0x090fe2000000081a */
[----:B------:R-:W-:Y:S01]  /*0640*/  IADD3 R14, P1, PT, R12, -UR6, RZ ;  /* 0x800000060c0e7c10 */ /* 0x000fe2000ff3e0ff */
[----:B------:R-:W-:-:S03]  /*0650*/  DFMA R22, R18, R20, R22 ;  /* 0x000000141216722b */ /* 0x000fc60000000016 */
[----:B------:R-:W-:Y:S02]  /*0660*/  IADD3.X R15, PT, PT, R13, ~UR7, RZ, P1, !PT ;  /* 0x800000070d0f7c10 */ /* 0x000fe40008ffe4ff */
[----:B------:R-:W-:Y:S04]  /*0670*/  STG.E.64 desc[UR22][R10.64], R26 ;  /* 0x0000001a0a007986 */ /* 0x000fe8000c101b16 */
[----:B------:R0:W-:Y:S04]  /*0680*/  STG.E.64 desc[UR22][R12.64], R22 ;  /* 0x000000160c007986 */ /* 0x0001e8000c101b16 */
[----:B------:R-:W2:Y:S04]  /*0690*/  LDG.E.64.CONSTANT R18, desc[UR22][R6.64+-0x10] ;  /* 0xfffff01606127981 */ /* 0x000ea8000c1e9b00 */
[----:B------:R-:W2:Y:S04]  /*06a0*/  LDG.E.64 R28, desc[UR22][R14.64] ;  /* 0x000000160e1c7981 */ /* 0x000ea8000c1e1b00 */
[----:B------:R-:W3:Y:S04]  /*06b0*/  LDG.E.64 R20, desc[UR22][R10.64] ;  /* 0x000000160a147981 */ /* 0x000ee8000c1e1b00 */
[----:B0-----:R-:W4:Y:S01]  /*06c0*/  LDG.E.64.CONSTANT R12, desc[UR22][R8.64+-0x8] ;  /* 0xfffff816080c7981 */ /* 0x001f22000c1e9b00 */
[----:B--2---:R-:W-:-:S02]  /*06d0*/  DMUL R24, R18, R28 ;  /* 0x0000001c12187228 */ /* 0x004fc40000000000 */
[----:B-----5:R-:W-:-:S06]  /*06e0*/  DMUL R22, R16, R28 ;  /* 0x0000001c10167228 */ /* 0x020fcc0000000000 */
[-C--:B---3--:R-:W-:Y:S01]  /*06f0*/  DFMA R24, R16, R20.reuse, -R24 ;  /* 0x000000141018722b */ /* 0x088fe20000000818 */
[----:B------:R-:W-:Y:S01]  /*0700*/  IADD3 R16, P1, PT, R14, -UR6, RZ ;  /* 0x800000060e107c10 */ /* 0x000fe2000ff3e0ff */
[----:B------:R-:W-:Y:S01]  /*0710*/  DFMA R28, R18, R20, R22 ;  /* 0x00000014121c722b */ /* 0x000fe20000000016 */
[----:B------:R-:W2:Y:S02]  /*0720*/  LDG.E.64.CONSTANT R18, desc[UR22][R6.64+-0x8] ;  /* 0xfffff81606127981 */ /* 0x000ea4000c1e9b00 */
[----:B------:R-:W-:Y:S02]  /*0730*/  IADD3.X R17, PT, PT, R15, ~UR7, RZ, P1, !PT ;  /* 0x800000070f117c10 */ /* 0x000fe40008ffe4ff */
[----:B------:R-:W-:Y:S04]  /*0740*/  STG.E.64 desc[UR22][R10.64], R24 ;  /* 0x000000180a007986 */ /* 0x000fe8000c101b16 */
[----:B------:R0:W-:Y:S04]  /*0750*/  STG.E.64 desc[UR22][R14.64], R28 ;  /* 0x0000001c0e007986 */ /* 0x0001e8000c101b16 */
[----:B------:R-:W2:Y:S04]  /*0760*/  LDG.E.64 R22, desc[UR22][R16.64] ;  /* 0x0000001610167981 */ /* 0x000ea8000c1e1b00 */
[----:B------:R-:W3:Y:S04]  /*0770*/  LDG.E.64 R20, desc[UR22][R10.64] ;  /* 0x000000160a147981 */ /* 0x000ee8000c1e1b00 */
[----:B0-----:R-:W5:Y:S01]  /*0780*/  LDG.E.64.CONSTANT R14, desc[UR22][R8.64] ;  /* 0x00000016080e7981 */ /* 0x001f62000c1e9b00 */
[----:B--2---:R-:W-:-:S02]  /*0790*/  DMUL R26, R18, R22 ;  /* 0x00000016121a7228 */ /* 0x004fc40000000000 */
[----:B----4-:R-:W-:-:S06]  /*07a0*/  DMUL R22, R12, R22 ;  /* 0x000000160c167228 */ /* 0x010fcc0000000000 */
        /* <DEDUP_REMOVED lines=26> */
[----:B------:R-:W-:Y:S02]  /*0950*/  DFMA R18, R18, R20, R22 ;  /* 0x000000141212722b */ /* 0x000fe40000000016 */
[----:B------:R-:W2:Y:S01]  /*0960*/  LDG.E.64.CONSTANT R22, desc[UR22][R8.64+0x10] ;  /* 0x0000101608167981 */ /* 0x000ea2000c1e9b00 */
[----:B------:R-:W-:-:S03]  /*0970*/  IADD3.X R17, PT, PT, R15, ~UR7, RZ, P1, !PT ;  /* 0x800000070f117c10 */ /* 0x000fc60008ffe4ff */
[----:B------:R-:W-:Y:S04]  /*0980*/  STG.E.64 desc[UR22][R10.64], R26 ;  /* 0x0000001a0a007986 */ /* 0x000fe8000c101b16 */
[----:B------:R0:W-:Y:S04]  /*0990*/  STG.E.64 desc[UR22][R14.64], R18 ;  /* 0x000000120e007986 */ /* 0x0001e8000c101b16 */
[----:B------:R-:W5:Y:S04]  /*09a0*/  LDG.E.64 R20, desc[UR22][R16.64] ;  /* 0x0000001610147981 */ /* 0x000f68000c1e1b00 */
[----:B0-----:R-:W3:Y:S04]  /*09b0*/  LDG.E.64 R18, desc[UR22][R10.64] ;  /* 0x000000160a127981 */ /* 0x001ee8000c1e1b00 */
[----:B------:R0:W4:Y:S01]  /*09c0*/  LDG.E.64.CONSTANT R14, desc[UR22][R8.64+0x18] ;  /* 0x00001816080e7981 */ /* 0x000122000c1e9b00 */
[----:B-----5:R-:W-:-:S02]  /*09d0*/  DMUL R24, R12, R20 ;  /* 0x000000140c187228 */ /* 0x020fc40000000000 */
[----:B--2---:R-:W-:-:S06]  /*09e0*/  DMUL R20, R22, R20 ;  /* 0x0000001416147228 */ /* 0x004fcc0000000000 */
[-C--:B---3--:R-:W-:Y:S01]  /*09f0*/  DFMA R24, R22, R18.reuse, -R24 ;  /* 0x000000121618722b */ /* 0x088fe20000000818 */
[----:B------:R-:W-:Y:S01]  /*0a00*/  IADD3 R22, P1, PT, R16, -UR6, RZ ;  /* 0x8000000610167c10 */ /* 0x000fe2000ff3e0ff */
[----:B------:R-:W-:Y:S01]  /*0a10*/  DFMA R28, R12, R18, R20 ;  /* 0x000000120c1c722b */ /* 0x000fe20000000014 */
[----:B------:R1:W2:Y:S02]  /*0a20*/  LDG.E.64.CONSTANT R12, desc[UR22][R6.64+0x18] ;  /* 0x00001816060c7981 */ /* 0x0002a4000c1e9b00 */
[----:B------:R-:W-:Y:S02]  /*0a30*/  IADD3.X R23, PT, PT, R17, ~UR7, RZ, P1, !PT ;  /* 0x8000000711177c10 */ /* 0x000fe40008ffe4ff */
[----:B------:R3:W-:Y:S04]  /*0a40*/  STG.E.64 desc[UR22][R10.64], R24 ;  /* 0x000000180a007986 */ /* 0x0007e8000c101b16 */
[----:B------:R3:W-:Y:S04]  /*0a50*/  STG.E.64 desc[UR22][R16.64], R28 ;  /* 0x0000001c10007986 */ /* 0x0007e8000c101b16 */
[----:B------:R-:W2:Y:S04]  /*0a60*/  LDG.E.64 R26, desc[UR22][R22.64] ;  /* 0x00000016161a7981 */ /* 0x000ea8000c1e1b00 */
[----:B------:R-:W5:Y:S01]  /*0a70*/  LDG.E.64 R18, desc[UR22][R10.64] ;  /* 0x000000160a127981 */ /* 0x000f62000c1e1b00 */
[----:B------:R-:W-:-:S02]  /*0a80*/  UIADD3 UR18, UP1, UPT, -UR24, UR18, URZ ;  /* 0x0000001218127290 */ /* 0x000fc4000ff3e1ff */
[----:B------:R-:W-:Y:S02]  /*0a90*/  UIADD3 UR5, UPT, UPT, UR5, 0x8, URZ ;  /* 0x0000000805057890 */ /* 0x000fe4000fffe0ff */
[----:B------:R-:W-:Y:S02]  /*0aa0*/  UIADD3.X UR10, UPT, UPT, ~UR25, UR10, URZ, UP1, !UPT ;  /* 0x0000000a190a7290 */ /* 0x000fe40008ffe5ff */
[----:B------:R-:W-:Y:S01]  /*0ab0*/  UISETP.NE.AND UP1, UPT, UR5, URZ, UPT ;  /* 0x000000ff0500728c */ /* 0x000fe2000bf25270 */
[----:B0-----:R-:W-:Y:S02]  /*0ac0*/  IADD3 R8, P1, PT, R8, 0x40, RZ ;  /* 0x0000004008087810 */ /* 0x001fe40007f3e0ff */
[----:B-1----:R-:W-:-:S03]  /*0ad0*/  IADD3 R6, P2, PT, R6, 0x40, RZ ;  /* 0x0000004006067810 */ /* 0x002fc60007f5e0ff */
[----:B------:R-:W-:Y:S01]  /*0ae0*/  IMAD.X R9, RZ, RZ, R9, P1 ;  /* 0x000000ffff097224 */ /* 0x000fe200008e0609 */
[----:B------:R-:W-:Y:S01]  /*0af0*/  IADD3.X R7, PT, PT, RZ, R7, RZ, P2, !PT ;  /* 0x00000007ff077210 */ /* 0x000fe200017fe4ff */
[-C--:B--2---:R-:W-:Y:S02]  /*0b00*/  DMUL R20, R12, R26.reuse ;  /* 0x0000001a0c147228 */ /* 0x084fe40000000000 */
[----:B----4-:R-:W-:-:S06]  /*0b10*/  DMUL R26, R14, R26 ;  /* 0x0000001a0e1a7228 */ /* 0x010fcc0000000000 */
[-C--:B-----5:R-:W-:Y:S02]  /*0b20*/  DFMA R20, R14, R18.reuse, -R20 ;  /* 0x000000120e14722b */ /* 0x0a0fe40000000814 */
[----:B------:R-:W-:-:S05]  /*0b30*/  DFMA R26, R12, R18, R26 ;  /* 0x000000120c1a722b */ /* 0x000fca000000001a */
[----:B------:R3:W-:Y:S04]  /*0b40*/  STG.E.64 desc[UR22][R10.64], R20 ;  /* 0x000000140a007986 */ /* 0x0007e8000c101b16 */
[----:B------:R3:W-:Y:S01]  /*0b50*/  STG.E.64 desc[UR22][R22.64], R26 ;  /* 0x0000001a16007986 */ /* 0x0007e2000c101b16 */
[----:B------:R-:W-:Y:S05]  /*0b60*/  BRA.U UP1, `(.L_x_443) ;  /* 0xfffffff901547547 */ /* 0x000fea000b83ffff */
[----:B------:R-:W0:Y:S01]  /*0b70*/  LDCU UR5, c[0x0][0x384] ;  /* 0x00007080ff0577ac */ /* 0x000e220008000800 */
[----:B------:R-:W1:Y:S01]  /*0b80*/  LDCU.64 UR8, c[0x0][0x388] ;  /* 0x00007100ff0877ac */ /* 0x000e620008000a00 */
[----:B0-----:R-:W-:-:S04]  /*0b90*/  UIMAD UR11, UR5, UR5, URZ ;  /* 0x00000005050b72a4 */ /* 0x001fc8000f8e02ff */
[----:B------:R-:W-:Y:S02]  /*0ba0*/  UIADD3 UR11, UPT, UPT, UR11, -UR5, URZ ;  /* 0x800000050b0b7290 */ /* 0x000fe4000fffe0ff */
[----:B------:R-:W-:Y:S02]  /*0bb0*/  ULOP3.LUT UR5, UR27, 0xfffffff8, URZ, 0xc0, !UPT ;  /* 0xfffffff81b057892 */ /* 0x000fe4000f8ec0ff */
[----:B-1----:R-:W-:-:S04]  /*0bc0*/  UIMAD.WIDE UR8, UR11, 0x8, UR8 ;  /* 0x000000080b0878a5 */ /* 0x002fc8000f8e0208 */
[----:B------:R-:W-:-:S04]  /*0bd0*/  UIADD3 UR18, UP1, UPT, UR8, UR18, URZ ;  /* 0x0000001208127290 */ /* 0x000fc8000ff3e0ff */
[----:B------:R-:W-:-:S12]  /*0be0*/  UIADD3.X UR19, UPT, UPT, UR9, UR10, URZ, UP1, !UPT ;  /* 0x0000000a09137290 */ /* 0x000fd80008ffe4ff */
.L_x_442:
[----:B------:R-:W-:-:S09]  /*0bf0*/  ULOP3.LUT UP1, URZ, UR27, 0x7, URZ, 0xc0, !UPT ;  /* 0x000000071bff7892 */ /* 0x000fd2000f82c0ff */
[----:B------:R-:W-:Y:S05]  /*0c00*/  BRA.U !UP1, `(.L_x_441) ;  /* 0x0000000d092c7547 */ /* 0x000fea000b800000 */
[----:B------:R-:W0:Y:S01]  /*0c10*/  LDCU.U16 UR8, c[0x0][0x384] ;  /* 0x00007080ff0877ac */ /* 0x000e220008000400 */
[-C--:B------:R-:W-:Y:S02]  /*0c20*/  LOP3.LUT R6, RZ, R4.reuse, RZ, 0x33, !PT ;  /* 0x00000004ff067212 */ /* 0x080fe400078e33ff */
[----:B------:R-:W-:Y:S01]  /*0c30*/  LOP3.LUT R7, RZ, R4, RZ, 0x33, !PT ;  /* 0x00000004ff077212 */ /* 0x000fe200078e33ff */
[----:B------:R-:W1:Y:S02]  /*0c40*/  LDCU.U16 UR32, c[0x0][0x384] ;  /* 0x00007080ff2077ac */ /* 0x000e640008000400 */
[----:B0-----:R-:W-:Y:S02]  /*0c50*/  VIADD R6, R6, UR8 ;  /* 0x0000000806067c36 */ /* 0x001fe40008000000 */
[----:B-1----:R-:W-:-:S03]  /*0c60*/  VIADD R7, R7, UR32 ;  /* 0x0000002007077c36 */ /* 0x002fc60008000000 */
[----:B------:R-:W-:Y:S02]  /*0c70*/  LOP3.LUT R6, R6, 0x7, RZ, 0xc0, !PT ;  /* 0x0000000706067812 */ /* 0x000fe400078ec0ff */
[----:B------:R-:W-:-:S03]  /*0c80*/  LOP3.LUT R7, R7, 0x7, RZ, 0xc0, !PT ;  /* 0x0000000707077812 */ /* 0x000fc600078ec0ff */
[----:B------:R-:W-:Y:S01]  /*0c90*/  VIADD R6, R6, 0xffffffff ;  /* 0xffffffff06067836 */ /* 0x000fe20000000000 */
[----:B------:R-:W-:-:S04]  /*0ca0*/  LOP3.LUT P2, RZ, R7, 0x3, RZ, 0xc0, !PT ;  /* 0x0000000307ff7812 */ /* 0x000fc8000784c0ff */
[----:B------:R-:W-:-:S13]  /*0cb0*/  ISETP.GE.U32.AND P1, PT, R6, 0x3, PT ;  /* 0x000000030600780c */ /* 0x000fda0003f26070 */
[----:B------:R-:W-:Y:S05]  /*0cc0*/  @!P1 BRA `(.L_x_444) ;  /* 0x0000000400609947 */ /* 0x000fea0003800000 */
[----:B------:R-:W0:Y:S01]  /*0cd0*/  LDCU UR11, c[0x0][0x398] ;  /* 0x00007300ff0b77ac */ /* 0x000e220008000800 */
[----:B---3--:R-:W-:Y:S02]  /*0ce0*/  HFMA2 R21, -RZ, RZ, 0, 4.76837158203125e-07 ;  /* 0x00000008ff157431 */ /* 0x008fe400000001ff */
[----:B------:R-:W-:Y:S01]  /*0cf0*/  IMAD.MOV.U32 R7, RZ, RZ, 0x8 ;  /* 0x00000008ff077424 */ /* 0x000fe200078e00ff */
[----:B------:R-:W-:Y:S01]  /*0d00*/  UIMAD UR17, UR4, UR28, URZ ;  /* 0x0000001c041172a4 */ /* 0x000fe2000f8e02ff */
[----:B------:R-:W1:Y:S01]  /*0d10*/  LDCU.64 UR30, c[0x0][0x390] ;  /* 0x00007200ff1e77ac */ /* 0x000e620008000a00 */
[----:B------:R-:W2:Y:S01]  /*0d20*/  LDCU UR29, c[0x0][0x39c] ;  /* 0x00007380ff1d77ac */ /* 0x000ea20008000800 */
[----:B------:R-:W-:Y:S01]  /*0d30*/  IMAD.WIDE R20, R0, R21, UR18 ;  /* 0x0000001200147e25 */ /* 0x000fe2000f8e0215 */
[----:B------:R-:W-:Y:S02]  /*0d40*/  UIADD3 UR8, UPT, UPT, UR17, UR5, URZ ;  /* 0x0000000511087290 */ /* 0x000fe4000fffe0ff */
[----:B------:R-:W-:-:S02]  /*0d50*/  USHF.R.S32.HI UR20, URZ, 0x1f, UR26 ;  /* 0x0000001fff147899 */ /* 0x000fc4000801141a */
[----:B------:R-:W3:Y:S01]  /*0d60*/  LDG.E.64 R10, desc[UR22][R20.64] ;  /* 0x00000016140a7981 */ /* 0x000ee2000c1e1b00 */
[----:B------:R-:W-:-:S04]  /*0d70*/  UIADD3 UR9, UP1, UPT, UR26, UR8, URZ ;  /* 0x000000081a097290 */ /* 0x000fc8000ff3e0ff */
[----:B------:R-:W-:Y:S02]  /*0d80*/  UIADD3.X UR10, UPT, UPT, URZ, UR20, URZ, UP1, !UPT ;  /* 0x00000014ff0a7290 */ /* 0x000fe40008ffe4ff */
[----:B------:R-:W-:Y:S02]  /*0d90*/  USHF.L.U32 UR8, UR9, 0x3, URZ ;  /* 0x0000000309087899 */ /* 0x000fe400080006ff */
[----:B------:R-:W-:Y:S02]  /*0da0*/  USHF.L.U64.HI UR9, UR9, 0x3, UR10 ;  /* 0x0000000309097899 */ /* 0x000fe4000801020a */
[----:B0-----:R-:W-:Y:S02]  /*0db0*/  UIADD3 UR10, UP2, UPT, UR8, UR11, URZ ;  /* 0x0000000b080a7290 */ /* 0x001fe4000ff5e0ff */
[----:B-1----:R-:W-:Y:S02]  /*0dc0*/  UIADD3 UR8, UP1, UPT, UR8, UR30, URZ ;  /* 0x0000001e08087290 */ /* 0x002fe4000ff3e0ff */
[----:B--2---:R-:W-:-:S02]  /*0dd0*/  UIADD3.X UR30, UPT, UPT, UR9, UR29, URZ, UP2, !UPT ;  /* 0x0000001d091e7290 */ /* 0x004fc400097fe4ff */
[----:B------:R-:W-:Y:S01]  /*0de0*/  UIADD3.X UR9, UPT, UPT, UR9, UR31, URZ, UP1, !UPT ;  /* 0x0000001f09097290 */ /* 0x000fe20008ffe4ff */
[----:B------:R-:W-:Y:S01]  /*0df0*/  IMAD.U32 R8, RZ, RZ, UR10 ;  /* 0x0000000aff087e24 */ /* 0x000fe2000f8e00ff */
[----:B------:R-:W-:Y:S02]  /*0e00*/  MOV R12, UR8 ;  /* 0x00000008000c7c02 */ /* 0x000fe40008000f00 */
[----:B------:R-:W-:Y:S02]  /*0e10*/  IMAD.U32 R9, RZ, RZ, UR30 ;  /* 0x0000001eff097e24 */ /* 0x000fe4000f8e00ff */
[----:B------:R-:W-:Y:S02]  /*0e20*/  IMAD.U32 R13, RZ, RZ, UR9 ;  /* 0x00000009ff0d7e24 */ /* 0x000fe4000f8e00ff */
[----:B------:R-:W-:Y:S01]  /*0e30*/  IMAD.WIDE R6, R0, R7, UR12 ;  /* 0x0000000c00067e25 */ /* 0x000fe2000f8e0207 */
[----:B------:R-:W0:Y:S01]  /*0e40*/  LDCU.64 UR30, c[0x0][0x390] ;  /* 0x00007200ff1e77ac */ /* 0x000e220008000a00 */
[----:B------:R-:W3:Y:S04]  /*0e50*/  LDG.E.64.CONSTANT R8, desc[UR22][R8.64] ;  /* 0x0000001608087981 */ /* 0x000ee8000c1e9b00 */
[----:B------:R-:W2:Y:S04]  /*0e60*/  LDG.E.64.CONSTANT R12, desc[UR22][R12.64] ;  /* 0x000000160c0c7981 */ /* 0x000ea8000c1e9b00 */
[----:B------:R-:W4:Y:S01]  /*0e70*/  LDG.E.64 R14, desc[UR22][R6.64] ;  /* 0x00000016060e7981 */ /* 0x000f22000c1e1b00 */
[----:B------:R-:W-:-:S04]  /*0e80*/  UIADD3 UR9, UP1, UP2, UR26, UR5, UR17 ;  /* 0x000000051a097290 */ /* 0x000fc8000fa3e011 */
[----:B------:R-:W-:Y:S02]  /*0e90*/  UIADD3.X UR10, UPT, UPT, UR20, URZ, URZ, UP1, UP2 ;  /* 0x000000ff140a7290 */ /* 0x000fe40008fe44ff */
[----:B------:R-:W-:Y:S02]  /*0ea0*/  USHF.L.U32 UR8, UR9, 0x3, URZ ;  /* 0x0000000309087899 */ /* 0x000fe400080006ff */
[----:B------:R-:W-:Y:S02]  /*0eb0*/  USHF.L.U64.HI UR9, UR9, 0x3, UR10 ;  /* 0x0000000309097899 */ /* 0x000fe4000801020a */
[----:B------:R-:W-:Y:S02]  /*0ec0*/  UIADD3 UR17, UPT, UPT, -UR28, URZ, URZ ;  /* 0x000000ff1c117290 */ /* 0x000fe4000fffe1ff */
[----:B------:R-:W-:Y:S02]  /*0ed0*/  UIADD3 UR10, UP2, UPT, UR8, UR11, URZ ;  /* 0x0000000b080a7290 */ /* 0x000fe4000ff5e0ff */
[----:B0-----:R-:W-:-:S02]  /*0ee0*/  UIADD3 UR8, UP1, UPT, UR8, UR30, URZ ;  /* 0x0000001e08087290 */ /* 0x001fc4000ff3e0ff */
[----:B------:R-:W-:Y:S02]  /*0ef0*/  UIADD3.X UR11, UPT, UPT, UR9, UR29, URZ, UP2, !UPT ;  /* 0x0000001d090b7290 */ /* 0x000fe400097fe4ff */
[----:B------:R-:W-:Y:S02]  /*0f00*/  UIMAD.WIDE UR18, UR17, 0x8, UR18 ;  /* 0x00000008111278a5 */ /* 0x000fe4000f8e0212 */
[----:B------:R-:W-:Y:S01]  /*0f10*/  UIADD3.X UR9, UPT, UPT, UR9, UR31, URZ, UP1, !UPT ;  /* 0x0000001f09097290 */ /* 0x000fe20008ffe4ff */
[-C--:B---3--:R-:W-:Y:S02]  /*0f20*/  DMUL R16, R8, R10.reuse ;  /* 0x0000000a08107228 */ /* 0x088fe40000000000 */
[----:B--2---:R-:W-:-:S06]  /*0f30*/  DMUL R10, R12, R10 ;  /* 0x0000000a0c0a7228 */ /* 0x004fcc0000000000 */
[-C--:B----4-:R-:W-:Y:S01]  /*0f40*/  DFMA R18, R12, R14.reuse, -R16 ;  /* 0x0000000e0c12722b */ /* 0x090fe20000000810 */
[----:B------:R-:W-:Y:S01]  /*0f50*/  IMAD.MOV.U32 R13, RZ, RZ, 0x8 ;  /* 0x00000008ff0d7424 */ /* 0x000fe200078e00ff */
[----:B------:R-:W-:Y:S01]  /*0f60*/  DFMA R26, R8, R14, R10 ;  /* 0x0000000e081a722b */ /* 0x000fe2000000000a */
[----:B------:R-:W-:Y:S01]  /*0f70*/  IMAD.U32 R10, RZ, RZ, UR10 ;  /* 0x0000000aff0a7e24 */ /* 0x000fe2000f8e00ff */
[----:B------:R-:W-:Y:S01]  /*0f80*/  MOV R11, UR11 ;  /* 0x0000000b000b7c02 */ /* 0x000fe20008000f00 */
[----:B------:R-:W-:Y:S02]  /*0f90*/  IMAD.WIDE R12, R0, R13, UR18 ;  /* 0x00000012000c7e25 */ /* 0x000fe4000f8e020d */
[----:B------:R0:W-:Y:S02]  /*0fa0*/  STG.E.64 desc[UR22][R6.64], R18 ;  /* 0x0000001206007986 */ /* 0x0001e4000c101b16 */
[----:B------:R-:W-:Y:S02]  /*0fb0*/  IMAD.U32 R8, RZ, RZ, UR8 ;  /* 0x00000008ff087e24 */ /* 0x000fe4000f8e00ff */
[----:B------:R-:W-:Y:S01]  /*0fc0*/  IMAD.U32 R9, RZ, RZ, UR9 ;  /* 0x00000009ff097e24 */ /* 0x000fe2000f8e00ff */
[----:B------:R1:W-:Y:S04]  /*0fd0*/  STG.E.64 desc[UR22][R20.64], R26 ;  /* 0x0000001a14007986 */ /* 0x0003e8000c101b16 */
[----:B------:R-:W2:Y:S04]  /*0fe0*/  LDG.E.64.CONSTANT R16, desc[UR22][R10.64+0x8] ;  /* 0x000008160a107981 */ /* 0x000ea8000c1e9b00 */
[----:B------:R-:W2:Y:S04]  /*0ff0*/  LDG.E.64 R14, desc[UR22][R12.64] ;  /* 0x000000160c0e7981 */ /* 0x000ea8000c1e1b00 */
[----:B------:R-:W3:Y:S04]  /*1000*/  LDG.E.64.CONSTANT R22, desc[UR22][R8.64+0x8] ;  /* 0x0000081608167981 */ /* 0x000ee8000c1e9b00 */
[----:B0-----:R-:W4:Y:S01]  /*1010*/  LDG.E.64 R18, desc[UR22][R6.64] ;  /* 0x0000001606127981 */ /* 0x001f22000c1e1b00 */
[----:B------:R-:W-:Y:S01]  /*1020*/  UIADD3 UR8, UPT, UPT, -UR28, URZ, URZ ;  /* 0x000000ff1c087290 */ /* 0x000fe2000fffe1ff */
[----:B-1----:R-:W-:-:S03]  /*1030*/  IMAD.MOV.U32 R21, RZ, RZ, 0x8 ;  /* 0x00000008ff157424 */ /* 0x002fc600078e00ff */
[----:B------:R-:W-:Y:S01]  /*1040*/  UIMAD.WIDE UR18, UR8, 0x8, UR18 ;  /* 0x00000008081278a5 */ /* 0x000fe2000f8e0212 */
[-C--:B--2---:R-:W-:Y:S02]  /*1050*/  DMUL R24, R16, R14.reuse ;  /* 0x0000000e10187228 */ /* 0x084fe40000000000 */
[----:B---3--:R-:W-:-:S06]  /*1060*/  DMUL R14, R22, R14 ;  /* 0x0000000e160e7228 */ /* 0x008fcc0000000000 */
[-C--:B----4-:R-:W-:Y:S01]  /*1070*/  DFMA R24, R22, R18.reuse, -R24 ;  /* 0x000000121618722b */ /* 0x090fe20000000818 */
[----:B------:R-:W2:Y:S01]  /*1080*/  LDG.E.64.CONSTANT R22, desc[UR22][R8.64+0x10] ;  /* 0x0000101608167981 */ /* 0x000ea2000c1e9b00 */
[----:B------:R-:W-:Y:S01]  /*1090*/  DFMA R28, R16, R18, R14 ;  /* 0x00000012101c722b */ /* 0x000fe2000000000e */
[----:B------:R-:W-:-:S04]  /*10a0*/  IMAD.WIDE R14, R0, R21, UR18 ;  /* 0x00000012000e7e25 */ /* 0x000fc8000f8e0215 */
[----:B------:R-:W-:Y:S04]  /*10b0*/  STG.E.64 desc[UR22][R6.64], R24 ;  /* 0x0000001806007986 */ /* 0x000fe8000c101b16 */
[----:B------:R0:W-:Y:S04]  /*10c0*/  STG.E.64 desc[UR22][R12.64], R28 ;  /* 0x0000001c0c007986 */ /* 0x0001e8000c101b16 */
[----:B------:R-:W3:Y:S04]  /*10d0*/  LDG.E.64.CONSTANT R16, desc[UR22][R10.64+0x10] ;  /* 0x000010160a107981 */ /* 0x000ee8000c1e9b00 */
[----:B------:R-:W3:Y:S04]  /*10e0*/  LDG.E.64 R18, desc[UR22][R14.64] ;  /* 0x000000160e127981 */ /* 0x000ee8000c1e1b00 */
[----:B------:R-:W4:Y:S01]  /*10f0*/  LDG.E.64 R20, desc[UR22][R6.64] ;  /* 0x0000001606147981 */ /* 0x000f22000c1e1b00 */
[----:B------:R-:W-:-:S03]  /*1100*/  UIMAD.WIDE UR18, UR8, 0x8, UR18 ;  /* 0x00000008081278a5 */ /* 0x000fc6000f8e0212 */
[----:B------:R-:W5:Y:S04]  /*1110*/  LDG.E.64.CONSTANT R10, desc[UR22][R10.64+0x18] ;  /* 0x000018160a0a7981 */ /* 0x000f68000c1e9b00 */
[----:B------:R-:W5:Y:S01]  /*1120*/  LDG.E.64.CONSTANT R8, desc[UR22][R8.64+0x18] ;  /* 0x0000181608087981 */ /* 0x000f62000c1e9b00 */
[-C--:B---3--:R-:W-:Y:S02]  /*1130*/  DMUL R26, R16, R18.reuse ;  /* 0x00000012101a7228 */ /* 0x088fe40000000000 */
[----:B--2---:R-:W-:-:S06]  /*1140*/  DMUL R18, R22, R18 ;  /* 0x0000001216127228 */ /* 0x004fcc0000000000 */
[-C--:B----4-:R-:W-:Y:S01]  /*1150*/  DFMA R26, R22, R20.reuse, -R26 ;  /* 0x00000014161a722b */ /* 0x090fe2000000081a */
[----:B------:R-:W-:Y:S01]  /*1160*/  MOV R23, 0x8 ;  /* 0x0000000800177802 */ /* 0x000fe20000000f00 */
[----:B------:R-:W-:-:S04]  /*1170*/  DFMA R18, R16, R20, R18 ;  /* 0x000000141012722b */ /* 0x000fc80000000012 */
[----:B0-----:R-:W-:Y:S01]  /*1180*/  IMAD.WIDE R12, R0, R23, UR18 ;  /* 0x00000012000c7e25 */ /* 0x001fe2000f8e0217 */
[----:B------:R0:W-:Y:S04]  /*1190*/  STG.E.64 desc[UR22][R6.64], R26 ;  /* 0x0000001a06007986 */ /* 0x0001e8000c101b16 */
[----:B------:R0:W-:Y:S04]  /*11a0*/  STG.E.64 desc[UR22][R14.64], R18 ;  /* 0x000000120e007986 */ /* 0x0001e8000c101b16 */
[----:B------:R-:W5:Y:S04]  /*11b0*/  LDG.E.64 R20, desc[UR22][R12.64] ;  /* 0x000000160c147981 */ /* 0x000f68000c1e1b00 */
[----:B------:R-:W2:Y:S01]  /*11c0*/  LDG.E.64 R16, desc[UR22][R6.64] ;  /* 0x0000001606107981 */ /* 0x000ea2000c1e1b00 */
[----:B------:R-:W-:-:S02]  /*11d0*/  UIADD3 UR5, UPT, UPT, UR5, 0x4, URZ ;  /* 0x0000000405057890 */ /* 0x000fc4000fffe0ff */
[----:B------:R-:W-:Y:S01]  /*11e0*/  UIMAD.WIDE UR18, UR8, 0x8, UR18 ;  /* 0x00000008081278a5 */ /* 0x000fe2000f8e0212 */
[-C--:B-----5:R-:W-:Y:S02]  /*11f0*/  DMUL R22, R10, R20.reuse ;  /* 0x000000140a167228 */ /* 0x0a0fe40000000000 */
[----:B------:R-:W-:-:S06]  /*1200*/  DMUL R20, R8, R20 ;  /* 0x0000001408147228 */ /* 0x000fcc0000000000 */
[-C--:B--2---:R-:W-:Y:S02]  /*1210*/  DFMA R22, R8, R16.reuse, -R22 ;  /* 0x000000100816722b */ /* 0x084fe40000000816 */
[----:B------:R-:W-:-:S05]  /*1220*/  DFMA R20, R10, R16, R20 ;  /* 0x000000100a14722b */ /* 0x000fca0000000014 */
[----:B------:R0:W-:Y:S04]  /*1230*/  STG.E.64 desc[UR22][R6.64], R22 ;  /* 0x0000001606007986 */ /* 0x0001e8000c101b16 */
[----:B------:R0:W-:Y:S02]  /*1240*/  STG.E.64 desc[UR22][R12.64], R20 ;  /* 0x000000140c007986 */ /* 0x0001e4000c101b16 */
.L_x_444:
[----:B------:R-:W-:Y:S05]  /*1250*/  @!P2 BRA `(.L_x_441) ;  /* 0x000000040098a947 */ /* 0x000fea0003800000 */
[C---:B0-----:R-:W-:Y:S01]  /*1260*/  LOP3.LUT R6, R3.reuse, 0x3, RZ, 0x3c, !PT ;  /* 0x0000000303067812 */ /* 0x041fe200078e3cff */
[----:B------:R-:W0:Y:S01]  /*1270*/  LDCU.U16 UR8, c[0x0][0x384] ;  /* 0x00007080ff0877ac */ /* 0x000e220008000400 */
[----:B------:R-:W-:-:S03]  /*1280*/  LOP3.LUT R7, R3, 0x3, RZ, 0x3c, !PT ;  /* 0x0000000303077812 */ /* 0x000fc600078e3cff */
[----:B------:R-:W-:-:S05]  /*1290*/  VIADD R6, R6, UR32 ;  /* 0x0000002006067c36 */ /* 0x000fca0008000000 */
[----:B------:R-:W-:-:S04]  /*12a0*/  LOP3.LUT R6, R6, 0x3, RZ, 0xc0, !PT ;  /* 0x0000000306067812 */ /* 0x000fc800078ec0ff */
[----:B------:R-:W-:Y:S01]  /*12b0*/  ISETP.NE.AND P1, PT, R6, 0x1, PT ;  /* 0x000000010600780c */ /* 0x000fe20003f25270 */
[----:B0-----:R-:W-:-:S05]  /*12c0*/  VIADD R7, R7, UR8 ;  /* 0x0000000807077c36 */ /* 0x001fca0008000000 */
[----:B------:R-:W-:-:S04]  /*12d0*/  LOP3.LUT R7, R7, 0x1, RZ, 0xc0, !PT ;  /* 0x0000000107077812 */ /* 0x000fc800078ec0ff */
[----:B------:R-:W-:-:S03]  /*12e0*/  ISETP.NE.U32.AND P2, PT, R7, 0x1, PT ;  /* 0x000000010700780c */ /* 0x000fc60003f45070 */
[----:B------:R-:W-:Y:S10]  /*12f0*/  @!P1 BRA `(.L_x_445) ;  /* 0x0000000000f49947 */ /* 0x000ff40003800000 */
[----:B------:R-:W0:Y:S01]  /*1300*/  LDCU UR11, c[0x0][0x398] ;  /* 0x00007300ff0b77ac */ /* 0x000e220008000800 */
[----:B------:R-:W-:Y:S02]  /*1310*/  IMAD.MOV.U32 R9, RZ, RZ, 0x8 ;  /* 0x00000008ff097424 */ /* 0x000fe400078e00ff */
[----:B------:R-:W-:Y:S01]  /*1320*/  HFMA2 R7, -RZ, RZ, 0, 4.76837158203125e-07 ;  /* 0x00000008ff077431 */ /* 0x000fe200000001ff */
[----:B------:R-:W-:Y:S01]  /*1330*/  UIMAD UR20, UR4, UR28, URZ ;  /* 0x0000001c041472a4 */ /* 0x000fe2000f8e02ff */
[----:B------:R-:W-:Y:S01]  /*1340*/  IMAD.WIDE R8, R0, R9, UR18 ;  /* 0x0000001200087e25 */ /* 0x000fe2000f8e0209 */
[----:B------:R-:W1:Y:S01]  /*1350*/  LDCU.64 UR30, c[0x0][0x390] ;  /* 0x00007200ff1e77ac */ /* 0x000e620008000a00 */
[----:B------:R-:W2:Y:S03]  /*1360*/  LDCU UR29, c[0x0][0x39c] ;  /* 0x00007380ff1d77ac */ /* 0x000ea60008000800 */
[----:B------:R-:W4:Y:S01]  /*1370*/  LDG.E.64 R12, desc[UR22][R8.64] ;  /* 0x00000016080c7981 */ /* 0x000f22000c1e1b00 */
[----:B------:R-:W-:-:S02]  /*1380*/  UIADD3 UR8, UPT, UPT, UR20, UR5, URZ ;  /* 0x0000000514087290 */ /* 0x000fc4000fffe0ff */
[----:B------:R-:W-:Y:S02]  /*1390*/  USHF.R.S32.HI UR17, URZ, 0x1f, UR26 ;  /* 0x0000001fff117899 */ /* 0x000fe4000801141a */
        /* <DEDUP_REMOVED lines=8> */
[----:B---3--:R-:W-:Y:S01]  /*1420*/  MOV R10, UR8 ;  /* 0x00000008000a7c02 */ /* 0x008fe20008000f00 */
[----:B------:R-:W-:Y:S02]  /*1430*/  IMAD.U32 R18, RZ, RZ, UR30 ;  /* 0x0000001eff127e24 */ /* 0x000fe4000f8e00ff */
[----:B------:R-:W-:Y:S02]  /*1440*/  IMAD.U32 R11, RZ, RZ, UR10 ;  /* 0x0000000aff0b7e24 */ /* 0x000fe4000f8e00ff */
[----:B------:R-:W-:-:S04]  /*1450*/  IMAD.U32 R19, RZ, RZ, UR31 ;  /* 0x0000001fff137e24 */ /* 0x000fc8000f8e00ff */
[----:B------:R-:W4:Y:S01]  /*1460*/  LDG.E.64.CONSTANT R10, desc[UR22][R10.64] ;  /* 0x000000160a0a7981 */ /* 0x000f22000c1e9b00 */
[----:B------:R-:W-:Y:S01]  /*1470*/  IMAD.WIDE R6, R0, R7, UR12 ;  /* 0x0000000c00067e25 */ /* 0x000fe2000f8e0207 */
[----:B------:R-:W0:Y:S02]  /*1480*/  LDCU.64 UR30, c[0x0][0x390] ;  /* 0x00007200ff1e77ac */ /* 0x000e240008000a00 */
[----:B------:R-:W2:Y:S04]  /*1490*/  LDG.E.64.CONSTANT R18, desc[UR22][R18.64] ;  /* 0x0000001612127981 */ /* 0x000ea8000c1e9b00 */
[----:B------:R-:W3:Y:S01]  /*14a0*/  LDG.E.64 R16, desc[UR22][R6.64] ;  /* 0x0000001606107981 */ /* 0x000ee2000c1e1b00 */
[----:B------:R-:W-:-:S04]  /*14b0*/  UIADD3 UR8, UP1, UP2, UR26, UR5, UR20 ;  /* 0x000000051a087290 */ /* 0x000fc8000fa3e014 */
[----:B------:R-:W-:Y:S02]  /*14c0*/  UIADD3.X UR9, UPT, UPT, UR17, URZ, URZ, UP1, UP2 ;  /* 0x000000ff11097290 */ /* 0x000fe40008fe44ff */
[----:B------:R-:W-:Y:S02]  /*14d0*/  USHF.L.U32 UR10, UR8, 0x3, URZ ;  /* 0x00000003080a7899 */ /* 0x000fe400080006ff */
[----:B------:R-:W-:Y:S02]  /*14e0*/  USHF.L.U64.HI UR9, UR8, 0x3, UR9 ;  /* 0x0000000308097899 */ /* 0x000fe40008010209 */
[----:B0-----:R-:W-:Y:S02]  /*14f0*/  UIADD3 UR17, UP1, UPT, UR10, UR30, URZ ;  /* 0x0000001e0a117290 */ /* 0x001fe4000ff3e0ff */
[----:B------:R-:W-:Y:S02]  /*1500*/  UIADD3 UR8, UPT, UPT, -UR28, URZ, URZ ;  /* 0x000000ff1c087290 */ /* 0x000fe4000fffe1ff */
[----:B------:R-:W-:-:S02]  /*1510*/  UIADD3.X UR20, UPT, UPT, UR9, UR31, URZ, UP1, !UPT ;  /* 0x0000001f09147290 */ /* 0x000fc40008ffe4ff */
[----:B------:R-:W-:Y:S02]  /*1520*/  UIADD3 UR10, UP1, UPT, UR10, UR11, URZ ;  /* 0x0000000b0a0a7290 */ /* 0x000fe4000ff3e0ff */
[----:B------:R-:W-:Y:S02]  /*1530*/  UIMAD.WIDE UR18, UR8, 0x8, UR18 ;  /* 0x00000008081278a5 */ /* 0x000fe4000f8e0212 */
[----:B------:R-:W-:Y:S01]  /*1540*/  UIADD3.X UR9, UPT, UPT, UR9, UR29, URZ, UP1, !UPT ;  /* 0x0000001d09097290 */ /* 0x000fe20008ffe4ff */
[-C--:B----4-:R-:W-:Y:S02]  /*1550*/  DMUL R14, R10, R12.reuse ;  /* 0x0000000c0a0e7228 */ /* 0x090fe40000000000 */
[----:B--2---:R-:W-:-:S06]  /*1560*/  DMUL R12, R18, R12 ;  /* 0x0000000c120c7228 */ /* 0x004fcc0000000000 */
[-C--:B---3--:R-:W-:Y:S02]  /*1570*/  DFMA R14, R18, R16.reuse, -R14 ;  /* 0x00000010120e722b */ /* 0x088fe4000000080e */
[----:B------:R-:W-:Y:S01]  /*1580*/  DFMA R18, R10, R16, R12 ;  /* 0x000000100a12722b */ /* 0x000fe2000000000c */
[----:B------:R-:W-:Y:S01]  /*1590*/  IMAD.MOV.U32 R11, RZ, RZ, 0x8 ;  /* 0x00000008ff0b7424 */ /* 0x000fe200078e00ff */
[----:B------:R-:W-:Y:S01]  /*15a0*/  MOV R12, UR10 ;  /* 0x0000000a000c7c02 */ /* 0x000fe20008000f00 */
[----:B------:R-:W-:Y:S02]  /*15b0*/  IMAD.U32 R13, RZ, RZ, UR9 ;  /* 0x00000009ff0d7e24 */ /* 0x000fe4000f8e00ff */
[----:B------:R-:W-:Y:S02]  /*15c0*/  IMAD.U32 R16, RZ, RZ, UR17 ;  /* 0x00000011ff107e24 */ /* 0x000fe4000f8e00ff */
[----:B------:R-:W-:Y:S02]  /*15d0*/  IMAD.U32 R17, RZ, RZ, UR20 ;  /* 0x00000014ff117e24 */ /* 0x000fe4000f8e00ff */
[----:B------:R-:W-:Y:S01]  /*15e0*/  IMAD.WIDE R10, R0, R11, UR18 ;  /* 0x00000012000a7e25 */ /* 0x000fe2000f8e020b */
[----:B------:R0:W-:Y:S04]  /*15f0*/  STG.E.64 desc[UR22][R6.64], R14 ;  /* 0x0000000e06007986 */ /* 0x0001e8000c101b16 */
[----:B------:R0:W-:Y:S04]  /*1600*/  STG.E.64 desc[UR22][R8.64], R18 ;  /* 0x0000001208007986 */ /* 0x0001e8000c101b16 */
[----:B------:R-:W2:Y:S04]  /*1610*/  LDG.E.64.CONSTANT R12, desc[UR22][R12.64+0x8] ;  /* 0x000008160c0c7981 */ /* 0x000ea8000c1e9b00 */
[----:B------:R-:W2:Y:S04]  /*1620*/  LDG.E.64 R22, desc[UR22][R10.64] ;  /* 0x000000160a167981 */ /* 0x000ea8000c1e1b00 */
[----:B------:R-:W3:Y:S04]  /*1630*/  LDG.E.64.CONSTANT R16, desc[UR22][R16.64+0x8] ;  /* 0x0000081610107981 */ /* 0x000ee8000c1e9b00 */
[----:B------:R-:W4:Y:S01]  /*1640*/  LDG.E.64 R20, desc[UR22][R6.64] ;  /* 0x0000001606147981 */ /* 0x000f22000c1e1b00 */
[----:B------:R-:W-:-:S02]  /*1650*/  UIADD3 UR5, UPT, UPT, UR5, 0x2, URZ ;  /* 0x0000000205057890 */ /* 0x000fc4000fffe0ff */
[----:B------:R-:W-:Y:S01]  /*1660*/  UIMAD.WIDE UR18, UR8, 0x8, UR18 ;  /* 0x00000008081278a5 */ /* 0x000fe2000f8e0212 */
[-C--:B--2---:R-:W-:Y:S02]  /*1670*/  DMUL R24, R12, R22.reuse ;  /* 0x000000160c187228 */ /* 0x084fe40000000000 */
[----:B---3--:R-:W-:-:S06]  /*1680*/  DMUL R22, R16, R22 ;  /* 0x0000001610167228 */ /* 0x008fcc0000000000 */
[-C--:B----4-:R-:W-:Y:S02]  /*1690*/  DFMA R24, R16, R20.reuse, -R24 ;  /* 0x000000141018722b */ /* 0x090fe40000000818 */
[----:B------:R-:W-:-:S05]  /*16a0*/  DFMA R22, R12, R20, R22 ;  /* 0x000000140c16722b */ /* 0x000fca0000000016 */
[----:B------:R0:W-:Y:S04]  /*16b0*/  STG.E.64 desc[UR22][R6.64], R24 ;  /* 0x0000001806007986 */ /* 0x0001e8000c101b16 */
[----:B------:R0:W-:Y:S02]  /*16c0*/  STG.E.64 desc[UR22][R10.64], R22 ;  /* 0x000000160a007986 */ /* 0x0001e4000c101b16 */
.L_x_445:
[----:B------:R-:W-:Y:S05]  /*16d0*/  @P2 BRA `(.L_x_441) ;  /* 0x0000000000782947 */ /* 0x000fea0003800000 */
[----:B------:R-:W1:Y:S01]  /*16e0*/  LDCU.128 UR8, c[0x0][0x390] ;  /* 0x00007200ff0877ac */ /* 0x000e620008000c00 */
[----:B0-----:R-:W-:Y:S01]  /*16f0*/  MOV R7, 0x8 ;  /* 0x0000000800077802 */ /* 0x001fe20000000f00 */
[----:B------:R-:W-:Y:S01]  /*1700*/  IMAD.MOV.U32 R9, RZ, RZ, 0x8 ;  /* 0x00000008ff097424 */ /* 0x000fe200078e00ff */
[----:B------:R-:W-:Y:S02]  /*1710*/  UIMAD UR17, UR4, UR28, URZ ;  /* 0x0000001c041172a4 */ /* 0x000fe4000f8e02ff */
[----:B------:R-:W-:Y:S01]  /*1720*/  USHF.R.S32.HI UR20, URZ, 0x1f, UR26 ;  /* 0x0000001fff147899 */ /* 0x000fe2000801141a */
[----:B------:R-:W-:Y:S01]  /*1730*/  IMAD.WIDE R6, R0, R7, UR18 ;  /* 0x0000001200067e25 */ /* 0x000fe2000f8e0207 */
[----:B------:R-:W-:-:S04]  /*1740*/  UIADD3 UR5, UPT, UPT, UR17, UR5, URZ ;  /* 0x0000000511057290 */ /* 0x000fc8000fffe0ff */
[----:B------:R-:W-:Y:S01]  /*1750*/  UIADD3 UR17, UP1, UPT, UR26, UR5, URZ ;  /* 0x000000051a117290 */ /* 0x000fe2000ff3e0ff */
[----:B------:R-:W2:Y:S03]  /*1760*/  LDG.E.64 R12, desc[UR22][R6.64] ;  /* 0x00000016060c7981 */ /* 0x000ea6000c1e1b00 */
[----:B------:R-:W-:Y:S02]  /*1770*/  USHF.L.U32 UR5, UR17, 0x3, URZ ;  /* 0x0000000311057899 */ /* 0x000fe400080006ff */
[----:B------:R-:W-:Y:S02]  /*1780*/  UIADD3.X UR20, UPT, UPT, URZ, UR20, URZ, UP1, !UPT ;  /* 0x00000014ff147290 */ /* 0x000fe40008ffe4ff */
[----:B-1----:R-:W-:Y:S02]  /*1790*/  UIADD3 UR10, UP2, UPT, UR5, UR10, URZ ;  /* 0x0000000a050a7290 */ /* 0x002fe4000ff5e0ff */
[----:B------:R-:W-:-:S02]  /*17a0*/  USHF.L.U64.HI UR17, UR17, 0x3, UR20 ;  /* 0x0000000311117899 */ /* 0x000fc40008010214 */
[----:B------:R-:W-:Y:S02]  /*17b0*/  UIADD3 UR8, UP1, UPT, UR5, UR8, URZ ;  /* 0x0000000805087290 */ /* 0x000fe4000ff3e0ff */
[----:B------:R-:W-:Y:S01]  /*17c0*/  UIADD3.X UR11, UPT, UPT, UR17, UR11, URZ, UP2, !UPT ;  /* 0x0000000b110b7290 */ /* 0x000fe200097fe4ff */
[----:B---3--:R-:W-:Y:S01]  /*17d0*/  IMAD.U32 R10, RZ, RZ, UR10 ;  /* 0x0000000aff0a7e24 */ /* 0x008fe2000f8e00ff */
[----:B------:R-:W-:Y:S02]  /*17e0*/  UIADD3.X UR9, UPT, UPT, UR17, UR9, URZ, UP1, !UPT ;  /* 0x0000000911097290 */ /* 0x000fe40008ffe4ff */
[----:B------:R-:W-:Y:S02]  /*17f0*/  IMAD.U32 R14, RZ, RZ, UR8 ;  /* 0x00000008ff0e7e24 */ /* 0x000fe4000f8e00ff */
[----:B------:R-:W-:Y:S02]  /*1800*/  IMAD.U32 R11, RZ, RZ, UR11 ;  /* 0x0000000bff0b7e24 */ /* 0x000fe4000f8e00ff */
[----:B------:R-:W-:Y:S01]  /*1810*/  MOV R15, UR9 ;  /* 0x00000009000f7c02 */ /* 0x000fe20008000f00 */
[----:B------:R-:W-:-:S03]  /*1820*/  IMAD.WIDE R8, R0, R9, UR12 ;  /* 0x0000000c00087e25 */ /* 0x000fc6000f8e0209 */
[----:B------:R-:W2:Y:S04]  /*1830*/  LDG.E.64.CONSTANT R10, desc[UR22][R10.64] ;  /* 0x000000160a0a7981 */ /* 0x000ea8000c1e9b00 */
[----:B------:R-:W3:Y:S04]  /*1840*/  LDG.E.64.CONSTANT R14, desc[UR22][R14.64] ;  /* 0x000000160e0e7981 */ /* 0x000ee8000c1e9b00 */
[----:B------:R-:W4:Y:S01]  /*1850*/  LDG.E.64 R16, desc[UR22][R8.64] ;  /* 0x0000001608107981 */ /* 0x000f22000c1e1b00 */
[-C--:B--2---:R-:W-:Y:S02]  /*1860*/  DMUL R18, R10, R12.reuse ;  /* 0x0000000c0a127228 */ /* 0x084fe40000000000 */
[----:B---3--:R-:W-:-:S06]  /*1870*/  DMUL R12, R14, R12 ;  /* 0x0000000c0e0c7228 */ /* 0x008fcc0000000000 */
[-C--:B----4-:R-:W-:Y:S02]  /*1880*/  DFMA R18, R14, R16.reuse, -R18 ;  /* 0x000000100e12722b */ /* 0x090fe40000000812 */
[----:B------:R-:W-:-:S05]  /*1890*/  DFMA R12, R10, R16, R12 ;  /* 0x000000100a0c722b */ /* 0x000fca000000000c */
[----:B------:R1:W-:Y:S04]  /*18a0*/  STG.E.64 desc[UR22][R8.64], R18 ;  /* 0x0000001208007986 */ /* 0x0003e8000c101b16 */
[----:B------:R1:W-:Y:S02]  /*18b0*/  STG.E.64 desc[UR22][R6.64], R12 ;  /* 0x0000000c06007986 */ /* 0x0003e4000c101b16 */
.L_x_441:
[----:B------:R-:W-:Y:S01]  /*18c0*/  UIADD3 UR4, UPT, UPT, UR4, 0x1, URZ ;  /* 0x0000000104047890 */ /* 0x000fe2000fffe0ff */
[----:B------:R-:W-:Y:S01]  /*18d0*/  IADD3 R4, PT, PT, R4, 0x1, RZ ;  /* 0x0000000104047810 */ /* 0x000fe20007ffe0ff */
[----:B------:R-:W-:Y:S01]  /*18e0*/  VIADD R3, R3, 0x1 ;  /* 0x0000000103037836 */ /* 0x000fe20000000000 */
[----:B------:R-:W-:Y:S02]  /*18f0*/  UIMAD.WIDE.U32 UR12, UR28, 0x8, UR12 ;  /* 0x000000081c0c78a5 */ /* 0x000fe4000f8e000c */
[----:B------:R-:W-:-:S09]  /*1900*/  UISETP.NE.AND UP1, UPT, UR4, UR28, UPT ;  /* 0x0000001c0400728c */ /* 0x000fd2000bf25270 */
[----:B------:R-:W-:Y:S05]  /*1910*/  BRA.U UP1, `(.L_x_446) ;  /* 0xffffffe901607547 */ /* 0x000fea000b83ffff */
.L_x_440:
[----:B------:R-:W-:Y:S05]  /*1920*/  BSYNC.RECONVERGENT B0 ;  /* 0x0000000000007941 */ /* 0x000fea0003800200 */
.L_x_439:
[----:B------:R-:W-:Y:S05]  /*1930*/  BRA.U !UP0, `(.L_x_447) ;  /* 0xffffffe908107547 */ /* 0x000fea000b83ffff */
[----:B------:R-:W-:Y:S05]  /*1940*/  EXIT ;  /* 0x000000000000794d */ /* 0x000fea0003800000 */
.L_x_448:
        /* <DEDUP_REMOVED lines=11> */
.L_x_516:


//--------------------- .text._Z31unitaryReconstructFrancisSharedIdEviiPT_PKS0_S3_ --------------------------
	.section	.text._Z31unitaryReconstructFrancisSharedIdEviiPT_PKS0_S3_,"ax",@progbits
	.align	128
        .global         _Z31unitaryReconstructFrancisSharedIdEviiPT_PKS0_S3_
        .type           _Z31unitaryReconstructFrancisSharedIdEviiPT_PKS0_S3_,@function
        .size           _Z31unitaryReconstructFrancisSharedIdEviiPT_PKS0_S3_,(.L_x_517 - _Z31unitaryReconstructFrancisSharedIdEviiPT_PKS0_S3_)
        .other          _Z31unitaryReconstructFrancisSharedIdEviiPT_PKS0_S3_,@"STO_CUDA_ENTRY STV_DEFAULT"
_Z31unitaryReconstructFrancisSharedIdEviiPT_PKS0_S3_:
.text._Z31unitaryReconstructFrancisSharedIdEviiPT_PKS0_S3_:
        /* <DEDUP_REMOVED lines=13> */
[----:B--2---:R-:W-:-:S02]  /*00d0*/  UIMAD.WIDE UR18, UR9, 0x40, URZ ;  /* 0x00000040091278a5 */ /* 0x004fc4000f8e02ff */
[----:B------:R-:W-:Y:S02]  /*00e0*/  UIMAD.WIDE UR20, UR9, 0x8, URZ ;  /* 0x00000008091478a5 */ /* 0x000fe4000f8e02ff */
[----:B-1----:R-:W-:-:S04]  /*00f0*/  ULEA UR4, UR5, UR4, 0x18 ;  /* 0x0000000405047291 */ /* 0x002fc8000f8ec0ff */
[----:B------:R-:W-:Y:S01]  /*0100*/  ULEA UR9, UR9, UR4, 0x3 ;  /* 0x0000000409097291 */ /* 0x000fe2000f8e18ff */
[----:B0--34-:R-:W-:-:S11]  /*0110*/  IMAD R0, R0, UR6, R3 ;  /* 0x0000000600007c24 */ /* 0x019fd6000f8e0203 */
.L_x_460:
[----:B0-----:R-:W0:Y:S01]  /*0120*/  LDCU.64 UR6, c[0x0][0x380] ;  /* 0x00007000ff0677ac */ /* 0x001e220008000a00 */
[----:B------:R-:W-:Y:S01]  /*0130*/  UMOV UR4, UR8 ;  /* 0x0000000800047c82 */ /* 0x000fe20008000000 */
[----:B------:R-:W-:Y:S02]  /*0140*/  UIADD3 UR8, UPT, UPT, UR22, UR8, URZ ;  /* 0x0000000816087290 */ /* 0x000fe4000fffe0ff */
[----:B0-----:R-:W-:Y:S02]  /*0150*/  UISETP.GE.AND UP1, UPT, UR7, 0x1, UPT ;  /* 0x000000010700788c */ /* 0x001fe4000bf26270 */
[----:B------:R-:W-:-:S07]  /*0160*/  UISETP.GE.AND UP0, UPT, UR8, UR6, UPT ;  /* 0x000000060800728c */ /* 0x000fce000bf06270 */
[----:B------:R-:W-:Y:S05]  /*0170*/  BRA.U !UP1, `(.L_x_449) ;  /* 0x0000001109cc7547 */ /* 0x000fea000b800000 */
[----:B------:R-:W0:Y:S01]  /*0180*/  LDCU UR30, c[0x0][0x384] ;  /* 0x00007080ff1e77ac */ /* 0x000e220008000800 */
[----:B------:R-:W-:Y:S02]  /*0190*/  PRMT R2, RZ, 0x7610, R2 ;  /* 0x00007610ff027816 */ /* 0x000fe40000000002 */
[----:B------:R-:W-:Y:S01]  /*01a0*/  PRMT R3, RZ, 0x7610, R3 ;  /* 0x00007610ff037816 */ /* 0x000fe20000000003 */
[----:B------:R-:W1:Y:S01]  /*01b0*/  LDCU.64 UR6, c[0x0][0x388] ;  /* 0x00007100ff0677ac */ /* 0x000e620008000a00 */
[----:B0-----:R-:W-:Y:S02]  /*01c0*/  UIMAD UR31, UR30, UR30, URZ ;  /* 0x0000001e1e1f72a4 */ /* 0x001fe4000f8e02ff */
[----:B------:R-:W-:Y:S02]  /*01d0*/  UIADD3 UR10, UPT, UPT, UR30, -0x1, URZ ;  /* 0xffffffff1e0a7890 */ /* 0x000fe4000fffe0ff */
[----:B------:R-:W-:-:S03]  /*01e0*/  UIMAD UR23, UR31, UR4, URZ ;  /* 0x000000041f1772a4 */ /* 0x000fc6000f8e02ff */
[----:B------:R-:W-:Y:S01]  /*01f0*/  UMOV UR4, URZ ;  /* 0x000000ff00047c82 */ /* 0x000fe20008000000 */
[----:B------:R-:W-:Y:S02]  /*0200*/  USHF.R.S32.HI UR28, URZ, 0x1f, UR23 ;  /* 0x0000001fff1c7899 */ /* 0x000fe40008011417 */
[----:B-1----:R-:W-:-:S04]  /*0210*/  ULEA UR12, UP1, UR23, UR6, 0x3 ;  /* 0x00000006170c7291 */ /* 0x002fc8000f8218ff */
[----:B------:R-:W-:Y:S02]  /*0220*/  ULEA.HI.X UR13, UR23, UR7, UR28, 0x3, UP1 ;  /* 0x00000007170d7291 */ /* 0x000fe400088f1c1c */
[----:B------:R-:W-:-:S04]  /*0230*/  IMAD.U32 R12, RZ, RZ, UR12 ;  /* 0x0000000cff0c7e24 */ /* 0x000fc8000f8e00ff */
[----:B------:R-:W-:Y:S02]  /*0240*/  IMAD.U32 R13, RZ, RZ, UR13 ;  /* 0x0000000dff0d7e24 */ /* 0x000fe4000f8e00ff */
[----:B------:R-:W-:-:S07]  /*0250*/  IMAD.WIDE R4, R0, 0x8, R12 ;  /* 0x0000000800047825 */ /* 0x000fce00078e020c */
.L_x_459:
[----:B0-----:R-:W0:Y:S01]  /*0260*/  LDCU UR29, c[0x0][0x384] ;  /* 0x00007080ff1d77ac */ /* 0x001e220008000800 */
[----:B------:R-:W-:Y:S01]  /*0270*/  BSSY.RECONVERGENT B0, `(.L_x_450) ;  /* 0x0000019000007945 */ /* 0x000fe20003800200 */
[----:B------:R-:W-:-:S04]  /*0280*/  ULOP3.LUT UR5, URZ, UR4, URZ, 0x33, !UPT ;  /* 0x00000004ff057292 */ /* 0x000fc8000f8e33ff */
[----:B0-----:R-:W-:-:S06]  /*0290*/  UIADD3 UR14, UPT, UPT, UR5, UR29, URZ ;  /* 0x0000001d050e7290 */ /* 0x001fcc000fffe0ff */
[----:B------:R-:W-:-:S13]  /*02a0*/  ISETP.GE.AND P0, PT, R0, UR14, PT ;  /* 0x0000000e00007c0c */ /* 0x000fda000bf06270 */
[----:B------:R-:W-:Y:S05]  /*02b0*/  @P0 BRA `(.L_x_451) ;  /* 0x0000000000500947 */ /* 0x000fea0003800000 */
[----:B------:R-:W-:Y:S01]  /*02c0*/  IMAD.U32 R7, RZ, RZ, UR4 ;  /* 0x00000004ff077e24 */ /* 0x000fe2000f8e00ff */
[----:B------:R-:W0:Y:S03]  /*02d0*/  LDCU.128 UR24, c[0x0][0x390] ;  /* 0x00007200ff1877ac */ /* 0x000e260008000c00 */
[----:B------:R-:W-:-:S05]  /*02e0*/  IMAD R6, R7, UR29, R0 ;  /* 0x0000001d07067c24 */ /* 0x000fca000f8e0200 */
[----:B------:R-:W-:-:S04]  /*02f0*/  IADD3 R9, P0, PT, R6, UR23, RZ ;  /* 0x0000001706097c10 */ /* 0x000fc8000ff1e0ff */
[----:B------:R-:W-:Y:S01]  /*0300*/  LEA.HI.X.SX32 R6, R6, UR28, 0x1, P0 ;  /* 0x0000001c06067c11 */ /* 0x000fe200080f0eff */
[----:B------:R-:W-:-:S03]  /*0310*/  IMAD.SHL.U32 R8, R9, 0x8, RZ ;  /* 0x0000000809087824 */ /* 0x000fc600078e00ff */
[----:B------:R-:W-:Y:S02]  /*0320*/  SHF.L.U64.HI R9, R9, 0x3, R6 ;  /* 0x0000000309097819 */ /* 0x000fe40000010206 */
[C---:B0-----:R-:W-:Y:S02]  /*0330*/  IADD3 R6, P0, PT, R8.reuse, UR24, RZ ;  /* 0x0000001808067c10 */ /* 0x041fe4000ff1e0ff */
[----:B------:R-:W-:Y:S02]  /*0340*/  IADD3 R8, P1, PT, R8, UR26, RZ ;  /* 0x0000001a08087c10 */ /* 0x000fe4000ff3e0ff */
[C---:B------:R-:W-:Y:S02]  /*0350*/  IADD3.X R7, PT, PT, R9.reuse, UR25, RZ, P0, !PT ;  /* 0x0000001909077c10 */ /* 0x040fe400087fe4ff */
[----:B------:R-:W-:-:S04]  /*0360*/  IADD3.X R9, PT, PT, R9, UR27, RZ, P1, !PT ;  /* 0x0000001b09097c10 */ /* 0x000fc80008ffe4ff */
[----:B------:R-:W2:Y:S04]  /*0370*/  LDG.E.64.CONSTANT R6, desc[UR16][R6.64] ;  /* 0x0000001006067981 */ /* 0x000ea8000c1e9b00 */
[----:B------:R-:W3:Y:S01]  /*0380*/  LDG.E.64.CONSTANT R8, desc[UR16][R8.64] ;  /* 0x0000001008087981 */ /* 0x000ee2000c1e9b00 */
[----:B------:R-:W0:Y:S01]  /*0390*/  S2UR UR6, SR_CgaCtaId ;  /* 0x00000000000679c3 */ /* 0x000e220000008800 */
[----:B------:R-:W-:Y:S01]  /*03a0*/  UMOV UR5, 0x400 ;  /* 0x0000040000057882 */ /* 0x000fe20000000000 */
[----:B------:R-:W-:Y:S01]  /*03b0*/  LEA R15, R0, UR9, 0x3 ;  /* 0x00000009000f7c11 */ /* 0x000fe2000f8e18ff */
[----:B0-----:R-:W-:-:S06]  /*03c0*/  ULEA UR5, UR6, UR5, 0x18 ;  /* 0x0000000506057291 */ /* 0x001fcc000f8ec0ff */
[----:B------:R-:W-:-:S05]  /*03d0*/  LEA R11, R0, UR5, 0x3 ;  /* 0x00000005000b7c11 */ /* 0x000fca000f8e18ff */
[----:B--2---:R0:W-:Y:S04]  /*03e0*/  STS.64 [R11], R6 ;  /* 0x000000060b007388 */ /* 0x0041e80000000a00 */
[----:B---3--:R0:W-:Y:S02]  /*03f0*/  STS.64 [R15], R8 ;  /* 0x000000080f007388 */ /* 0x0081e40000000a00 */
.L_x_451:
[----:B------:R-:W-:Y:S05]  /*0400*/  BSYNC.RECONVERGENT B0 ;  /* 0x0000000000007941 */ /* 0x000fea0003800200 */
.L_x_450:
[----:B------:R-:W-:Y:S01]  /*0410*/  BAR.SYNC.DEFER_BLOCKING 0x0 ;  /* 0x0000000000007b1d */ /* 0x000fe20000010000 */
[----:B------:R-:W-:-:S05]  /*0420*/  ISETP.GE.AND P0, PT, R0, UR29, PT ;  /* 0x0000001d00007c0c */ /* 0x000fca000bf06270 */
[----:B------:R-:W-:Y:S08]  /*0430*/  BSSY.RECONVERGENT B0, `(.L_x_452) ;  /* 0x00000fe000007945 */ /* 0x000ff00003800200 */
[----:B------:R-:W-:Y:S05]  /*0440*/  @P0 BRA `(.L_x_453) ;  /* 0x0000000c00f00947 */ /* 0x000fea0003800000 */
[----:B------:R-:W-:-:S09]  /*0450*/  UISETP.GE.AND UP1, UPT, UR14, 0x1, UPT ;  /* 0x000000010e00788c */ /* 0x000fd2000bf26270 */
[----:B------:R-:W-:Y:S05]  /*0460*/  BRA.U !UP1, `(.L_x_454) ;  /* 0x0000000d09e07547 */ /* 0x000fea000b800000 */
[----:B------:R-:W-:Y:S01]  /*0470*/  UIADD3 UR6, UPT, UPT, UR31, -UR30, URZ ;  /* 0x8000001e1f067290 */ /* 0x000fe2000fffe0ff */
[----:B0-----:R-:W-:Y:S01]  /*0480*/  IMAD.WIDE R6, R0, 0x8, R12 ;  /* 0x0000000800067825 */ /* 0x001fe200078e020c */
[----:B------:R-:W-:Y:S02]  /*0490*/  UIADD3 UR5, UPT, UPT, -UR4, -0x2, UR29 ;  /* 0xfffffffe04057890 */ /* 0x000fe4000fffe11d */
[----:B------:R-:W-:-:S04]  /*04a0*/  UIMAD.WIDE UR6, UR6, 0x8, URZ ;  /* 0x00000008060678a5 */ /* 0x000fc8000f8e02ff */
[----:B------:R-:W-:-:S04]  /*04b0*/  UIADD3 UR24, UP1, UPT, UR6, UR12, URZ ;  /* 0x0000000c06187290 */ /* 0x000fc8000ff3e0ff */
[----:B------:R-:W-:Y:S02]  /*04c0*/  UIADD3.X UR25, UPT, UPT, UR7, UR13, URZ, UP1, !UPT ;  /* 0x0000000d07197290 */ /* 0x000fe40008ffe4ff */
[----:B------:R-:W-:Y:S01]  /*04d0*/  UISETP.GE.U32.AND UP1, UPT, UR5, 0x7, UPT ;  /* 0x000000070500788c */ /* 0x000fe2000bf26070 */
[----:B------:R-:W-:Y:S02]  /*04e0*/  IMAD.U32 R14, RZ, RZ, UR24 ;  /* 0x00000018ff0e7e24 */ /* 0x000fe4000f8e00ff */
[----:B------:R-:W-:Y:S01]  /*04f0*/  UMOV UR5, URZ ;  /* 0x000000ff00057c82 */ /* 0x000fe20008000000 */
[----:B------:R-:W-:-:S05]  /*0500*/  IMAD.U32 R15, RZ, RZ, UR25 ;  /* 0x00000019ff0f7e24 */ /* 0x000fca000f8e00ff */
[----:B------:R-:W-:Y:S05]  /*0510*/  BRA.U !UP1, `(.L_x_455) ;  /* 0x0000000509c07547 */ /* 0x000fea000b800000 */
[----:B------:R-:W0:Y:S01]  /*0520*/  S2UR UR15, SR_CgaCtaId ;  /* 0x00000000000f79c3 */ /* 0x000e220000008800 */
[----:B------:R-:W-:Y:S01]  /*0530*/  IMAD.U32 R9, RZ, RZ, UR7 ;  /* 0x00000007ff097e24 */ /* 0x000fe2000f8e00ff */
[----:B------:R-:W-:Y:S01]  /*0540*/  ULOP3.LUT UR5, UR10, 0xfffffff8, URZ, 0xc0, !UPT ;  /* 0xfffffff80a057892 */ /* 0x000fe2000f8ec0ff */
[----:B------:R-:W-:Y:S01]  /*0550*/  IMAD.U32 R15, RZ, RZ, UR7 ;  /* 0x00000007ff0f7e24 */ /* 0x000fe2000f8e00ff */
[----:B------:R-:W-:Y:S01]  /*0560*/  UMOV UR11, 0x400 ;  /* 0x00000400000b7882 */ /* 0x000fe20000000000 */
[----:B------:R-:W-:Y:S01]  /*0570*/  IMAD.U32 R14, RZ, RZ, UR6 ;  /* 0x00000006ff0e7e24 */ /* 0x000fe2000f8e00ff */
[----:B------:R-:W-:Y:S01]  /*0580*/  UIADD3 UR5, UPT, UPT, -UR5, URZ, URZ ;  /* 0x000000ff05057290 */ /* 0x000fe2000fffe1ff */
[----:B------:R-:W-:Y:S02]  /*0590*/  IMAD.U32 R8, RZ, RZ, UR6 ;  /* 0x00000006ff087e24 */ /* 0x000fe4000f8e00ff */
[----:B------:R-:W-:Y:S01]  /*05a0*/  IMAD.MOV.U32 R15, RZ, RZ, R9 ;  /* 0x000000ffff0f7224 */ /* 0x000fe200078e0009 */
[----:B0-----:R-:W-:-:S12]  /*05b0*/  ULEA UR11, UR15, UR11, 0x18 ;  /* 0x0000000b0f0b7291 */ /* 0x001fd8000f8ec0ff */
.L_x_456:
[----:B------:R-:W-:Y:S01]  /*05c0*/  IADD3 R22, P0, PT, R4, R14, RZ ;  /* 0x0000000e04167210 */ /* 0x000fe20007f1e0ff */
[----:B-1----:R-:W2:Y:S04]  /*05d0*/  LDG.E.64 R16, desc[UR16][R6.64] ;  /* 0x0000001006107981 */ /* 0x002ea8000c1e1b00 */
[----:B------:R-:W-:Y:S01]  /*05e0*/  IMAD.X R23, R5, 0x1, R15, P0 ;  /* 0x0000000105177824 */ /* 0x000fe200000e060f */
[----:B------:R-:W-:Y:S02]  /*05f0*/  ULEA UR6, UR29, UR11, 0x3 ;  /* 0x0000000b1d067291 */ /* 0x000fe4000f8e18ff */
[----:B------:R-:W-:Y:S04]  /*0600*/  LDS.128 R8, [UR11] ;  /* 0x0000000bff087984 */ /* 0x000fe80008000c00 */
[----:B------:R-:W3:Y:S04]  /*0610*/  LDG.E.64 R20, desc[UR16][R22.64] ;  /* 0x0000001016147981 */ /* 0x000ee8000c1e1b00 */
[----:B------:R-:W3:Y:S01]  /*0620*/  LDS.64 R18, [UR6] ;  /* 0x00000006ff127984 */ /* 0x000ee20008000a00 */
[----:B------:R-:W-:-:S04]  /*0630*/  IADD3 R24, P0, PT, R22, -UR20, RZ ;  /* 0x8000001416187c10 */ /* 0x000fc8000ff1e0ff */
[----:B------:R-:W-:Y:S01]  /*0640*/  IADD3.X R25, PT, PT, R23, ~UR21, RZ, P0, !PT ;  /* 0x8000001517197c10 */ /* 0x000fe200087fe4ff */
[----:B---3--:R-:W-:-:S08]  /*0650*/  DMUL R28, R18, R20 ;  /* 0x00000014121c7228 */ /* 0x008fd00000000000 */
[C---:B--2---:R-:W-:Y:S02]  /*0660*/  DFMA R28, R8.reuse, R16, -R28 ;  /* 0x00000010081c722b */ /* 0x044fe4000000081c */
[----:B------:R-:W-:Y:S01]  /*0670*/  DMUL R8, R8, R20 ;  /* 0x0000001408087228 */ /* 0x000fe20000000000 */
[----:B------:R-:W0:Y:S07]  /*0680*/  LDS.64 R20, [UR6+0x8] ;  /* 0x00000806ff147984 */ /* 0x000e2e0008000a00 */
[----:B------:R-:W-:Y:S01]  /*0690*/  DFMA R8, R18, R16, R8 ;  /* 0x000000101208722b */ /* 0x000fe20000000008 */
[----:B------:R-:W-:Y:S06]  /*06a0*/  STG.E.64 desc[UR16][R6.64], R28 ;  /* 0x0000001c06007986 */ /* 0x000fec000c101b10 */
[----:B------:R1:W-:Y:S04]  /*06b0*/  STG.E.64 desc[UR16][R22.64], R8 ;  /* 0x0000000816007986 */ /* 0x0003e8000c101b10 */
[----:B------:R-:W0:Y:S04]  /*06c0*/  LDG.E.64 R18, desc[UR16][R24.64] ;  /* 0x0000001018127981 */ /* 0x000e28000c1e1b00 */
[----:B-1----:R-:W2:Y:S01]  /*06d0*/  LDG.E.64 R8, desc[UR16][R6.64] ;  /* 0x0000001006087981 */ /* 0x002ea2000c1e1b00 */
[----:B------:R-:W-:-:S04]  /*06e0*/  IADD3 R26, P0, PT, R24, -UR20, RZ ;  /* 0x80000014181a7c10 */ /* 0x000fc8000ff1e0ff */
[----:B------:R-:W-:Y:S01]  /*06f0*/  IADD3.X R27, PT, PT, R25, ~UR21, RZ, P0, !PT ;  /* 0x80000015191b7c10 */ /* 0x000fe200087fe4ff */
[-C--:B0-----:R-:W-:Y:S02]  /*0700*/  DMUL R16, R20, R18.reuse ;  /* 0x0000001214107228 */ /* 0x081fe40000000000 */
[----:B------:R-:W-:-:S06]  /*0710*/  DMUL R18, R10, R18 ;  /* 0x000000120a127228 */ /* 0x000fcc0000000000 */
[-C--:B--2---:R-:W-:Y:S02]  /*0720*/  DFMA R16, R10, R8.reuse, -R16 ;  /* 0x000000080a10722b */ /* 0x084fe40000000810 */
[----:B------:R-:W-:Y:S01]  /*0730*/  DFMA R18, R20, R8, R18 ;  /* 0x000000081412722b */ /* 0x000fe20000000012 */
[----:B------:R-:W-:Y:S04]  /*0740*/  LDS.128 R8, [UR11+0x10] ;  /* 0x0000100bff087984 */ /* 0x000fe80008000c00 */
[----:B------:R0:W-:Y:S04]  /*0750*/  STG.E.64 desc[UR16][R6.64], R16 ;  /* 0x0000001006007986 */ /* 0x0001e8000c101b10 */
[----:B------:R-:W-:Y:S04]  /*0760*/  STG.E.64 desc[UR16][R24.64], R18 ;  /* 0x0000001218007986 */ /* 0x000fe8000c101b10 */
[----:B------:R-:W2:Y:S04]  /*0770*/  LDG.E.64 R20, desc[UR16][R26.64] ;  /* 0x000000101a147981 */ /* 0x000ea8000c1e1b00 */
[----:B------:R-:W2:Y:S04]  /*0780*/  LDS.64 R18, [UR6+0x10] ;  /* 0x00001006ff127984 */ /* 0x000ea80008000a00 */
[----:B0-----:R-:W3:Y:S01]  /*0790*/  LDG.E.64 R16, desc[UR16][R6.64] ;  /* 0x0000001006107981 */ /* 0x001ee2000c1e1b00 */
[----:B------:R-:W-:-:S04]  /*07a0*/  IADD3 R22, P0, PT, R26, -UR20, RZ ;  /* 0x800000141a167c10 */ /* 0x000fc8000ff1e0ff */
[----:B------:R-:W-:Y:S01]  /*07b0*/  IADD3.X R23, PT, PT, R27, ~UR21, RZ, P0, !PT ;  /* 0x800000151b177c10 */ /* 0x000fe200087fe4ff */
[----:B--2---:R-:W-:-:S08]  /*07c0*/  DMUL R28, R18, R20 ;  /* 0x00000014121c7228 */ /* 0x004fd00000000000 */
[C---:B---3--:R-:W-:Y:S02]  /*07d0*/  DFMA R28, R8.reuse, R16, -R28 ;  /* 0x00000010081c722b */ /* 0x048fe4000000081c */
        /* <DEDUP_REMOVED lines=19> */
[----:B------:R-:W-:-:S03]  /*0910*/  IADD3 R26, P0, PT, R24, -UR20, RZ ;  /* 0x80000014181a7c10 */ /* 0x000fc6000ff1e0ff */
[----:B------:R-:W0:Y:S01]  /*0920*/  LDS.64 R22, [UR6+0x28] ;  /* 0x00002806ff167984 */ /* 0x000e220008000a00 */
[----:B------:R-:W-:Y:S01]  /*0930*/  IADD3.X R27, PT, PT, R25, ~UR21, RZ, P0, !PT ;  /* 0x80000015191b7c10 */ /* 0x000fe200087fe4ff */
[----:B--2---:R-:W-:-:S08]  /*0940*/  DMUL R28, R18, R20 ;  /* 0x00000014121c7228 */ /* 0x004fd00000000000 */
[C---:B---3--:R-:W-:Y:S02]  /*0950*/  DFMA R28, R8.reuse, R16, -R28 ;  /* 0x00000010081c722b */ /* 0x048fe4000000081c */
[----:B------:R-:W-:-:S08]  /*0960*/  DMUL R8, R8, R20 ;  /* 0x0000001408087228 */ /* 0x000fd00000000000 */
        /* <DEDUP_REMOVED lines=10> */
[----:B------:R-:W-:-:S05]  /*0a10*/  DFMA R20, R22, R8, R20 ;  /* 0x000000081614722b */ /* 0x000fca0000000014 */
[----:B------:R-:W-:Y:S04]  /*0a20*/  STG.E.64 desc[UR16][R6.64], R10 ;  /* 0x0000000a06007986 */ /* 0x000fe8000c101b10 */
[----:B------:R-:W-:Y:S04]  /*0a30*/  STG.E.64 desc[UR16][R26.64], R20 ;  /* 0x000000141a007986 */ /* 0x000fe8000c101b10 */
[----:B------:R-:W2:Y:S04]  /*0a40*/  LDG.E.64 R24, desc[UR16][R16.64] ;  /* 0x0000001010187981 */ /* 0x000ea8000c1e1b00 */
[----:B------:R-:W3:Y:S04]  /*0a50*/  LDG.E.64 R22, desc[UR16][R6.64] ;  /* 0x0000001006167981 */ /* 0x000ee8000c1e1b00 */
[----:B------:R-:W2:Y:S04]  /*0a60*/  LDS.64 R20, [UR6+0x30] ;  /* 0x00003006ff147984 */ /* 0x000ea80008000a00 */
[----:B------:R-:W0:Y:S01]  /*0a70*/  LDS.128 R8, [UR11+0x30] ;  /* 0x0000300bff087984 */ /* 0x000e220008000c00 */
[----:B--2---:R-:W-:-:S02]  /*0a80*/  DMUL R18, R20, R24 ;  /* 0x0000001814127228 */ /* 0x004fc40000000000 */
[----:B0-----:R-:W-:-:S06]  /*0a90*/  DMUL R24, R8, R24 ;  /* 0x0000001808187228 */ /* 0x001fcc0000000000 */
[-C--:B---3--:R-:W-:Y:S01]  /*0aa0*/  DFMA R18, R8, R22.reuse, -R18 ;  /* 0x000000160812722b */ /* 0x088fe20000000812 */
[----:B------:R-:W-:Y:S01]  /*0ab0*/  IADD3 R8, P0, PT, R16, -UR20, RZ ;  /* 0x8000001410087c10 */ /* 0x000fe2000ff1e0ff */
[----:B------:R-:W-:Y:S01]  /*0ac0*/  DFMA R28, R20, R22, R24 ;  /* 0x00000016141c722b */ /* 0x000fe20000000018 */
[----:B------:R-:W0:Y:S02]  /*0ad0*/  LDS.64 R22, [UR6+0x38] ;  /* 0x00003806ff167984 */ /* 0x000e240008000a00 */
[----:B------:R-:W-:Y:S02]  /*0ae0*/  IADD3.X R9, PT, PT, R17, ~UR21, RZ, P0, !PT ;  /* 0x8000001511097c10 */ /* 0x000fe400087fe4ff */
[----:B------:R1:W-:Y:S04]  /*0af0*/  STG.E.64 desc[UR16][R6.64], R18 ;  /* 0x0000001206007986 */ /* 0x0003e8000c101b10 */
[----:B------:R1:W-:Y:S04]  /*0b00*/  STG.E.64 desc[UR16][R16.64], R28 ;  /* 0x0000001c10007986 */ /* 0x0003e8000c101b10 */
[----:B------:R-:W0:Y:S04]  /*0b10*/  LDG.E.64 R26, desc[UR16][R8.64] ;  /* 0x00000010081a7981 */ /* 0x000e28000c1e1b00 */
[----:B------:R-:W2:Y:S01]  /*0b20*/  LDG.E.64 R20, desc[UR16][R6.64] ;  /* 0x0000001006147981 */ /* 0x000ea2000c1e1b00 */
[----:B------:R-:W-:-:S04]  /*0b30*/  UIADD3 UR5, UPT, UPT, UR5, 0x8, URZ ;  /* 0x0000000805057890 */ /* 0x000fc8000fffe0ff */
[----:B------:R-:W-:Y:S01]  /*0b40*/  UISETP.NE.AND UP1, UPT, UR5, URZ, UPT ;  /* 0x000000ff0500728c */ /* 0x000fe2000bf25270 */
[----:B------:R-:W-:Y:S01]  /*0b50*/  IADD3 R14, P0, PT, R14, -UR18, RZ ;  /* 0x800000120e0e7c10 */ /* 0x000fe2000ff1e0ff */
[----:B------:R-:W-:-:S03]  /*0b60*/  UIADD3 UR11, UPT, UPT, UR11, 0x40, URZ ;  /* 0x000000400b0b7890 */ /* 0x000fc6000fffe0ff */
[----:B------:R-:W-:Y:S01]  /*0b70*/  IADD3.X R15, PT, PT, R15, ~UR19, RZ, P0, !PT ;  /* 0x800000130f0f7c10 */ /* 0x000fe200087fe4ff */
[-C--:B0-----:R-:W-:Y:S02]  /*0b80*/  DMUL R24, R22, R26.reuse ;  /* 0x0000001a16187228 */ /* 0x081fe40000000000 */
[----:B------:R-:W-:-:S06]  /*0b90*/  DMUL R26, R10, R26 ;  /* 0x0000001a0a1a7228 */ /* 0x000fcc0000000000 */
[-C--:B--2---:R-:W-:Y:S02]  /*0ba0*/  DFMA R24, R10, R20.reuse, -R24 ;  /* 0x000000140a18722b */ /* 0x084fe40000000818 */
[----:B------:R-:W-:-:S05]  /*0bb0*/  DFMA R26, R22, R20, R26 ;  /* 0x00000014161a722b */ /* 0x000fca000000001a */
[----:B------:R1:W-:Y:S04]  /*0bc0*/  STG.E.64 desc[UR16][R6.64], R24 ;  /* 0x0000001806007986 */ /* 0x0003e8000c101b10 */
[----:B------:R1:W-:Y:S01]  /*0bd0*/  STG.E.64 desc[UR16][R8.64], R26 ;  /* 0x0000001a08007986 */ /* 0x0003e2000c101b10 */
[----:B------:R-:W-:Y:S05]  /*0be0*/  BRA.U UP1, `(.L_x_456) ;  /* 0xfffffff901747547 */ /* 0x000fea000b83ffff */
[----:B------:R-:W-:Y:S01]  /*0bf0*/  IADD3 R14, P0, PT, R14, UR12, RZ ;  /* 0x0000000c0e0e7c10 */ /* 0x000fe2000ff1e0ff */
[----:B------:R-:W-:-:S03]  /*0c00*/  ULOP3.LUT UR5, UR10, 0xfffffff8, URZ, 0xc0, !UPT ;  /* 0xfffffff80a057892 */ /* 0x000fc6000f8ec0ff */
[----:B------:R-:W-:-:S09]  /*0c10*/  IADD3.X R15, PT, PT, R15, UR13, RZ, P0, !PT ;  /* 0x0000000d0f0f7c10 */ /* 0x000fd200087fe4ff */
.L_x_455:
[----:B------:R-:W-:-:S09]  /*0c20*/  ULOP3.LUT UP1, URZ, UR10, 0x7, URZ, 0xc0, !UPT ;  /* 0x000000070aff7892 */ /* 0x000fd2000f82c0ff */
[----:B------:R-:W-:Y:S05]  /*0c30*/  BRA.U !UP1, `(.L_x_454) ;  /* 0x0000000509ec7547 */ /* 0x000fea000b800000 */
[----:B------:R-:W0:Y:S01]  /*0c40*/  LDCU.U16 UR11, c[0x0][0x384] ;  /* 0x00007080ff0b77ac */ /* 0x000e220008000400 */
[-C--:B-1----:R-:W-:Y:S02]  /*0c50*/  LOP3.LUT R8, RZ, R3.reuse, RZ, 0x33, !PT ;  /* 0x00000003ff087212 */ /* 0x082fe400078e33ff */
[----:B------:R-:W-:-:S03]  /*0c60*/  LOP3.LUT R9, RZ, R3, RZ, 0x33, !PT ;  /* 0x00000003ff097212 */ /* 0x000fc600078e33ff */
[----:B0-----:R-:W-:Y:S02]  /*0c70*/  VIADD R8, R8, UR11 ;  /* 0x0000000b08087c36 */ /* 0x001fe40008000000 */
[----:B------:R-:W-:-:S03]  /*0c80*/  VIADD R9, R9, UR11 ;  /* 0x0000000b09097c36 */ /* 0x000fc60008000000 */
[----:B------:R-:W-:Y:S02]  /*0c90*/  LOP3.LUT R8, R8, 0x7, RZ, 0xc0, !PT ;  /* 0x0000000708087812 */ /* 0x000fe400078ec0ff */
[----:B------:R-:W-:-:S03]  /*0ca0*/  LOP3.LUT R9, R9, 0x7, RZ, 0xc0, !PT ;  /* 0x0000000709097812 */ /* 0x000fc600078ec0ff */
[----:B------:R-:W-:Y:S01]  /*0cb0*/  VIADD R8, R8, 0xffffffff ;  /* 0xffffffff08087836 */ /* 0x000fe20000000000 */
[----:B------:R-:W-:-:S04]  /*0cc0*/  LOP3.LUT P1, RZ, R9, 0x3, RZ, 0xc0, !PT ;  /* 0x0000000309ff7812 */ /* 0x000fc8000782c0ff */
[----:B------:R-:W-:-:S13]  /*0cd0*/  ISETP.GE.U32.AND P0, PT, R8, 0x3, PT ;  /* 0x000000030800780c */ /* 0x000fda0003f06070 */
[----:B------:R-:W-:Y:S05]  /*0ce0*/  @!P0 BRA `(.L_x_457) ;  /* 0x0000000000dc8947 */ /* 0x000fea0003800000 */
[----:B------:R-:W-:Y:S01]  /*0cf0*/  IMAD.WIDE R20, R0, 0x8, R14 ;  /* 0x0000000800147825 */ /* 0x000fe200078e020e */
[----:B------:R-:W2:Y:S04]  /*0d00*/  LDG.E.64 R18, desc[UR16][R6.64] ;  /* 0x0000001006127981 */ /* 0x000ea8000c1e1b00 */
[----:B------:R-:W3:Y:S01]  /*0d10*/  LDG.E.64 R24, desc[UR16][R20.64] ;  /* 0x0000001014187981 */ /* 0x000ee2000c1e1b00 */
[----:B------:R-:W0:Y:S01]  /*0d20*/  S2UR UR7, SR_CgaCtaId ;  /* 0x00000000000779c3 */ /* 0x000e220000008800 */
[----:B------:R-:W-:Y:S02]  /*0d30*/  UMOV UR6, 0x400 ;  /* 0x0000040000067882 */ /* 0x000fe40000000000 */
[----:B0-----:R-:W-:Y:S02]  /*0d40*/  ULEA UR6, UR7, UR6, 0x18 ;  /* 0x0000000607067291 */ /* 0x001fe4000f8ec0ff */
[----:B------:R-:W-:-:S02]  /*0d50*/  ULEA UR7, UR5, UR9, 0x3 ;  /* 0x0000000905077291 */ /* 0x000fc4000f8e18ff */
[----:B------:R-:W-:-:S07]  /*0d60*/  ULEA UR6, UR5, UR6, 0x3 ;  /* 0x0000000605067291 */ /* 0x000fce000f8e18ff */
[----:B------:R-:W3:Y:S04]  /*0d70*/  LDS.64 R26, [UR7] ;  /* 0x00000007ff1a7984 */ /* 0x000ee80008000a00 */
[----:B------:R-:W0:Y:S01]  /*0d80*/  LDS.128 R8, [UR6] ;  /* 0x00000006ff087984 */ /* 0x000e220008000c00 */
[----:B------:R-:W-:-:S04]  /*0d90*/  IMAD R17, RZ, RZ, -UR29 ;  /* 0x8000001dff117e24 */ /* 0x000fc8000f8e02ff */
[----:B------:R-:W-:Y:S01]  /*0da0*/  IMAD.WIDE R16, R17, 0x8, R14 ;  /* 0x0000000811107825 */ /* 0x000fe200078e020e */
[-C--:B---3--:R-:W-:Y:S02]  /*0db0*/  DMUL R22, R26, R24.reuse ;  /* 0x000000181a167228 */ /* 0x088fe40000000000 */
[----:B0-----:R-:W-:-:S06]  /*0dc0*/  DMUL R24, R8, R24 ;  /* 0x0000001808187228 */ /* 0x001fcc0000000000 */
[-C--:B--2---:R-:W-:Y:S02]  /*0dd0*/  DFMA R28, R8, R18.reuse, -R22 ;  /* 0x00000012081c722b */ /* 0x084fe40000000816 */
[----:B------:R-:W-:Y:S01]  /*0de0*/  DFMA R24, R26, R18, R24 ;  /* 0x000000121a18722b */ /* 0x000fe20000000018 */
[----:B------:R-:W-:-:S04]  /*0df0*/  IMAD.WIDE R8, R0, 0x8, R16 ;  /* 0x0000000800087825 */ /* 0x000fc800078e0210 */
[----:B------:R0:W-:Y:S04]  /*0e00*/  STG.E.64 desc[UR16][R6.64], R28 ;  /* 0x0000001c06007986 */ /* 0x0001e8000c101b10 */
[----:B------:R-:W-:Y:S04]  /*0e10*/  STG.E.64 desc[UR16][R20.64], R24 ;  /* 0x0000001814007986 */ /* 0x000fe8000c101b10 */
[----:B------:R1:W2:Y:S04]  /*0e20*/  LDG.E.64 R22, desc[UR16][R8.64] ;  /* 0x0000001008167981 */ /* 0x0002a8000c1e1b00 */
[----:B------:R-:W3:Y:S01]  /*0e30*/  LDG.E.64 R18, desc[UR16][R6.64] ;  /* 0x0000001006127981 */ /* 0x000ee2000c1e1b00 */
[----:B------:R-:W-:-:S02]  /*0e40*/  IMAD R27, RZ, RZ, -UR29 ;  /* 0x8000001dff1b7e24 */ /* 0x000fc4000f8e02ff */
[--C-:B0-----:R-:W-:Y:S01]  /*0e50*/  IMAD.WIDE R28, R0, 0x8, R16.reuse ;  /* 0x00000008001c7825 */ /* 0x101fe200078e0210 */
[----:B------:R-:W-:Y:S04]  /*0e60*/  LDS.64 R20, [UR7+0x10] ;  /* 0x00001007ff147984 */ /* 0x000fe80008000a00 */
[----:B-1----:R-:W2:Y:S01]  /*0e70*/  LDS.64 R8, [UR7+0x8] ;  /* 0x00000807ff087984 */ /* 0x002ea20008000a00 */
[----:B------:R-:W-:-:S04]  /*0e80*/  IMAD.WIDE R14, R27, 0x8, R16 ;  /* 0x000000081b0e7825 */ /* 0x000fc800078e0210 */
[----:B------:R-:W-:Y:S01]  /*0e90*/  IMAD.WIDE R16, R0, 0x8, R14 ;  /* 0x0000000800107825 */ /* 0x000fe200078e020e */
[----:B--2---:R-:W-:Y:S02]  /*0ea0*/  DMUL R24, R8, R22 ;  /* 0x0000001608187228 */ /* 0x004fe40000000000 */
[----:B------:R-:W-:-:S06]  /*0eb0*/  DMUL R22, R22, R10 ;  /* 0x0000000a16167228 */ /* 0x000fcc0000000000 */
[----:B---3--:R-:W-:Y:S02]  /*0ec0*/  DFMA R10, R18, R10, -R24 ;  /* 0x0000000a120a722b */ /* 0x008fe40000000818 */
[----:B------:R-:W-:-:S05]  /*0ed0*/  DFMA R18, R8, R18, R22 ;  /* 0x000000120812722b */ /* 0x000fca0000000016 */
[----:B------:R-:W-:Y:S04]  /*0ee0*/  STG.E.64 desc[UR16][R6.64], R10 ;  /* 0x0000000a06007986 */ /* 0x000fe8000c101b10 */
[----:B------:R0:W-:Y:S04]  /*0ef0*/  STG.E.64 desc[UR16][R28.64], R18 ;  /* 0x000000121c007986 */ /* 0x0001e8000c101b10 */
[----:B------:R-:W2:Y:S04]  /*0f00*/  LDG.E.64 R24, desc[UR16][R16.64] ;  /* 0x0000001010187981 */ /* 0x000ea8000c1e1b00 */
[----:B------:R-:W1:Y:S04]  /*0f10*/  LDS.128 R8, [UR6+0x10] ;  /* 0x00001006ff087984 */ /* 0x000e680008000c00 */
[----:B0-----:R-:W3:Y:S01]  /*0f20*/  LDG.E.64 R18, desc[UR16][R6.64] ;  /* 0x0000001006127981 */ /* 0x001ee2000c1e1b00 */
[----:B------:R-:W-:Y:S01]  /*0f30*/  IMAD.WIDE R14, R27, 0x8, R14 ;  /* 0x000000081b0e7825 */ /* 0x000fe200078e020e */
[----:B--2---:R-:W-:-:S02]  /*0f40*/  DMUL R22, R20, R24 ;  /* 0x0000001814167228 */ /* 0x004fc40000000000 */
[----:B-1----:R-:W-:-:S06]  /*0f50*/  DMUL R24, R8, R24 ;  /* 0x0000001808187228 */ /* 0x002fcc0000000000 */
[-C--:B---3--:R-:W-:Y:S02]  /*0f60*/  DFMA R22, R8, R18.reuse, -R22 ;  /* 0x000000120816722b */ /* 0x088fe40000000816 */
[----:B------:R-:W-:Y:S01]  /*0f70*/  DFMA R24, R20, R18, R24 ;  /* 0x000000121418722b */ /* 0x000fe20000000018 */
[--C-:B------:R-:W-:Y:S01]  /*0f80*/  IMAD.WIDE R8, R0, 0x8, R14.reuse ;  /* 0x0000000800087825 */ /* 0x100fe200078e020e */
[----:B------:R-:W0:Y:S04]  /*0f90*/  LDS.64 R20, [UR7+0x18] ;  /* 0x00001807ff147984 */ /* 0x000e280008000a00 */
[----:B------:R-:W-:Y:S04]  /*0fa0*/  STG.E.64 desc[UR16][R6.64], R22 ;  /* 0x0000001606007986 */ /* 0x000fe8000c101b10 */
[----:B------:R0:W-:Y:S04]  /*0fb0*/  STG.E.64 desc[UR16][R16.64], R24 ;  /* 0x0000001810007986 */ /* 0x0001e8000c101b10 */
[----:B------:R-:W0:Y:S04]  /*0fc0*/  LDG.E.64 R28, desc[UR16][R8.64] ;  /* 0x00000010081c7981 */ /* 0x000e28000c1e1b00 */
[----:B------:R-:W2:Y:S01]  /*0fd0*/  LDG.E.64 R18, desc[UR16][R6.64] ;  /* 0x0000001006127981 */ /* 0x000ea2000c1e1b00 */
[----:B------:R-:W-:Y:S01]  /*0fe0*/  IMAD.WIDE R14, R27, 0x8, R14 ;  /* 0x000000081b0e7825 */ /* 0x000fe200078e020e */
[----:B------:R-:W-:Y:S01]  /*0ff0*/  UIADD3 UR5, UPT, UPT, UR5, 0x4, URZ ;  /* 0x0000000405057890 */ /* 0x000fe2000fffe0ff */
[----:B0-----:R-:W-:-:S02]  /*1000*/  DMUL R24, R20, R28 ;  /* 0x0000001c14187228 */ /* 0x001fc40000000000 */
[----:B------:R-:W-:-:S06]  /*1010*/  DMUL R28, R28, R10 ;  /* 0x0000000a1c1c7228 */ /* 0x000fcc0000000000 */
[----:B--2---:R-:W-:Y:S02]  /*1020*/  DFMA R10, R18, R10, -R24 ;  /* 0x0000000a120a722b */ /* 0x004fe40000000818 */
[----:B------:R-:W-:-:S05]  /*1030*/  DFMA R28, R20, R18, R28 ;  /* 0x00000012141c722b */ /* 0x000fca000000001c */
[----:B------:R0:W-:Y:S04]  /*1040*/  STG.E.64 desc[UR16][R6.64], R10 ;  /* 0x0000000a06007986 */ /* 0x0001e8000c101b10 */
[----:B------:R0:W-:Y:S02]  /*1050*/  STG.E.64 desc[UR16][R8.64], R28 ;  /* 0x0000001c08007986 */ /* 0x0001e4000c101b10 */
.L_x_457:
[----:B------:R-:W-:Y:S05]  /*1060*/  @!P1 BRA `(.L_x_454) ;  /* 0x0000000000e09947 */ /* 0x000fea0003800000 */
[C---:B0-----:R-:W-:Y:S02]  /*1070*/  LOP3.LUT R8, R2.reuse, 0x3, RZ, 0x3c, !PT ;  /* 0x0000000302087812 */ /* 0x041fe400078e3cff */
[----:B------:R-:W-:-:S03]  /*1080*/  LOP3.LUT R9, R2, 0x3, RZ, 0x3c, !PT ;  /* 0x0000000302097812 */ /* 0x000fc600078e3cff */
[----:B------:R-:W-:Y:S02]  /*1090*/  VIADD R8, R8, UR11 ;  /* 0x0000000b08087c36 */ /* 0x000fe40008000000 */
[----:B------:R-:W-:-:S03]  /*10a0*/  VIADD R9, R9, UR11 ;  /* 0x0000000b09097c36 */ /* 0x000fc60008000000 */
[----:B------:R-:W-:Y:S02]  /*10b0*/  LOP3.LUT R8, R8, 0x3, RZ, 0xc0, !PT ;  /* 0x0000000308087812 */ /* 0x000fe400078ec0ff */
[----:B------:R-:W-:Y:S02]  /*10c0*/  LOP3.LUT R9, R9, 0x1, RZ, 0xc0, !PT ;  /* 0x0000000109097812 */ /* 0x000fe400078ec0ff */
[----:B------:R-:W-:Y:S02]  /*10d0*/  ISETP.NE.AND P0, PT, R8, 0x1, PT ;  /* 0x000000010800780c */ /* 0x000fe40003f05270 */
[----:B------:R-:W-:-:S11]  /*10e0*/  ISETP.NE.U32.AND P1, PT, R9, 0x1, PT ;  /* 0x000000010900780c */ /* 0x000fd60003f25070 */
        /* <DEDUP_REMOVED lines=17> */
[--C-:B------:R-:W-:Y:S01]  /*1200*/  IMAD.WIDE R8, R0, 0x8, R14.reuse ;  /* 0x0000000800087825 */ /* 0x100fe200078e020e */
[----:B------:R-:W0:Y:S04]  /*1210*/  LDS.64 R20, [UR7+0x8] ;  /* 0x00000807ff147984 */ /* 0x000e280008000a00 */
[----:B------:R-:W-:Y:S04]  /*1220*/  STG.E.64 desc[UR16][R6.64], R24 ;  /* 0x0000001806007986 */ /* 0x000fe8000c101b10 */
[----:B------:R1:W-:Y:S04]  /*1230*/  STG.E.64 desc[UR16][R18.64], R16 ;  /* 0x0000001012007986 */ /* 0x0003e8000c101b10 */
[----:B------:R-:W0:Y:S04]  /*1240*/  LDG.E.64 R28, desc[UR16][R8.64] ;  /* 0x00000010081c7981 */ /* 0x000e28000c1e1b00 */
[----:B-1----:R-:W2:Y:S01]  /*1250*/  LDG.E.64 R16, desc[UR16][R6.64] ;  /* 0x0000001006107981 */ /* 0x002ea2000c1e1b00 */
        /* <DEDUP_REMOVED lines=8> */
.L_x_458:
[----:B------:R-:W-:Y:S05]  /*12e0*/  @P1 BRA `(.L_x_454) ;  /* 0x0000000000401947 */ /* 0x000fea0003800000 */
[----:B------:R-:W-:Y:S01]  /*12f0*/  IMAD.WIDE R14, R0, 0x8, R14 ;  /* 0x00000008000e7825 */ /* 0x000fe200078e020e */
[----:B------:R-:W2:Y:S04]  /*1300*/  LDG.E.64 R16, desc[UR16][R6.64] ;  /* 0x0000001006107981 */ /* 0x000ea8000c1e1b00 */
[----:B------:R-:W3:Y:S01]  /*1310*/  LDG.E.64 R18, desc[UR16][R14.64] ;  /* 0x000000100e127981 */ /* 0x000ee2000c1e1b00 */
[----:B------:R-:W1:Y:S01]  /*1320*/  S2UR UR7, SR_CgaCtaId ;  /* 0x00000000000779c3 */ /* 0x000e620000008800 */
[----:B------:R-:W-:Y:S02]  /*1330*/  UMOV UR6, 0x400 ;  /* 0x0000040000067882 */ /* 0x000fe40000000000 */
[----:B-1----:R-:W-:Y:S02]  /*1340*/  ULEA UR6, UR7, UR6, 0x18 ;  /* 0x0000000607067291 */ /* 0x002fe4000f8ec0ff */
[----:B------:R-:W-:-:S02]  /*1350*/  ULEA UR7, UR5, UR9, 0x3 ;  /* 0x0000000905077291 */ /* 0x000fc4000f8e18ff */
[----:B------:R-:W-:-:S07]  /*1360*/  ULEA UR5, UR5, UR6, 0x3 ;  /* 0x0000000605057291 */ /* 0x000fce000f8e18ff */
[----:B------:R-:W3:Y:S04]  /*1370*/  LDS.64 R10, [UR7] ;  /* 0x00000007ff0a7984 */ /* 0x000ee80008000a00 */
[----:B0-----:R-:W0:Y:S01]  /*1380*/  LDS.64 R8, [UR5] ;  /* 0x00000005ff087984 */ /* 0x001e220008000a00 */
[-C--:B---3--:R-:W-:Y:S02]  /*1390*/  DMUL R20, R10, R18.reuse ;  /* 0x000000120a147228 */ /* 0x088fe40000000000 */
[----:B0-----:R-:W-:-:S06]  /*13a0*/  DMUL R18, R8, R18 ;  /* 0x0000001208127228 */ /* 0x001fcc0000000000 */
[-C--:B--2---:R-:W-:Y:S02]  /*13b0*/  DFMA R20, R8, R16.reuse, -R20 ;  /* 0x000000100814722b */ /* 0x084fe40000000814 */
[----:B------:R-:W-:-:S05]  /*13c0*/  DFMA R18, R10, R16, R18 ;  /* 0x000000100a12722b */ /* 0x000fca0000000012 */
[----:B------:R2:W-:Y:S04]  /*13d0*/  STG.E.64 desc[UR16][R6.64], R20 ;  /* 0x0000001406007986 */ /* 0x0005e8000c101b10 */
[----:B------:R2:W-:Y:S02]  /*13e0*/  STG.E.64 desc[UR16][R14.64], R18 ;  /* 0x000000120e007986 */ /* 0x0005e4000c101b10 */
.L_x_454:
[----:B012---:R-:W-:-:S04]  /*13f0*/  IMAD.U32 R7, RZ, RZ, UR29 ;  /* 0x0000001dff077e24 */ /* 0x007fc8000f8e00ff */
[----:B------:R-:W-:-:S07]  /*1400*/  IMAD.WIDE.U32 R12, R7, 0x8, R12 ;  /* 0x00000008070c7825 */ /* 0x000fce00078e000c */
.L_x_453:
[----:B------:R-:W-:Y:S05]  /*1410*/  BSYNC.RECONVERGENT B0 ;  /* 0x0000000000007941 */ /* 0x000fea0003800200 */
.L_x_452:
[----:B------:R-:W1:Y:S01]  /*1420*/  LDCU UR5, c[0x0][0x384] ;  /* 0x00007080ff0577ac */ /* 0x000e620008000800 */
[----:B------:R-:W-:Y:S02]  /*1430*/  VIADD R3, R3, 0x1 ;  /* 0x0000000103037836 */ /* 0x000fe40000000000 */
[----:B------:R-:W-:Y:S01]  /*1440*/  VIADD R2, R2, 0x1 ;  /* 0x0000000102027836 */ /* 0x000fe20000000000 */
[----:B------:R-:W-:Y:S02]  /*1450*/  ULOP3.LUT UR10, URZ, UR4, URZ, 0x33, !UPT ;  /* 0x00000004ff0a7292 */ /* 0x000fe4000f8e33ff */
[----:B------:R-:W-:-:S04]  /*1460*/  UIADD3 UR4, UPT, UPT, UR4, 0x1, URZ ;  /* 0x0000000104047890 */ /* 0x000fc8000fffe0ff */
[----:B------:R-:W-:Y:S02]  /*1470*/  UISETP.NE.AND UP1, UPT, UR4, UR29, UPT ;  /* 0x0000001d0400728c */ /* 0x000fe4000bf25270 */
[----:B-1----:R-:W-:-:S04]  /*1480*/  UIADD3 UR5, UPT, UPT, UR5, -0x1, URZ ;  /* 0xffffffff05057890 */ /* 0x002fc8000fffe0ff */
[----:B------:R-:W-:-:S03]  /*1490*/  UIADD3 UR10, UPT, UPT, UR5, UR10, URZ ;  /* 0x0000000a050a7290 */ /* 0x000fc6000fffe0ff */
[----:B------:R-:W-:Y:S09]  /*14a0*/  BRA.U UP1, `(.L_x_459) ;  /* 0xffffffed016c7547 */ /* 0x000ff2000b83ffff */
.L_x_449:
[----:B------:R-:W-:Y:S05]  /*14b0*/  BRA.U !UP0, `(.L_x_460) ;  /* 0xffffffed08187547 */ /* 0x000fea000b83ffff */
[----:B------:R-:W-:Y:S05]  /*14c0*/  EXIT ;  /* 0x000000000000794d */ /* 0x000fea0003800000 */
.L_x_461:
        /* <DEDUP_REMOVED lines=11> */
.L_x_517:


//--------------------- .text._Z25unitaryReconstructFrancisIfEviiPT_PKS0_S3_ --------------------------
	.section	.text._Z25unitaryReconstructFrancisIfEviiPT_PKS0_S3_,"ax",@progbits
	.align	128
        .global         _Z25unitaryReconstructFrancisIfEviiPT_PKS0_S3_
        .type           _Z25unitaryReconstructFrancisIfEviiPT_PKS0_S3_,@function
        .size           _Z25unitaryReconstructFrancisIfEviiPT_PKS0_S3_,(.L_x_518 - _Z25unitaryReconstructFrancisIfEviiPT_PKS0_S3_)
        .other          _Z25unitaryReconstructFrancisIfEviiPT_PKS0_S3_,@"STO_CUDA_ENTRY STV_DEFAULT"
_Z25unitaryReconstructFrancisIfEviiPT_PKS0_S3_:
.text._Z25unitaryReconstructFrancisIfEviiPT_PKS0_S3_:
        /* <DEDUP_REMOVED lines=8> */
[----:B------:R-:W1:Y:S01]  /*0080*/  LDC R11, c[0x0][0x384] ;  /* 0x0000e100ff0b7b82 */ /* 0x000e620000000800 */
[----:B------:R-:W2:Y:S01]  /*0090*/  LDCU.64 UR6, c[0x0][0x388] ;  /* 0x00007100ff0677ac */ /* 0x000ea20008000a00 */
[----:B0-----:R-:W-:Y:S01]  /*00a0*/  IMAD R0, R0, UR4, R3 ;  /* 0x0000000400007c24 */ /* 0x001fe2000f8e0203 */
[----:B------:R-:W0:Y:S03]  /*00b0*/  LDCU.64 UR16, c[0x0][0x358] ;  /* 0x00006b00ff1077ac */ /* 0x000e260008000a00 */
[----:B------:R-:W-:-:S04]  /*00c0*/  IMAD.WIDE R2, R0, 0x4, RZ ;  /* 0x0000000400027825 */ /* 0x000fc800078e02ff */
[C---:B-1----:R-:W-:Y:S02]  /*00d0*/  IMAD R4, R11.reuse, R11, RZ ;  /* 0x0000000b0b047224 */ /* 0x042fe400078e02ff */
[----:B------:R-:W-:-:S03]  /*00e0*/  IMAD.WIDE R8, R11, 0x20, RZ ;  /* 0x000000200b087825 */ /* 0x000fc600078e02ff */
[----:B------:R-:W-:Y:S02]  /*00f0*/  IADD3 R5, PT, PT, R4, -R11, RZ ;  /* 0x8000000b04057210 */ /* 0x000fe40007ffe0ff */
[----:B------:R-:W-:-:S03]  /*0100*/  VIMNMX R4, PT, PT, RZ, R0, !PT ;  /* 0x00000000ff047248 */ /* 0x000fc60007fe0100 */
[----:B------:R-:W-:Y:S01]  /*0110*/  IMAD.WIDE R2, R5, 0x4, R2 ;  /* 0x0000000405027825 */ /* 0x000fe200078e0202 */
[----:B------:R-:W-:-:S03]  /*0120*/  ISETP.GE.AND P0, PT, R4, R11, PT ;  /* 0x0000000b0400720c */ /* 0x000fc60003f06270 */
[----:B------:R-:W-:Y:S01]  /*0130*/  IMAD.WIDE R10, R11, 0x4, RZ ;  /* 0x000000040b0a7825 */ /* 0x000fe200078e02ff */
[----:B--2---:R-:W-:-:S04]  /*0140*/  IADD3 R2, P1, PT, R2, UR6, RZ ;  /* 0x0000000602027c10 */ /* 0x004fc8000ff3e0ff */
[----:B0-----:R-:W-:-:S09]  /*0150*/  IADD3.X R3, PT, PT, R3, UR7, RZ, P1, !PT ;  /* 0x0000000703037c10 */ /* 0x001fd20008ffe4ff */
.L_x_470:
[----:B------:R-:W-:Y:S04]  /*0160*/  BSSY.RECONVERGENT B0, `(.L_x_462) ;  /* 0x0000160000007945 */ /* 0x000fe80003800200 */
[----:B------:R-:W-:Y:S05]  /*0170*/  @P0 BRA `(.L_x_463) ;  /* 0x0000001400780947 */ /* 0x000fea0003800000 */
[----:B------:R-:W0:Y:S01]  /*0180*/  LDCU UR20, c[0x0][0x384] ;  /* 0x00007080ff1477ac */ /* 0x000e220008000800 */
[----:B------:R-:W-:Y:S02]  /*0190*/  PRMT R4, RZ, 0x7610, R4 ;  /* 0x00007610ff047816 */ /* 0x000fe40000000004 */
[----:B------:R-:W-:Y:S01]  /*01a0*/  PRMT R5, RZ, 0x7610, R5 ;  /* 0x00007610ff057816 */ /* 0x000fe20000000005 */
[----:B------:R-:W1:Y:S01]  /*01b0*/  LDCU.64 UR8, c[0x0][0x388] ;  /* 0x00007100ff0877ac */ /* 0x000e620008000a00 */
[----:B------:R-:W2:Y:S01]  /*01c0*/  LDCU UR15, c[0x0][0x384] ;  /* 0x00007080ff0f77ac */ /* 0x000ea20008000800 */
[----:B0-----:R-:W-:-:S04]  /*01d0*/  UIMAD UR21, UR20, UR20, URZ ;  /* 0x00000014141572a4 */ /* 0x001fc8000f8e02ff */
[----:B------:R-:W-:-:S04]  /*01e0*/  UIMAD UR6, UR21, UR5, URZ ;  /* 0x00000005150672a4 */ /* 0x000fc8000f8e02ff */
[----:B------:R-:W-:Y:S02]  /*01f0*/  USHF.R.S32.HI UR7, URZ, 0x1f, UR6 ;  /* 0x0000001fff077899 */ /* 0x000fe40008011406 */
[----:B-1----:R-:W-:-:S04]  /*0200*/  ULEA UR4, UP0, UR6, UR8, 0x2 ;  /* 0x0000000806047291 */ /* 0x002fc8000f8010ff */
[----:B------:R-:W-:Y:S02]  /*0210*/  ULEA.HI.X UR6, UR6, UR9, UR7, 0x2, UP0 ;  /* 0x0000000906067291 */ /* 0x000fe400080f1407 */
[----:B------:R-:W-:Y:S01]  /*0220*/  MOV R12, UR4 ;  /* 0x00000004000c7c02 */ /* 0x000fe20008000f00 */
[----:B------:R-:W-:-:S03]  /*0230*/  UMOV UR4, URZ ;  /* 0x000000ff00047c82 */ /* 0x000fc60008000000 */
[----:B--2---:R-:W-:-:S07]  /*0240*/  IMAD.U32 R13, RZ, RZ, UR6 ;  /* 0x00000006ff0d7e24 */ /* 0x004fce000f8e00ff */
.L_x_469:
[----:B------:R-:W0:Y:S01]  /*0250*/  LDCU UR8, c[0x0][0x384] ;  /* 0x00007080ff0877ac */ /* 0x000e220008000800 */
[----:B------:R-:W-:Y:S02]  /*0260*/  UIADD3 UR15, UPT, UPT, UR15, -0x1, URZ ;  /* 0xffffffff0f0f7890 */ /* 0x000fe4000fffe0ff */
[----:B0-----:R-:W-:-:S04]  /*0270*/  UIADD3 UR6, UPT, UPT, UR4, -UR8, URZ ;  /* 0x8000000804067290 */ /* 0x001fc8000fffe0ff */
[----:B------:R-:W-:-:S09]  /*0280*/  UISETP.GT.AND UP0, UPT, UR6, -0x2, UPT ;  /* 0xfffffffe0600788c */ /* 0x000fd2000bf04270 */
[----:B------:R-:W-:Y:S05]  /*0290*/  BRA.U UP0, `(.L_x_464) ;  /* 0x0000001500147547 */ /* 0x000fea000b800000 */
[----:B------:R-:W0:Y:S01]  /*02a0*/  LDCU.64 UR6, c[0x0][0x388] ;  /* 0x00007100ff0677ac */ /* 0x000e220008000a00 */
[----:B------:R-:W-:Y:S01]  /*02b0*/  HFMA2 R22, -RZ, RZ, 0, 0 ;  /* 0x00000000ff167431 */ /* 0x000fe200000001ff */
[----:B------:R-:W-:Y:S02]  /*02c0*/  UIMAD UR13, UR21, UR5, URZ ;  /* 0x00000005150d72a4 */ /* 0x000fe4000f8e02ff */
[----:B------:R-:W-:Y:S02]  /*02d0*/  UIMAD UR12, UR4, UR8, URZ ;  /* 0x00000008040c72a4 */ /* 0x000fe4000f8e02ff */
[----:B------:R-:W-:Y:S02]  /*02e0*/  USHF.R.S32.HI UR14, URZ, 0x1f, UR13 ;  /* 0x0000001fff0e7899 */ /* 0x000fe4000801140d */
[----:B------:R-:W-:Y:S02]  /*02f0*/  USHF.L.U32 UR18, UR13, 0x2, URZ ;  /* 0x000000020d127899 */ /* 0x000fe400080006ff */
[----:B------:R-:W-:-:S02]  /*0300*/  USHF.L.U64.HI UR19, UR13, 0x2, UR14 ;  /* 0x000000020d137899 */ /* 0x000fc4000801020e */
[----:B------:R-:W-:Y:S02]  /*0310*/  UIADD3 UR8, UPT, UPT, -UR4, -0x2, UR8 ;  /* 0xfffffffe04087890 */ /* 0x000fe4000fffe108 */
[----:B------:R-:W-:Y:S02]  /*0320*/  UIADD3 UR9, UPT, UPT, UR21, -UR20, URZ ;  /* 0x8000001415097290 */ /* 0x000fe4000fffe0ff */
[----:B0-----:R-:W-:-:S04]  /*0330*/  UIADD3 UR6, UP0, UPT, UR18, UR6, URZ ;  /* 0x0000000612067290 */ /* 0x001fc8000ff1e0ff */
[----:B------:R-:W-:Y:S02]  /*0340*/  UIADD3.X UR7, UPT, UPT, UR19, UR7, URZ, UP0, !UPT ;  /* 0x0000000713077290 */ /* 0x000fe400087fe4ff */
[----:B------:R-:W-:Y:S02]  /*0350*/  UISETP.GE.U32.AND UP0, UPT, UR8, 0x7, UPT ;  /* 0x000000070800788c */ /* 0x000fe4000bf06070 */
[----:B------:R-:W-:-:S06]  /*0360*/  UIMAD.WIDE UR6, UR9, 0x4, UR6 ;  /* 0x00000004090678a5 */ /* 0x000fcc000f8e0206 */
[----:B------:R-:W-:Y:S01]  /*0370*/  MOV R20, UR6 ;  /* 0x0000000600147c02 */ /* 0x000fe20008000f00 */
[----:B------:R-:W-:Y:S01]  /*0380*/  IMAD.U32 R21, RZ, RZ, UR7 ;  /* 0x00000007ff157e24 */ /* 0x000fe2000f8e00ff */
[----:B------:R-:W-:Y:S06]  /*0390*/  BRA.U !UP0, `(.L_x_465) ;  /* 0x0000000908107547 */ /* 0x000fec000b800000 */
[----:B------:R-:W0:Y:S01]  /*03a0*/  LDCU.128 UR8, c[0x0][0x390] ;  /* 0x00007200ff0877ac */ /* 0x000e220008000c00 */
[----:B------:R-:W-:Y:S02]  /*03b0*/  MOV R7, UR18 ;  /* 0x0000001200077c02 */ /* 0x000fe40008000f00 */
[----:B------:R-:W-:Y:S01]  /*03c0*/  MOV R6, UR19 ;  /* 0x0000001300067c02 */ /* 0x000fe20008000f00 */
        /* <DEDUP_REMOVED lines=12> */
[----:B------:R-:W-:Y:S02]  /*0490*/  MOV R16, UR7 ;  /* 0x0000000700107c02 */ /* 0x000fe40008000f00 */
[----:B------:R-:W-:Y:S01]  /*04a0*/  MOV R15, UR9 ;  /* 0x00000009000f7c02 */ /* 0x000fe20008000f00 */
[----:B------:R-:W-:Y:S01]  /*04b0*/  IMAD.U32 R17, RZ, RZ, UR11 ;  /* 0x0000000bff117e24 */ /* 0x000fe2000f8e00ff */
[----:B------:R-:W-:-:S12]  /*04c0*/  UIADD3 UR6, UPT, UPT, -UR6, URZ, URZ ;  /* 0x000000ff06067290 */ /* 0x000fd8000fffe1ff */
.L_x_466:
[----:B------:R-:W-:Y:S01]  /*04d0*/  IADD3 R22, P1, PT, R7, R2, RZ ;  /* 0x0000000207167210 */ /* 0x000fe20007f3e0ff */
[----:B0-----:R-:W-:Y:S01]  /*04e0*/  IMAD.WIDE R18, R0, 0x4, R12 ;  /* 0x0000000400127825 */ /* 0x001fe200078e020c */
[----:B------:R-:W2:Y:S02]  /*04f0*/  LDG.E.CONSTANT R20, desc[UR16][R16.64+-0x10] ;  /* 0xfffff01010147981 */ /* 0x000ea4000c1e9900 */
[----:B------:R-:W-:Y:S02]  /*0500*/  IADD3.X R23, PT, PT, R6, R3, RZ, P1, !PT ;  /* 0x0000000306177210 */ /* 0x000fe40000ffe4ff */
[----:B------:R-:W3:Y:S04]  /*0510*/  LDG.E.CONSTANT R21, desc[UR16][R14.64+-0x10] ;  /* 0xfffff0100e157981 */ /* 0x000ee8000c1e9900 */
[----:B------:R-:W2:Y:S04]  /*0520*/  LDG.E R25, desc[UR16][R22.64] ;  /* 0x0000001016197981 */ /* 0x000ea8000c1e1900 */
[----:B------:R-:W3:Y:S01]  /*0530*/  LDG.E R24, desc[UR16][R18.64] ;  /* 0x0000001012187981 */ /* 0x000ee2000c1e1900 */
[----:B--2---:R-:W-:-:S04]  /*0540*/  FMUL R26, R20, R25 ;  /* 0x00000019141a7220 */ /* 0x004fc80000400000 */
[CC--:B---3--:R-:W-:Y:S01]  /*0550*/  FFMA R27, R21.reuse, R24.reuse, -R26 ;  /* 0x00000018151b7223 */ /* 0x0c8fe2000000081a */
[----:B------:R-:W-:Y:S02]  /*0560*/  FMUL R21, R21, R25 ;  /* 0x0000001915157220 */ /* 0x000fe40000400000 */
[----:B------:R-:W2:Y:S02]  /*0570*/  LDG.E.CONSTANT R25, desc[UR16][R16.64+-0xc] ;  /* 0xfffff41010197981 */ /* 0x000ea4000c1e9900 */
[----:B------:R-:W-:Y:S01]  /*0580*/  FFMA R26, R20, R24, R21 ;  /* 0x00000018141a7223 */ /* 0x000fe20000000015 */
[----:B------:R-:W-:Y:S01]  /*0590*/  IADD3 R20, P1, PT, -R10, R22, RZ ;  /* 0x000000160a147210 */ /* 0x000fe20007f3e1ff */
[----:B------:R-:W-:Y:S03]  /*05a0*/  STG.E desc[UR16][R18.64], R27 ;  /* 0x0000001b12007986 */ /* 0x000fe6000c101910 */
[----:B------:R-:W-:Y:S01]  /*05b0*/  IADD3.X R21, PT, PT, ~R11, R23, RZ, P1, !PT ;  /* 0x000000170b157210 */ /* 0x000fe20000ffe5ff */
[----:B------:R0:W-:Y:S04]  /*05c0*/  STG.E desc[UR16][R22.64], R26 ;  /* 0x0000001a16007986 */ /* 0x0001e8000c101910 */
[----:B------:R-:W3:Y:S04]  /*05d0*/  LDG.E.CONSTANT R24, desc[UR16][R14.64+-0xc] ;  /* 0xfffff4100e187981 */ /* 0x000ee8000c1e9900 */
[----:B------:R-:W3:Y:S04]  /*05e0*/  LDG.E R28, desc[UR16][R18.64] ;  /* 0x00000010121c7981 */ /* 0x000ee8000c1e1900 */
[----:B0-----:R-:W2:Y:S04]  /*05f0*/  LDG.E R22, desc[UR16][R20.64] ;  /* 0x0000001014167981 */ /* 0x001ea8000c1e1900 */
[----:B------:R-:W4:Y:S01]  /*0600*/  LDG.E.CONSTANT R23, desc[UR16][R16.64+-0x8] ;  /* 0xfffff81010177981 */ /* 0x000f22000c1e9900 */
[----:B--2---:R-:W-:-:S04]  /*0610*/  FMUL R29, R25, R22 ;  /* 0x00000016191d7220 */ /* 0x004fc80000400000 */
[C---:B---3--:R-:W-:Y:S01]  /*0620*/  FFMA R29, R24.reuse, R28, -R29 ;  /* 0x0000001c181d7223 */ /* 0x048fe2000000081d */
[----:B------:R-:W-:Y:S02]  /*0630*/  FMUL R24, R24, R22 ;  /* 0x0000001618187220 */ /* 0x000fe40000400000 */
[----:B------:R-:W2:Y:S02]  /*0640*/  LDG.E.CONSTANT R22, desc[UR16][R14.64+-0x8] ;  /* 0xfffff8100e167981 */ /* 0x000ea4000c1e9900 */
[----:B------:R-:W-:Y:S01]  /*0650*/  FFMA R28, R25, R28, R24 ;  /* 0x0000001c191c7223 */ /* 0x000fe20000000018 */
[----:B------:R-:W-:Y:S01]  /*0660*/  IADD3 R24, P1, PT, -R10, R20, RZ ;  /* 0x000000140a187210 */ /* 0x000fe20007f3e1ff */
[----:B------:R-:W-:Y:S04]  /*0670*/  STG.E desc[UR16][R18.64], R29 ;  /* 0x0000001d12007986 */ /* 0x000fe8000c101910 */
[----:B------:R-:W-:Y:S01]  /*0680*/  IMAD.X R25, R21, 0x1, ~R11, P1 ;  /* 0x0000000115197824 */ /* 0x000fe200008e0e0b */
[----:B------:R0:W-:Y:S04]  /*0690*/  STG.E desc[UR16][R20.64], R28 ;  /* 0x0000001c14007986 */ /* 0x0001e8000c101910 */
[----:B------:R-:W2:Y:S04]  /*06a0*/  LDG.E R26, desc[UR16][R18.64] ;  /* 0x00000010121a7981 */ /* 0x000ea8000c1e1900 */
[----:B0-----:R-:W4:Y:S04]  /*06b0*/  LDG.E R20, desc[UR16][R24.64] ;  /* 0x0000001018147981 */ /* 0x001f28000c1e1900 */
[----:B------:R-:W3:Y:S01]  /*06c0*/  LDG.E.CONSTANT R21, desc[UR16][R16.64+-0x4] ;  /* 0xfffffc1010157981 */ /* 0x000ee2000c1e9900 */
[----:B----4-:R-:W-:-:S04]  /*06d0*/  FMUL R27, R23, R20 ;  /* 0x00000014171b7220 */ /* 0x010fc80000400000 */
[C---:B--2---:R-:W-:Y:S01]  /*06e0*/  FFMA R27, R22.reuse, R26, -R27 ;  /* 0x0000001a161b7223 */ /* 0x044fe2000000081b */
[----:B------:R-:W-:Y:S02]  /*06f0*/  FMUL R22, R22, R20 ;  /* 0x0000001416167220 */ /* 0x000fe40000400000 */
[----:B------:R-:W2:Y:S02]  /*0700*/  LDG.E.CONSTANT R20, desc[UR16][R14.64+-0x4] ;  /* 0xfffffc100e147981 */ /* 0x000ea4000c1e9900 */
[----:B------:R-:W-:Y:S01]  /*0710*/  FFMA R26, R23, R26, R22 ;  /* 0x0000001a171a7223 */ /* 0x000fe20000000016 */
[----:B------:R-:W-:Y:S01]  /*0720*/  IADD3 R22, P1, PT, -R10, R24, RZ ;  /* 0x000000180a167210 */ /* 0x000fe20007f3e1ff */
[----:B------:R-:W-:Y:S03]  /*0730*/  STG.E desc[UR16][R18.64], R27 ;  /* 0x0000001b12007986 */ /* 0x000fe6000c101910 */
[----:B------:R-:W-:Y:S01]  /*0740*/  IADD3.X R23, PT, PT, ~R11, R25, RZ, P1, !PT ;  /* 0x000000190b177210 */ /* 0x000fe20000ffe5ff */
[----:B------:R0:W-:Y:S04]  /*0750*/  STG.E desc[UR16][R24.64], R26 ;  /* 0x0000001a18007986 */ /* 0x0001e8000c101910 */
[----:B------:R-:W2:Y:S04]  /*0760*/  LDG.E R28, desc[UR16][R18.64] ;  /* 0x00000010121c7981 */ /* 0x000ea8000c1e1900 */
[----:B0-----:R-:W3:Y:S04]  /*0770*/  LDG.E R24, desc[UR16][R22.64] ;  /* 0x0000001016187981 */ /* 0x001ee8000c1e1900 */
[----:B------:R-:W4:Y:S01]  /*0780*/  LDG.E.CONSTANT R25, desc[UR16][R16.64] ;  /* 0x0000001010197981 */ /* 0x000f22000c1e9900 */
[----:B---3--:R-:W-:-:S04]  /*0790*/  FMUL R29, R21, R24 ;  /* 0x00000018151d7220 */ /* 0x008fc80000400000 */
        /* <DEDUP_REMOVED lines=38> */
[----:B------:R0:W2:Y:S02]  /*0a00*/  LDG.E.CONSTANT R24, desc[UR16][R14.64+0xc] ;  /* 0x00000c100e187981 */ /* 0x0000a4000c1e9900 */
[----:B------:R-:W-:Y:S01]  /*0a10*/  FFMA R26, R21, R26, R20 ;  /* 0x0000001a151a7223 */ /* 0x000fe20000000014 */
[----:B------:R-:W-:Y:S01]  /*0a20*/  IADD3 R20, P1, PT, -R10, R22, RZ ;  /* 0x000000160a147210 */ /* 0x000fe20007f3e1ff */
[----:B------:R-:W-:Y:S03]  /*0a30*/  STG.E desc[UR16][R18.64], R27 ;  /* 0x0000001b12007986 */ /* 0x000fe6000c101910 */
[----:B------:R-:W-:Y:S01]  /*0a40*/  IADD3.X R21, PT, PT, ~R11, R23, RZ, P1, !PT ;  /* 0x000000170b157210 */ /* 0x000fe20000ffe5ff */
[----:B------:R3:W-:Y:S04]  /*0a50*/  STG.E desc[UR16][R22.64], R26 ;  /* 0x0000001a16007986 */ /* 0x0007e8000c101910 */
[----:B------:R-:W3:Y:S04]  /*0a60*/  LDG.E R29, desc[UR16][R20.64] ;  /* 0x00000010141d7981 */ /* 0x000ee8000c1e1900 */
[----:B------:R-:W4:Y:S01]  /*0a70*/  LDG.E R28, desc[UR16][R18.64] ;  /* 0x00000010121c7981 */ /* 0x000f22000c1e1900 */
[----:B------:R-:W-:-:S04]  /*0a80*/  UIADD3 UR6, UPT, UPT, UR6, 0x8, URZ ;  /* 0x0000000806067890 */ /* 0x000fc8000fffe0ff */
[----:B------:R-:W-:Y:S01]  /*0a90*/  UISETP.NE.AND UP0, UPT, UR6, URZ, UPT ;  /* 0x000000ff0600728c */ /* 0x000fe2000bf05270 */
[----:B------:R-:W-:Y:S02]  /*0aa0*/  IADD3 R7, P1, PT, -R8, R7, RZ ;  /* 0x0000000708077210 */ /* 0x000fe40007f3e1ff */
[----:B0-----:R-:W-:Y:S02]  /*0ab0*/  IADD3 R14, P2, PT, R14, 0x20, RZ ;  /* 0x000000200e0e7810 */ /* 0x001fe40007f5e0ff */
[----:B------:R-:W-:Y:S01]  /*0ac0*/  IADD3 R16, P3, PT, R16, 0x20, RZ ;  /* 0x0000002010107810 */ /* 0x000fe20007f7e0ff */
[----:B------:R-:W-:Y:S01]  /*0ad0*/  IMAD.X R6, R6, 0x1, ~R9, P1 ;  /* 0x0000000106067824 */ /* 0x000fe200008e0e09 */
[----:B------:R-:W-:Y:S02]  /*0ae0*/  IADD3.X R15, PT, PT, RZ, R15, RZ, P2, !PT ;  /* 0x0000000fff0f7210 */ /* 0x000fe400017fe4ff */
[----:B------:R-:W-:Y:S01]  /*0af0*/  IADD3.X R17, PT, PT, RZ, R17, RZ, P3, !PT ;  /* 0x00000011ff117210 */ /* 0x000fe20001ffe4ff */
[-C--:B---3--:R-:W-:Y:S01]  /*0b00*/  FMUL R23, R25, R29.reuse ;  /* 0x0000001d19177220 */ /* 0x088fe20000400000 */
[----:B--2---:R-:W-:-:S03]  /*0b10*/  FMUL R22, R24, R29 ;  /* 0x0000001d18167220 */ /* 0x004fc60000400000 */
[-C--:B----4-:R-:W-:Y:S01]  /*0b20*/  FFMA R29, R24, R28.reuse, -R23 ;  /* 0x0000001c181d7223 */ /* 0x090fe20000000817 */
[----:B------:R-:W-:-:S04]  /*0b30*/  FFMA R25, R25, R28, R22 ;  /* 0x0000001c19197223 */ /* 0x000fc80000000016 */
[----:B------:R0:W-:Y:S04]  /*0b40*/  STG.E desc[UR16][R18.64], R29 ;  /* 0x0000001d12007986 */ /* 0x0001e8000c101910 */
[----:B------:R0:W-:Y:S01]  /*0b50*/  STG.E desc[UR16][R20.64], R25 ;  /* 0x0000001914007986 */ /* 0x0001e2000c101910 */
[----:B------:R-:W-:Y:S05]  /*0b60*/  BRA.U UP0, `(.L_x_466) ;  /* 0xfffffff900587547 */ /* 0x000fea000b83ffff */
[----:B------:R-:W1:Y:S01]  /*0b70*/  LDCU.64 UR6, c[0x0][0x388] ;  /* 0x00007100ff0677ac */ /* 0x000e620008000a00 */
[----:B------:R-:W-:-:S04]  /*0b80*/  UIADD3 UR8, UPT, UPT, UR21, -UR20, URZ ;  /* 0x8000001415087290 */ /* 0x000fc8000fffe0ff */
[----:B-1----:R-:W-:Y:S02]  /*0b90*/  UIMAD.WIDE UR6, UR8, 0x4, UR6 ;  /* 0x00000004080678a5 */ /* 0x002fe4000f8e0206 */
[----:B------:R-:W-:-:S04]  /*0ba0*/  ULOP3.LUT UR8, UR15, 0xfffffff8, URZ, 0xc0, !UPT ;  /* 0xfffffff80f087892 */ /* 0x000fc8000f8ec0ff */
[----:B0-----:R-:W-:Y:S02]  /*0bb0*/  IADD3 R20, P1, PT, R7, UR6, RZ ;  /* 0x0000000607147c10 */ /* 0x001fe4000ff3e0ff */
[----:B------:R-:W-:Y:S02]  /*0bc0*/  MOV R22, UR8 ;  /* 0x0000000800167c02 */ /* 0x000fe40008000f00 */
[----:B------:R-:W-:-:S09]  /*0bd0*/  IADD3.X R21, PT, PT, R6, UR7, RZ, P1, !PT ;  /* 0x0000000706157c10 */ /* 0x000fd20008ffe4ff */
.L_x_465:
[----:B------:R-:W-:-:S09]  /*0be0*/  ULOP3.LUT UP0, URZ, UR15, 0x7, URZ, 0xc0, !UPT ;  /* 0x000000070fff7892 */ /* 0x000fd2000f80c0ff */
[----:B------:R-:W-:Y:S05]  /*0bf0*/  BRA.U !UP0, `(.L_x_464) ;  /* 0x0000000908bc7547 */ /* 0x000fea000b800000 */
[----:B------:R-:W0:Y:S01]  /*0c00*/  LDCU.U16 UR6, c[0x0][0x384] ;  /* 0x00007080ff0677ac */ /* 0x000e220008000400 */
[-C--:B------:R-:W-:Y:S02]  /*0c10*/  LOP3.LUT R6, RZ, R5.reuse, RZ, 0x33, !PT ;  /* 0x00000005ff067212 */ /* 0x080fe400078e33ff */
[----:B------:R-:W-:Y:S01]  /*0c20*/  LOP3.LUT R7, RZ, R5, RZ, 0x33, !PT ;  /* 0x00000005ff077212 */ /* 0x000fe200078e33ff */
[----:B------:R-:W1:Y:S01]  /*0c30*/  LDCU.U16 UR12, c[0x0][0x384] ;  /* 0x00007080ff0c77ac */ /* 0x000e620008000400 */
[----:B0-----:R-:W-:-:S04]  /*0c40*/  IADD3 R6, PT, PT, R6, UR6, RZ ;  /* 0x0000000606067c10 */ /* 0x001fc8000fffe0ff */
[----:B------:R-:W-:Y:S02]  /*0c50*/  LOP3.LUT R6, R6, 0x7, RZ, 0xc0, !PT ;  /* 0x0000000706067812 */ /* 0x000fe400078ec0ff */
[----:B-1----:R-:W-:-:S03]  /*0c60*/  IADD3 R7, PT, PT, R7, UR12, RZ ;  /* 0x0000000c07077c10 */ /* 0x002fc6000fffe0ff */
[----:B------:R-:W-:Y:S01]  /*0c70*/  VIADD R6, R6, 0xffffffff ;  /* 0xffffffff06067836 */ /* 0x000fe20000000000 */
[----:B------:R-:W-:-:S04]  /*0c80*/  LOP3.LUT R7, R7, 0x7, RZ, 0xc0, !PT ;  /* 0x0000000707077812 */ /* 0x000fc800078ec0ff */
[----:B------:R-:W-:Y:S02]  /*0c90*/  ISETP.GE.U32.AND P2, PT, R6, 0x3, PT ;  /* 0x000000030600780c */ /* 0x000fe40003f46070 */
[----:B------:R-:W-:-:S11]  /*0ca0*/  LOP3.LUT P1, RZ, R7, 0x3, RZ, 0xc0, !PT ;  /* 0x0000000307ff7812 */ /* 0x000fd6000782c0ff */
[----:B------:R-:W-:Y:S05]  /*0cb0*/  @!P2 BRA `(.L_x_467) ;  /* 0x000000040024a947 */ /* 0x000fea0003800000 */
[----:B------:R-:W0:Y:S01]  /*0cc0*/  LDC R23, c[0x0][0x384] ;  /* 0x0000e100ff177b82 */ /* 0x000e220000000800 */
[----:B------:R-:W1:Y:S01]  /*0cd0*/  LDCU.128 UR8, c[0x0][0x390] ;  /* 0x00007200ff0877ac */ /* 0x000e620008000c00 */
[----:B------:R-:W-:Y:S01]  /*0ce0*/  IMAD.WIDE R24, R0, 0x4, R20 ;  /* 0x0000000400187825 */ /* 0x000fe200078e0214 */
[----:B------:R-:W-:-:S04]  /*0cf0*/  UIMAD UR6, UR21, UR5, URZ ;  /* 0x00000005150672a4 */ /* 0x000fc8000f8e02ff */
[----:B------:R-:W2:Y:S01]  /*0d00*/  LDG.E R29, desc[UR16][R24.64] ;  /* 0x00000010181d7981 */ /* 0x000ea2000c1e1900 */
[----:B------:R-:W-:Y:S01]  /*0d10*/  USHF.R.S32.HI UR7, URZ, 0x1f, UR6 ;  /* 0x0000001fff077899 */ /* 0x000fe20008011406 */
[----:B0-----:R-:W-:-:S05]  /*0d20*/  IMAD R19, R23, UR4, RZ ;  /* 0x0000000417137c24 */ /* 0x001fca000f8e02ff */
[----:B------:R-:W-:-:S04]  /*0d30*/  IADD3 R6, PT, PT, R19, R22, RZ ;  /* 0x0000001613067210 */ /* 0x000fc80007ffe0ff */
[----:B------:R-:W-:-:S04]  /*0d40*/  IADD3 R6, P2, PT, R6, UR6, RZ ;  /* 0x0000000606067c10 */ /* 0x000fc8000ff5e0ff */
[----:B------:R-:W-:Y:S02]  /*0d50*/  IADD3.X R7, PT, PT, RZ, UR7, RZ, P2, !PT ;  /* 0x00000007ff077c10 */ /* 0x000fe400097fe4ff */
[C---:B------:R-:W-:Y:S02]  /*0d60*/  SHF.L.U32 R14, R6.reuse, 0x2, RZ ;  /* 0x00000002060e7819 */ /* 0x040fe400000006ff */
[----:B------:R-:W-:Y:S02]  /*0d70*/  SHF.L.U64.HI R6, R6, 0x2, R7 ;  /* 0x0000000206067819 */ /* 0x000fe40000010207 */
[C---:B-1----:R-:W-:Y:S02]  /*0d80*/  IADD3 R16, P3, PT, R14.reuse, UR10, RZ ;  /* 0x0000000a0e107c10 */ /* 0x042fe4000ff7e0ff */
[----:B------:R-:W-:Y:S02]  /*0d90*/  IADD3 R14, P2, PT, R14, UR8, RZ ;  /* 0x000000080e0e7c10 */ /* 0x000fe4000ff5e0ff */
[----:B------:R-:W-:-:S02]  /*0da0*/  IADD3.X R17, PT, PT, R6, UR11, RZ, P3, !PT ;  /* 0x0000000b06117c10 */ /* 0x000fc40009ffe4ff */
[----:B------:R-:W-:Y:S01]  /*0db0*/  IADD3.X R15, PT, PT, R6, UR9, RZ, P2, !PT ;  /* 0x00000009060f7c10 */ /* 0x000fe200097fe4ff */
[----:B------:R-:W-:Y:S02]  /*0dc0*/  IMAD.WIDE R6, R0, 0x4, R12 ;  /* 0x0000000400067825 */ /* 0x000fe400078e020c */
[----:B------:R-:W2:Y:S04]  /*0dd0*/  LDG.E.CONSTANT R16, desc[UR16][R16.64] ;  /* 0x0000001010107981 */ /* 0x000ea8000c1e9900 */
[----:B------:R-:W3:Y:S04]  /*0de0*/  LDG.E.CONSTANT R14, desc[UR16][R14.64] ;  /* 0x000000100e0e7981 */ /* 0x000ee8000c1e9900 */
[----:B------:R-:W4:Y:S01]  /*0df0*/  LDG.E R27, desc[UR16][R6.64] ;  /* 0x00000010061b7981 */ /* 0x000f22000c1e1900 */
[----:B------:R-:W-:Y:S01]  /*0e00*/  IADD3 R19, P2, P3, R22, UR6, R19 ;  /* 0x0000000616137c10 */ /* 0x000fe2000fb5e013 */
[----:B------:R-:W-:-:S04]  /*0e10*/  IMAD.MOV R23, RZ, RZ, -R23 ;  /* 0x000000ffff177224 */ /* 0x000fc800078e0a17 */
[----:B------:R-:W-:-:S04]  /*0e20*/  IMAD.WIDE R20, R23, 0x4, R20 ;  /* 0x0000000417147825 */ /* 0x000fc800078e0214 */
[-C--:B--2---:R-:W-:Y:S01]  /*0e30*/  FMUL R18, R16, R29.reuse ;  /* 0x0000001d10127220 */ /* 0x084fe20000400000 */
[----:B---3--:R-:W-:-:S03]  /*0e40*/  FMUL R26, R14, R29 ;  /* 0x0000001d0e1a7220 */ /* 0x008fc60000400000 */
[-C--:B----4-:R-:W-:Y:S01]  /*0e50*/  FFMA R29, R14, R27.reuse, -R18 ;  /* 0x0000001b0e1d7223 */ /* 0x090fe20000000812 */
[----:B------:R-:W-:Y:S01]  /*0e60*/  FFMA R27, R16, R27, R26 ;  /* 0x0000001b101b7223 */ /* 0x000fe2000000001a */
[----:B------:R-:W-:Y:S02]  /*0e70*/  IADD3.X R18, PT, PT, RZ, UR7, RZ, P2, P3 ;  /* 0x00000007ff127c10 */ /* 0x000fe400097e64ff */
[C---:B------:R-:W-:Y:S02]  /*0e80*/  SHF.L.U32 R16, R19.reuse, 0x2, RZ ;  /* 0x0000000213107819 */ /* 0x040fe400000006ff */
[----:B------:R-:W-:Y:S02]  /*0e90*/  SHF.L.U64.HI R17, R19, 0x2, R18 ;  /* 0x0000000213117819 */ /* 0x000fe40000010212 */
[----:B------:R-:W-:Y:S01]  /*0ea0*/  IADD3 R14, P3, PT, R16, UR10, RZ ;  /* 0x0000000a100e7c10 */ /* 0x000fe2000ff7e0ff */
[----:B------:R-:W-:Y:S01]  /*0eb0*/  IMAD.WIDE R18, R0, 0x4, R20 ;  /* 0x0000000400127825 */ /* 0x000fe200078e0214 */
[----:B------:R-:W-:-:S02]  /*0ec0*/  IADD3 R16, P2, PT, R16, UR8, RZ ;  /* 0x0000000810107c10 */ /* 0x000fc4000ff5e0ff */
[C---:B------:R-:W-:Y:S01]  /*0ed0*/  IADD3.X R15, PT, PT, R17.reuse, UR11, RZ, P3, !PT ;  /* 0x0000000b110f7c10 */ /* 0x040fe20009ffe4ff */
[----:B------:R-:W-:Y:S01]  /*0ee0*/  STG.E desc[UR16][R6.64], R29 ;  /* 0x0000001d06007986 */ /* 0x000fe2000c101910 */
[----:B------:R-:W-:-:S03]  /*0ef0*/  IADD3.X R17, PT, PT, R17, UR9, RZ, P2, !PT ;  /* 0x0000000911117c10 */ /* 0x000fc600097fe4ff */
[----:B------:R0:W-:Y:S04]  /*0f00*/  STG.E desc[UR16][R24.64], R27 ;  /* 0x0000001b18007986 */ /* 0x0001e8000c101910 */
[----:B------:R-:W2:Y:S04]  /*0f10*/  LDG.E.CONSTANT R26, desc[UR16][R14.64+0x4] ;  /* 0x000004100e1a7981 */ /* 0x000ea8000c1e9900 */
[----:B------:R-:W3:Y:S04]  /*0f20*/  LDG.E R28, desc[UR16][R6.64] ;  /* 0x00000010061c7981 */ /* 0x000ee8000c1e1900 */
[----:B0-----:R-:W2:Y:S04]  /*0f30*/  LDG.E R24, desc[UR16][R18.64] ;  /* 0x0000001012187981 */ /* 0x001ea8000c1e1900 */
[----:B------:R-:W3:Y:S01]  /*0f40*/  LDG.E.CONSTANT R25, desc[UR16][R16.64+0x4] ;  /* 0x0000041010197981 */ /* 0x000ee2000c1e9900 */
[----:B------:R-:W-:-:S03]  /*0f50*/  IMAD.WIDE R20, R23, 0x4, R20 ;  /* 0x0000000417147825 */ /* 0x000fc600078e0214 */
[----:B------:R-:W4:Y:S01]  /*0f60*/  LDG.E.CONSTANT R27, desc[UR16][R16.64+0xc] ;  /* 0x00000c10101b7981 */ /* 0x000f22000c1e9900 */
[----:B--2---:R-:W-:-:S04]  /*0f70*/  FMUL R29, R26, R24 ;  /* 0x000000181a1d7220 */ /* 0x004fc80000400000 */
[C---:B---3--:R-:W-:Y:S01]  /*0f80*/  FFMA R29, R25.reuse, R28, -R29 ;  /* 0x0000001c191d7223 */ /* 0x048fe2000000081d */
[----:B------:R-:W-:-:S04]  /*0f90*/  FMUL R25, R25, R24 ;  /* 0x0000001819197220 */ /* 0x000fc80000400000 */
[----:B------:R-:W-:Y:S01]  /*0fa0*/  FFMA R26, R26, R28, R25 ;  /* 0x0000001c1a1a7223 */ /* 0x000fe20000000019 */
[--C-:B------:R-:W-:Y:S01]  /*0fb0*/  IMAD.WIDE R24, R0, 0x4, R20.reuse ;  /* 0x0000000400187825 */ /* 0x100fe200078e0214 */
[----:B------:R0:W-:Y:S04]  /*0fc0*/  STG.E desc[UR16][R6.64], R29 ;  /* 0x0000001d06007986 */ /* 0x0001e8000c101910 */
[----:B------:R1:W-:Y:S04]  /*0fd0*/  STG.E desc[UR16][R18.64], R26 ;  /* 0x0000001a12007986 */ /* 0x0003e8000c101910 */
[----:B------:R2:W3:Y:S04]  /*0fe0*/  LDG.E.CONSTANT R28, desc[UR16][R14.64+0xc] ;  /* 0x00000c100e1c7981 */ /* 0x0004e8000c1e9900 */
[----:B0-----:R-:W2:Y:S04]  /*0ff0*/  LDG.E R29, desc[UR16][R24.64] ;  /* 0x00000010181d7981 */ /* 0x001ea8000c1e1900 */
[----:B-1----:R-:W2:Y:S04]  /*1000*/  LDG.E.CONSTANT R18, desc[UR16][R14.64+0x8] ;  /* 0x000008100e127981 */ /* 0x002ea8000c1e9900 */
[----:B------:R-:W5:Y:S04]  /*1010*/  LDG.E.CONSTANT R26, desc[UR16][R16.64+0x8] ;  /* 0x00000810101a7981 */ /* 0x000f68000c1e9900 */
[----:B------:R-:W4:Y:S01]  /*1020*/  LDG.E R19, desc[UR16][R6.64] ;  /* 0x0000001006137981 */ /* 0x000f22000c1e1900 */
[----:B------:R-:W-:-:S04]  /*1030*/  IMAD.WIDE R20, R23, 0x4, R20 ;  /* 0x0000000417147825 */ /* 0x000fc800078e0214 */
[-C--:B--2---:R-:W-:Y:S01]  /*1040*/  FMUL R15, R18, R29.reuse ;  /* 0x0000001d120f7220 */ /* 0x084fe20000400000 */
[----:B-----5:R-:W-:-:S03]  /*1050*/  FMUL R17, R26, R29 ;  /* 0x0000001d1a117220 */ /* 0x020fc60000400000 */
[-C--:B----4-:R-:W-:Y:S01]  /*1060*/  FFMA R29, R26, R19.reuse, -R15 ;  /* 0x000000131a1d7223 */ /* 0x090fe2000000080f */
[----:B------:R-:W-:Y:S01]  /*1070*/  FFMA R26, R18, R19, R17 ;  /* 0x00000013121a7223 */ /* 0x000fe20000000011 */
[----:B------:R-:W-:-:S03]  /*1080*/  IMAD.WIDE R18, R0, 0x4, R20 ;  /* 0x0000000400127825 */ /* 0x000fc600078e0214 */
[----:B------:R0:W-:Y:S04]  /*1090*/  STG.E desc[UR16][R6.64], R29 ;  /* 0x0000001d06007986 */ /* 0x0001e8000c101910 */
[----:B------:R0:W-:Y:S04]  /*10a0*/  STG.E desc[UR16][R24.64], R26 ;  /* 0x0000001a18007986 */ /* 0x0001e8000c101910 */
[----:B------:R-:W3:Y:S04]  /*10b0*/  LDG.E R17, desc[UR16][R18.64] ;  /* 0x0000001012117981 */ /* 0x000ee8000c1e1900 */
[----:B------:R-:W2:Y:S01]  /*10c0*/  LDG.E R16, desc[UR16][R6.64] ;  /* 0x0000001006107981 */ /* 0x000ea2000c1e1900 */
[----:B------:R-:W-:Y:S01]  /*10d0*/  IADD3 R22, PT, PT, R22, 0x4, RZ ;  /* 0x0000000416167810 */ /* 0x000fe20007ffe0ff */
[----:B------:R-:W-:-:S04]  /*10e0*/  IMAD.WIDE R20, R23, 0x4, R20 ;  /* 0x0000000417147825 */ /* 0x000fc800078e0214 */
[-C--:B---3--:R-:W-:Y:S01]  /*10f0*/  FMUL R14, R28, R17.reuse ;  /* 0x000000111c0e7220 */ /* 0x088fe20000400000 */
[----:B------:R-:W-:-:S03]  /*1100*/  FMUL R17, R27, R17 ;  /* 0x000000111b117220 */ /* 0x000fc60000400000 */
[-C--:B--2---:R-:W-:Y:S01]  /*1110*/  FFMA R27, R27, R16.reuse, -R14 ;  /* 0x000000101b1b7223 */ /* 0x084fe2000000080e */
[----:B------:R-:W-:-:S04]  /*1120*/  FFMA R17, R28, R16, R17 ;  /* 0x000000101c117223 */ /* 0x000fc80000000011 */
[----:B------:R0:W-:Y:S04]  /*1130*/  STG.E desc[UR16][R6.64], R27 ;  /* 0x0000001b06007986 */ /* 0x0001e8000c101910 */
[----:B------:R0:W-:Y:S02]  /*1140*/  STG.E desc[UR16][R18.64], R17 ;  /* 0x0000001112007986 */ /* 0x0001e4000c101910 */
.L_x_467:
[----:B------:R-:W-:Y:S05]  /*1150*/  @!P1 BRA `(.L_x_464) ;  /* 0x0000000400649947 */ /* 0x000fea0003800000 */
[C---:B0-----:R-:W-:Y:S02]  /*1160*/  LOP3.LUT R6, R4.reuse, 0x3, RZ, 0x3c, !PT ;  /* 0x0000000304067812 */ /* 0x041fe400078e3cff */
[----:B------:R-:W-:Y:S02]  /*1170*/  LOP3.LUT R7, R4, 0x3, RZ, 0x3c, !PT ;  /* 0x0000000304077812 */ /* 0x000fe400078e3cff */
[----:B------:R-:W-:-:S03]  /*1180*/  IADD3 R6, PT, PT, R6, UR12, RZ ;  /* 0x0000000c06067c10 */ /* 0x000fc6000fffe0ff */
[----:B------:R-:W-:Y:S01]  /*1190*/  VIADD R7, R7, UR12 ;  /* 0x0000000c07077c36 */ /* 0x000fe20008000000 */
[----:B------:R-:W-:-:S04]  /*11a0*/  LOP3.LUT R6, R6, 0x3, RZ, 0xc0, !PT ;  /* 0x0000000306067812 */ /* 0x000fc800078ec0ff */
[----:B------:R-:W-:Y:S02]  /*11b0*/  ISETP.NE.AND P2, PT, R6, 0x1, PT ;  /* 0x000000010600780c */ /* 0x000fe40003f45270 */
[----:B------:R-:W-:-:S04]  /*11c0*/  LOP3.LUT R7, R7, 0x1, RZ, 0xc0, !PT ;  /* 0x0000000107077812 */ /* 0x000fc800078ec0ff */
[----:B------:R-:W-:-:S07]  /*11d0*/  ISETP.NE.U32.AND P1, PT, R7, 0x1, PT ;  /* 0x000000010700780c */ /* 0x000fce0003f25070 */
[----:B------:R-:W-:Y:S06]  /*11e0*/  @!P2 BRA `(.L_x_468) ;  /* 0x0000000000cca947 */ /* 0x000fec0003800000 */
[----:B------:R-:W0:Y:S01]  /*11f0*/  LDC R6, c[0x0][0x384] ;  /* 0x0000e100ff067b82 */ /* 0x000e220000000800 */
[----:B------:R-:W1:Y:S01]  /*1200*/  LDCU.128 UR8, c[0x0][0x390] ;  /* 0x00007200ff0877ac */ /* 0x000e620008000c00 */
[----:B------:R-:W-:-:S05]  /*1210*/  IMAD.WIDE R14, R0, 0x4, R20 ;  /* 0x00000004000e7825 */ /* 0x000fca00078e0214 */
[----:B------:R-:W2:Y:S01]  /*1220*/  LDG.E R29, desc[UR16][R14.64] ;  /* 0x000000100e1d7981 */ /* 0x000ea2000c1e1900 */
[----:B------:R-:W3:Y:S01]  /*1230*/  LDC R23, c[0x0][0x384] ;  /* 0x0000e100ff177b82 */ /* 0x000ee20000000800 */
[----:B0-----:R-:W-:-:S04]  /*1240*/  IMAD R26, R6, R6, RZ ;  /* 0x00000006061a7224 */ /* 0x001fc800078e02ff */
[----:B------:R-:W-:Y:S02]  /*1250*/  IMAD R26, R26, UR5, RZ ;  /* 0x000000051a1a7c24 */ /* 0x000fe4000f8e02ff */
[----:B---3--:R-:W-:-:S03]  /*1260*/  IMAD R27, R23, UR4, RZ ;  /* 0x00000004171b7c24 */ /* 0x008fc6000f8e02ff */
[----:B------:R-:W-:Y:S02]  /*1270*/  SHF.R.S32.HI R24, RZ, 0x1f, R26 ;  /* 0x0000001fff187819 */ /* 0x000fe4000001141a */
[----:B------:R-:W-:-:S04]  /*1280*/  IADD3 R7, PT, PT, R27, R22, RZ ;  /* 0x000000161b077210 */ /* 0x000fc80007ffe0ff */
[----:B------:R-:W-:-:S04]  /*1290*/  IADD3 R7, P2, PT, R26, R7, RZ ;  /* 0x000000071a077210 */ /* 0x000fc80007f5e0ff */
[C---:B------:R-:W-:Y:S02]  /*12a0*/  SHF.L.U32 R18, R7.reuse, 0x2, RZ ;  /* 0x0000000207127819 */ /* 0x040fe400000006ff */
[----:B------:R-:W-:Y:S02]  /*12b0*/  IADD3.X R6, PT, PT, RZ, R24, RZ, P2, !PT ;  /* 0x00000018ff067210 */ /* 0x000fe400017fe4ff */
[C---:B-1----:R-:W-:Y:S02]  /*12c0*/  IADD3 R16, P2, PT, R18.reuse, UR8, RZ ;  /* 0x0000000812107c10 */ /* 0x042fe4000ff5e0ff */
[----:B------:R-:W-:Y:S02]  /*12d0*/  SHF.L.U64.HI R6, R7, 0x2, R6 ;  /* 0x0000000207067819 */ /* 0x000fe40000010206 */
[----:B------:R-:W-:Y:S02]  /*12e0*/  IADD3 R18, P3, PT, R18, UR10, RZ ;  /* 0x0000000a12127c10 */ /* 0x000fe4000ff7e0ff */
[----:B------:R-:W-:-:S02]  /*12f0*/  IADD3.X R17, PT, PT, R6, UR9, RZ, P2, !PT ;  /* 0x0000000906117c10 */ /* 0x000fc400097fe4ff */
[----:B------:R-:W-:Y:S01]  /*1300*/  IADD3.X R19, PT, PT, R6, UR11, RZ, P3, !PT ;  /* 0x0000000b06137c10 */ /* 0x000fe20009ffe4ff */
[----:B------:R-:W-:Y:S02]  /*1310*/  IMAD.WIDE R6, R0, 0x4, R12 ;  /* 0x0000000400067825 */ /* 0x000fe400078e020c */
[----:B------:R0:W3:Y:S04]  /*1320*/  LDG.E.CONSTANT R16, desc[UR16][R16.64] ;  /* 0x0000001010107981 */ /* 0x0000e8000c1e9900 */
[----:B------:R-:W2:Y:S04]  /*1330*/  LDG.E.CONSTANT R18, desc[UR16][R18.64] ;  /* 0x0000001012127981 */ /* 0x000ea8000c1e9900 */
[----:B------:R-:W4:Y:S01]  /*1340*/  LDG.E R25, desc[UR16][R6.64] ;  /* 0x0000001006197981 */ /* 0x000f22000c1e1900 */
[----:B------:R-:W-:Y:S01]  /*1350*/  IADD3 R26, P2, P3, R26, R22, R27 ;  /* 0x000000161a1a7210 */ /* 0x000fe20007b5e01b */
[----:B------:R-:W-:-:S03]  /*1360*/  IMAD.MOV R23, RZ, RZ, -R23 ;  /* 0x000000ffff177224 */ /* 0x000fc600078e0a17 */
[----:B------:R-:W-:Y:S01]  /*1370*/  IADD3.X R24, PT, PT, R24, RZ, RZ, P2, P3 ;  /* 0x000000ff18187210 */ /* 0x000fe200017e64ff */
[----:B------:R-:W-:-:S03]  /*1380*/  IMAD.WIDE R20, R23, 0x4, R20 ;  /* 0x0000000417147825 */ /* 0x000fc600078e0214 */
[----:B0-----:R-:W-:Y:S01]  /*1390*/  SHF.L.U64.HI R17, R26, 0x2, R24 ;  /* 0x000000021a117819 */ /* 0x001fe20000010218 */
[-C--:B--2---:R-:W-:Y:S01]  /*13a0*/  FMUL R27, R18, R29.reuse ;  /* 0x0000001d121b7220 */ /* 0x084fe20000400000 */
[----:B---3--:R-:W-:-:S03]  /*13b0*/  FMUL R29, R16, R29 ;  /* 0x0000001d101d7220 */ /* 0x008fc60000400000 */
[-C--:B----4-:R-:W-:Y:S01]  /*13c0*/  FFMA R27, R16, R25.reuse, -R27 ;  /* 0x00000019101b7223 */ /* 0x090fe2000000081b */
[----:B------:R-:W-:Y:S01]  /*13d0*/  SHF.L.U32 R16, R26, 0x2, RZ ;  /* 0x000000021a107819 */ /* 0x000fe200000006ff */
[----:B------:R-:W-:-:S03]  /*13e0*/  FFMA R29, R18, R25, R29 ;  /* 0x00000019121d7223 */ /* 0x000fc6000000001d */
[C---:B------:R-:W-:Y:S02]  /*13f0*/  IADD3 R18, P3, PT, R16.reuse, UR10, RZ ;  /* 0x0000000a10127c10 */ /* 0x040fe4000ff7e0ff */
[----:B------:R-:W-:Y:S01]  /*1400*/  IADD3 R16, P2, PT, R16, UR8, RZ ;  /* 0x0000000810107c10 */ /* 0x000fe2000ff5e0ff */
[--C-:B------:R-:W-:Y:S01]  /*1410*/  IMAD.WIDE R24, R0, 0x4, R20.reuse ;  /* 0x0000000400187825 */ /* 0x100fe200078e0214 */
[C---:B------:R-:W-:Y:S02]  /*1420*/  IADD3.X R19, PT, PT, R17.reuse, UR11, RZ, P3, !PT ;  /* 0x0000000b11137c10 */ /* 0x040fe40009ffe4ff */
[----:B------:R-:W-:Y:S01]  /*1430*/  IADD3.X R17, PT, PT, R17, UR9, RZ, P2, !PT ;  /* 0x0000000911117c10 */ /* 0x000fe200097fe4ff */
[----:B------:R0:W-:Y:S04]  /*1440*/  STG.E desc[UR16][R6.64], R27 ;  /* 0x0000001b06007986 */ /* 0x0001e8000c101910 */
[----:B------:R1:W-:Y:S04]  /*1450*/  STG.E desc[UR16][R14.64], R29 ;  /* 0x0000001d0e007986 */ /* 0x0003e8000c101910 */
[----:B------:R-:W2:Y:S04]  /*1460*/  LDG.E.CONSTANT R19, desc[UR16][R18.64+0x4] ;  /* 0x0000041012137981 */ /* 0x000ea8000c1e9900 */
[----:B------:R-:W2:Y:S04]  /*1470*/  LDG.E R28, desc[UR16][R24.64] ;  /* 0x00000010181c7981 */ /* 0x000ea8000c1e1900 */
[----:B------:R2:W3:Y:S04]  /*1480*/  LDG.E.CONSTANT R16, desc[UR16][R16.64+0x4] ;  /* 0x0000041010107981 */ /* 0x0004e8000c1e9900 */
[----:B------:R-:W0:Y:S01]  /*1490*/  LDG.E R26, desc[UR16][R6.64] ;  /* 0x00000010061a7981 */ /* 0x000e22000c1e1900 */
[----:B------:R-:W-:Y:S01]  /*14a0*/  IMAD.WIDE R20, R23, 0x4, R20 ;  /* 0x0000000417147825 */ /* 0x000fe200078e0214 */
[----:B------:R-:W-:-:S03]  /*14b0*/  IADD3 R22, PT, PT, R22, 0x2, RZ ;  /* 0x0000000216167810 */ /* 0x000fc60007ffe0ff */
[-C--:B--2---:R-:W-:Y:S01]  /*14c0*/  FMUL R17, R19, R28.reuse ;  /* 0x0000001c13117220 */ /* 0x084fe20000400000 */
[----:B---3--:R-:W-:-:S03]  /*14d0*/  FMUL R28, R16, R28 ;  /* 0x0000001c101c7220 */ /* 0x008fc60000400000 */
[-C--:B0-----:R-:W-:Y:S01]  /*14e0*/  FFMA R27, R16, R26.reuse, -R17 ;  /* 0x0000001a101b7223 */ /* 0x081fe20000000811 */
[----:B------:R-:W-:-:S04]  /*14f0*/  FFMA R28, R19, R26, R28 ;  /* 0x0000001a131c7223 */ /* 0x000fc8000000001c */
[----:B------:R1:W-:Y:S04]  /*1500*/  STG.E desc[UR16][R6.64], R27 ;  /* 0x0000001b06007986 */ /* 0x0003e8000c101910 */
[----:B------:R1:W-:Y:S02]  /*1510*/  STG.E desc[UR16][R24.64], R28 ;  /* 0x0000001c18007986 */ /* 0x0003e4000c101910 */
.L_x_468:
[----:B------:R-:W-:Y:S05]  /*1520*/  @P1 BRA `(.L_x_464) ;  /* 0x0000000000701947 */ /* 0x000fea0003800000 */
[----:B------:R-:W0:Y:S01]  /*1530*/  LDCU UR7, c[0x0][0x384] ;  /* 0x00007080ff0777ac */ /* 0x000e220008000800 */
[----:B------:R-:W-:Y:S01]  /*1540*/  IMAD.WIDE R20, R0, 0x4, R20 ;  /* 0x0000000400147825 */ /* 0x000fe200078e0214 */
[----:B------:R-:W2:Y:S04]  /*1550*/  LDCU UR6, c[0x0][0x384] ;  /* 0x00007080ff0677ac */ /* 0x000ea80008000800 */
[----:B------:R-:W3:Y:S01]  /*1560*/  LDG.E R23, desc[UR16][R20.64] ;  /* 0x0000001014177981 */ /* 0x000ee2000c1e1900 */
[----:B------:R-:W4:Y:S01]  /*1570*/  LDCU.128 UR8, c[0x0][0x390] ;  /* 0x00007200ff0877ac */ /* 0x000f220008000c00 */
[----:B0-----:R-:W-:Y:S02]  /*1580*/  UIMAD UR7, UR7, UR7, URZ ;  /* 0x00000007070772a4 */ /* 0x001fe4000f8e02ff */
[----:B--2---:R-:W-:-:S02]  /*1590*/  UIMAD UR6, UR4, UR6, URZ ;  /* 0x00000006040672a4 */ /* 0x004fc4000f8e02ff */
[----:B------:R-:W-:-:S04]  /*15a0*/  UIMAD UR7, UR7, UR5, URZ ;  /* 0x00000005070772a4 */ /* 0x000fc8000f8e02ff */
[----:B------:R-:W-:Y:S01]  /*15b0*/  IADD3 R22, PT, PT, R22, UR6, RZ ;  /* 0x0000000616167c10 */ /* 0x000fe2000fffe0ff */
[----:B------:R-:W-:-:S03]  /*15c0*/  USHF.R.S32.HI UR6, URZ, 0x1f, UR7 ;  /* 0x0000001fff067899 */ /* 0x000fc60008011407 */
[----:B------:R-:W-:-:S04]  /*15d0*/  IADD3 R22, P1, PT, R22, UR7, RZ ;  /* 0x0000000716167c10 */ /* 0x000fc8000ff3e0ff */
[----:B-1----:R-:W-:Y:S01]  /*15e0*/  SHF.L.U32 R14, R22, 0x2, RZ ;  /* 0x00000002160e7819 */ /* 0x002fe200000006ff */
[----:B------:R-:W-:-:S03]  /*15f0*/  IMAD.X R7, RZ, RZ, UR6, P1 ;  /* 0x00000006ff077e24 */ /* 0x000fc600088e06ff */
[----:B----4-:R-:W-:Y:S02]  /*1600*/  IADD3 R16, P2, PT, R14, UR10, RZ ;  /* 0x0000000a0e107c10 */ /* 0x010fe4000ff5e0ff */
[----:B------:R-:W-:Y:S02]  /*1610*/  SHF.L.U64.HI R6, R22, 0x2, R7 ;  /* 0x0000000216067819 */ /* 0x000fe40000010207 */
[----:B------:R-:W-:Y:S02]  /*1620*/  IADD3 R14, P1, PT, R14, UR8, RZ ;  /* 0x000000080e0e7c10 */ /* 0x000fe4000ff3e0ff */
[C---:B------:R-:W-:Y:S02]  /*1630*/  IADD3.X R17, PT, PT, R6.reuse, UR11, RZ, P2, !PT ;  /* 0x0000000b06117c10 */ /* 0x040fe400097fe4ff */
[----:B------:R-:W-:Y:S01]  /*1640*/  IADD3.X R15, PT, PT, R6, UR9, RZ, P1, !PT ;  /* 0x00000009060f7c10 */ /* 0x000fe20008ffe4ff */
[----:B------:R-:W-:Y:S02]  /*1650*/  IMAD.WIDE R6, R0, 0x4, R12 ;  /* 0x0000000400067825 */ /* 0x000fe400078e020c */
[----:B------:R-:W3:Y:S04]  /*1660*/  LDG.E.CONSTANT R16, desc[UR16][R16.64] ;  /* 0x0000001010107981 */ /* 0x000ee8000c1e9900 */
[----:B------:R-:W2:Y:S04]  /*1670*/  LDG.E.CONSTANT R14, desc[UR16][R14.64] ;  /* 0x000000100e0e7981 */ /* 0x000ea8000c1e9900 */
[----:B------:R-:W4:Y:S01]  /*1680*/  LDG.E R19, desc[UR16][R6.64] ;  /* 0x0000001006137981 */ /* 0x000f22000c1e1900 */
[-C--:B---3--:R-:W-:Y:S01]  /*1690*/  FMUL R25, R16, R23.reuse ;  /* 0x0000001710197220 */ /* 0x088fe20000400000 */
[----:B--2---:R-:W-:-:S03]  /*16a0*/  FMUL R23, R14, R23 ;  /* 0x000000170e177220 */ /* 0x004fc60000400000 */
[-C--:B----4-:R-:W-:Y:S01]  /*16b0*/  FFMA R25, R14, R19.reuse, -R25 ;  /* 0x000000130e197223 */ /* 0x090fe20000000819 */
[----:B------:R-:W-:-:S04]  /*16c0*/  FFMA R23, R16, R19, R23 ;  /* 0x0000001310177223 */ /* 0x000fc80000000017 */
[----:B------:R2:W-:Y:S04]  /*16d0*/  STG.E desc[UR16][R6.64], R25 ;  /* 0x0000001906007986 */ /* 0x0005e8000c101910 */
[----:B------:R2:W-:Y:S02]  /*16e0*/  STG.E desc[UR16][R20.64], R23 ;  /* 0x0000001714007986 */ /* 0x0005e4000c101910 */
.L_x_464:
[----:B012---:R-:W0:Y:S01]  /*16f0*/  LDC R7, c[0x0][0x384] ;  /* 0x0000e100ff077b82 */ /* 0x007e220000000800 */
[----:B------:R-:W-:Y:S01]  /*1700*/  UIADD3 UR4, UPT, UPT, UR4, 0x1, URZ ;  /* 0x0000000104047890 */ /* 0x000fe2000fffe0ff */
[----:B------:R-:W-:Y:S02]  /*1710*/  IADD3 R5, PT, PT, R5, 0x1, RZ ;  /* 0x0000000105057810 */ /* 0x000fe40007ffe0ff */
[----:B------:R-:W-:-:S03]  /*1720*/  IADD3 R4, PT, PT, R4, 0x1, RZ ;  /* 0x0000000104047810 */ /* 0x000fc60007ffe0ff */
[C---:B0-----:R-:W-:Y:S01]  /*1730*/  ISETP.NE.AND P1, PT, R7.reuse, UR4, PT ;  /* 0x0000000407007c0c */ /* 0x041fe2000bf25270 */
[----:B------:R-:W-:-:S12]  /*1740*/  IMAD.WIDE.U32 R12, R7, 0x4, R12 ;  /* 0x00000004070c7825 */ /* 0x000fd800078e000c */
[----:B------:R-:W-:Y:S05]  /*1750*/  @P1 BRA `(.L_x_469) ;  /* 0xffffffe800bc1947 */ /* 0x000fea000383ffff */
.L_x_463:
[----:B------:R-:W-:Y:S05]  /*1760*/  BSYNC.RECONVERGENT B0 ;  /* 0x0000000000007941 */ /* 0x000fea0003800200 */
.L_x_462:
[----:B------:R-:W0:Y:S01]  /*1770*/  LDCU UR4, c[0x0][0x374] ;  /* 0x00006e80ff0477ac */ /* 0x000e220008000800 */
[----:B------:R-:W1:Y:S01]  /*1780*/  LDCU UR6, c[0x0][0x380] ;  /* 0x00007000ff0677ac */ /* 0x000e620008000800 */
[----:B0-----:R-:W-:-:S04]  /*1790*/  UIADD3 UR5, UPT, UPT, UR4, UR5, URZ ;  /* 0x0000000504057290 */ /* 0x001fc8000fffe0ff */
[----:B-1----:R-:W-:-:S09]  /*17a0*/  UISETP.GE.AND UP0, UPT, UR5, UR6, UPT ;  /* 0x000000060500728c */ /* 0x002fd2000bf06270 */
[----:B------:R-:W-:Y:S05]  /*17b0*/  BRA.U !UP0, `(.L_x_470) ;  /* 0xffffffe908687547 */ /* 0x000fea000b83ffff */
[----:B------:R-:W-:Y:S05]  /*17c0*/  EXIT ;  /* 0x000000000000794d */ /* 0x000fea0003800000 */
.L_x_471:
        /* <DEDUP_REMOVED lines=11> */
.L_x_518:


//--------------------- .text._Z31unitaryReconstructFrancisSharedIfEviiPT_PKS0_S3_ --------------------------
	.section	.text._Z31unitaryReconstructFrancisSharedIfEviiPT_PKS0_S3_,"ax",@progbits
	.align	128
        .global         _Z31unitaryReconstructFrancisSharedIfEviiPT_PKS0_S3_
        .type           _Z31unitaryReconstructFrancisSharedIfEviiPT_PKS0_S3_,@function
        .size           _Z31unitaryReconstructFrancisSharedIfEviiPT_PKS0_S3_,(.L_x_519 - _Z31unitaryReconstructFrancisSharedIfEviiPT_PKS0_S3_)
        .other          _Z31unitaryReconstructFrancisSharedIfEviiPT_PKS0_S3_,@"STO_CUDA_ENTRY STV_DEFAULT"
_Z31unitaryReconstructFrancisSharedIfEviiPT_PKS0_S3_:
.text._Z31unitaryReconstructFrancisSharedIfEviiPT_PKS0_S3_:
        /* <DEDUP_REMOVED lines=12> */
[----:B--2---:R-:W-:-:S02]  /*00c0*/  UIMAD UR11, UR9, UR9, URZ ;  /* 0x00000009090b72a4 */ /* 0x004fc4000f8e02ff */
[----:B------:R-:W-:Y:S02]  /*00d0*/  UIMAD.WIDE UR14, UR9, 0x20, URZ ;  /* 0x00000020090e78a5 */ /* 0x000fe4000f8e02ff */
[----:B------:R-:W-:Y:S02]  /*00e0*/  UIMAD.WIDE UR16, UR9, 0x4, URZ ;  /* 0x00000004091078a5 */ /* 0x000fe4000f8e02ff */
[----:B-1----:R-:W-:-:S04]  /*00f0*/  ULEA UR4, UR5, UR4, 0x18 ;  /* 0x0000000405047291 */ /* 0x002fc8000f8ec0ff */
[----:B------:R-:W-:Y:S01]  /*0100*/  ULEA UR9, UR9, UR4, 0x2 ;  /* 0x0000000409097291 */ /* 0x000fe2000f8e10ff */
[----:B0--3--:R-:W-:-:S11]  /*0110*/  IMAD R0, R0, UR6, R3 ;  /* 0x0000000600007c24 */ /* 0x009fd6000f8e0203 */
.L_x_483:
[----:B------:R-:W0:Y:S02]  /*0120*/  LDCU UR4, c[0x0][0x384] ;  /* 0x00007080ff0477ac */ /* 0x000e240008000800 */
[----:B0-----:R-:W-:-:S09]  /*0130*/  UISETP.GE.AND UP0, UPT, UR4, 0x1, UPT ;  /* 0x000000010400788c */ /* 0x001fd2000bf06270 */
[----:B-1----:R-:W-:Y:S05]  /*0140*/  BRA.U !UP0, `(.L_x_472) ;  /* 0x0000001108dc7547 */ /* 0x002fea000b800000 */
[----:B------:R-:W0:Y:S01]  /*0150*/  LDCU.64 UR6, c[0x0][0x388] ;  /* 0x00007100ff0677ac */ /* 0x000e220008000a00 */
[----:B------:R-:W-:Y:S01]  /*0160*/  HFMA2 R3, -RZ, RZ, 0, 0 ;  /* 0x00000000ff037431 */ /* 0x000fe200000001ff */
[----:B------:R-:W-:Y:S01]  /*0170*/  PRMT R2, RZ, 0x7610, R2 ;  /* 0x00007610ff027816 */ /* 0x000fe20000000002 */
[----:B------:R-:W1:Y:S01]  /*0180*/  LDCU UR24, c[0x0][0x384] ;  /* 0x00007080ff1877ac */ /* 0x000e620008000800 */
[----:B------:R-:W-:Y:S01]  /*0190*/  PRMT R4, RZ, 0x7610, R4 ;  /* 0x00007610ff047816 */ /* 0x000fe20000000004 */
[----:B------:R-:W-:-:S04]  /*01a0*/  UIMAD UR4, UR11, UR8, URZ ;  /* 0x000000080b0472a4 */ /* 0x000fc8000f8e02ff */
[----:B------:R-:W-:Y:S02]  /*01b0*/  USHF.R.S32.HI UR5, URZ, 0x1f, UR4 ;  /* 0x0000001fff057899 */ /* 0x000fe40008011404 */
[----:B0-----:R-:W-:Y:S02]  /*01c0*/  ULEA UR6, UP0, UR4, UR6, 0x2 ;  /* 0x0000000604067291 */ /* 0x001fe4000f8010ff */
[----:B-1----:R-:W-:Y:S02]  /*01d0*/  UIADD3 UR10, UPT, UPT, UR24, -0x1, URZ ;  /* 0xffffffff180a7890 */ /* 0x002fe4000fffe0ff */
[----:B------:R-:W-:Y:S02]  /*01e0*/  ULEA.HI.X UR7, UR4, UR7, UR5, 0x2, UP0 ;  /* 0x0000000704077291 */ /* 0x000fe400080f1405 */
[----:B------:R-:W-:Y:S02]  /*01f0*/  MOV R14, UR6 ;  /* 0x00000006000e7c02 */ /* 0x000fe40008000f00 */
[----:B------:R-:W-:-:S02]  /*0200*/  IMAD.U32 R5, RZ, RZ, UR10 ;  /* 0x0000000aff057e24 */ /* 0x000fc4000f8e00ff */
[----:B------:R-:W-:-:S07]  /*0210*/  IMAD.U32 R15, RZ, RZ, UR7 ;  /* 0x00000007ff0f7e24 */ /* 0x000fce000f8e00ff */
.L_x_482:
[----:B------:R-:W0:Y:S01]  /*0220*/  LDC R6, c[0x0][0x384] ;  /* 0x0000e100ff067b82 */ /* 0x000e220000000800 */
[----:B------:R-:W-:Y:S01]  /*0230*/  LOP3.LUT R7, RZ, R3, RZ, 0x33, !PT ;  /* 0x00000003ff077212 */ /* 0x000fe200078e33ff */
[----:B------:R-:W-:Y:S03]  /*0240*/  BSSY.RECONVERGENT B0, `(.L_x_473) ;  /* 0x0000019000007945 */ /* 0x000fe60003800200 */
[----:B01----:R-:W-:-:S04]  /*0250*/  IADD3 R17, PT, PT, R7, R6, RZ ;  /* 0x0000000607117210 */ /* 0x003fc80007ffe0ff */
[----:B------:R-:W-:-:S13]  /*0260*/  ISETP.GE.AND P0, PT, R0, R17, PT ;  /* 0x000000110000720c */ /* 0x000fda0003f06270 */
[----:B------:R-:W-:Y:S05]  /*0270*/  @P0 BRA `(.L_x_474) ;  /* 0x0000000000540947 */ /* 0x000fea0003800000 */
[----:B------:R-:W0:Y:S01]  /*0280*/  LDCU.128 UR20, c[0x0][0x390] ;  /* 0x00007200ff1477ac */ /* 0x000e220008000c00 */
[----:B------:R-:W-:Y:S01]  /*0290*/  IMAD R7, R3, R6, R0 ;  /* 0x0000000603077224 */ /* 0x000fe200078e0200 */
[----:B------:R-:W-:-:S04]  /*02a0*/  UIMAD UR5, UR11, UR8, URZ ;  /* 0x000000080b0572a4 */ /* 0x000fc8000f8e02ff */
[----:B------:R-:W-:Y:S02]  /*02b0*/  USHF.R.S32.HI UR4, URZ, 0x1f, UR5 ;  /* 0x0000001fff047899 */ /* 0x000fe40008011405 */
[----:B------:R-:W-:-:S04]  /*02c0*/  IADD3 R8, P0, PT, R7, UR5, RZ ;  /* 0x0000000507087c10 */ /* 0x000fc8000ff1e0ff */
[----:B------:R-:W-:Y:S01]  /*02d0*/  LEA.HI.X.SX32 R7, R7, UR4, 0x1, P0 ;  /* 0x0000000407077c11 */ /* 0x000fe200080f0eff */
[----:B------:R-:W-:-:S03]  /*02e0*/  IMAD.SHL.U32 R10, R8, 0x4, RZ ;  /* 0x00000004080a7824 */ /* 0x000fc600078e00ff */
[----:B------:R-:W-:Y:S02]  /*02f0*/  SHF.L.U64.HI R7, R8, 0x2, R7 ;  /* 0x0000000208077819 */ /* 0x000fe40000010207 */
[C---:B0-----:R-:W-:Y:S02]  /*0300*/  IADD3 R8, P0, PT, R10.reuse, UR20, RZ ;  /* 0x000000140a087c10 */ /* 0x041fe4000ff1e0ff */
[----:B------:R-:W-:Y:S02]  /*0310*/  IADD3 R10, P1, PT, R10, UR22, RZ ;  /* 0x000000160a0a7c10 */ /* 0x000fe4000ff3e0ff */
[C---:B------:R-:W-:Y:S02]  /*0320*/  IADD3.X R9, PT, PT, R7.reuse, UR21, RZ, P0, !PT ;  /* 0x0000001507097c10 */ /* 0x040fe400087fe4ff */
[----:B------:R-:W-:-:S03]  /*0330*/  IADD3.X R11, PT, PT, R7, UR23, RZ, P1, !PT ;  /* 0x00000017070b7c10 */ /* 0x000fc60008ffe4ff */
[----:B------:R-:W2:Y:S04]  /*0340*/  LDG.E.CONSTANT R8, desc[UR12][R8.64] ;  /* 0x0000000c08087981 */ /* 0x000ea8000c1e9900 */
[----:B------:R-:W3:Y:S01]  /*0350*/  LDG.E.CONSTANT R10, desc[UR12][R10.64] ;  /* 0x0000000c0a0a7981 */ /* 0x000ee2000c1e9900 */
[----:B------:R-:W0:Y:S01]  /*0360*/  S2UR UR5, SR_CgaCtaId ;  /* 0x00000000000579c3 */ /* 0x000e220000008800 */
[----:B------:R-:W-:Y:S01]  /*0370*/  UMOV UR4, 0x400 ;  /* 0x0000040000047882 */ /* 0x000fe20000000000 */
[----:B------:R-:W-:Y:S01]  /*0380*/  LEA R13, R0, UR9, 0x2 ;  /* 0x00000009000d7c11 */ /* 0x000fe2000f8e10ff */
[----:B0-----:R-:W-:-:S06]  /*0390*/  ULEA UR4, UR5, UR4, 0x18 ;  /* 0x0000000405047291 */ /* 0x001fcc000f8ec0ff */
[----:B------:R-:W-:-:S05]  /*03a0*/  LEA R7, R0, UR4, 0x2 ;  /* 0x0000000400077c11 */ /* 0x000fca000f8e10ff */
[----:B--2---:R0:W-:Y:S04]  /*03b0*/  STS [R7], R8 ;  /* 0x0000000807007388 */ /* 0x0041e80000000800 */
[----:B---3--:R0:W-:Y:S02]  /*03c0*/  STS [R13], R10 ;  /* 0x0000000a0d007388 */ /* 0x0081e40000000800 */
.L_x_474:
[----:B------:R-:W-:Y:S05]  /*03d0*/  BSYNC.RECONVERGENT B0 ;  /* 0x0000000000007941 */ /* 0x000fea0003800200 */
.L_x_473:
[----:B------:R-:W-:Y:S01]  /*03e0*/  BAR.SYNC.DEFER_BLOCKING 0x0 ;  /* 0x0000000000007b1d */ /* 0x000fe20000010000 */
[----:B------:R-:W-:-:S05]  /*03f0*/  ISETP.GE.AND P0, PT, R0, R6, PT ;  /* 0x000000060000720c */ /* 0x000fca0003f06270 */
[----:B------:R-:W-:Y:S08]  /*0400*/  BSSY.RECONVERGENT B0, `(.L_x_475) ;  /* 0x0000102000007945 */ /* 0x000ff00003800200 */
[----:B------:R-:W-:Y:S05]  /*0410*/  @P0 BRA `(.L_x_476) ;  /* 0x0000001000000947 */ /* 0x000fea0003800000 */
[----:B------:R-:W-:-:S13]  /*0420*/  ISETP.GE.AND P0, PT, R17, 0x1, PT ;  /* 0x000000011100780c */ /* 0x000fda0003f06270 */
[----:B------:R-:W-:Y:S05]  /*0430*/  @!P0 BRA `(.L_x_477) ;  /* 0x0000000c00f48947 */ /* 0x000fea0003800000 */
[----:B------:R-:W1:Y:S01]  /*0440*/  LDCU UR10, c[0x0][0x388] ;  /* 0x00007100ff0a77ac */ /* 0x000e620008000800 */
[----:B0-----:R-:W-:Y:S01]  /*0450*/  IADD3 R7, PT, PT, -R3, -0x2, R6 ;  /* 0xfffffffe03077810 */ /* 0x001fe20007ffe106 */
[----:B------:R-:W-:Y:S01]  /*0460*/  IMAD.WIDE R16, R0, 0x4, R14 ;  /* 0x0000000400107825 */ /* 0x000fe200078e020e */
[----:B------:R-:W-:Y:S02]  /*0470*/  UIMAD UR5, UR11, UR8, URZ ;  /* 0x000000080b0572a4 */ /* 0x000fe4000f8e02ff */
[----:B------:R-:W-:Y:S01]  /*0480*/  ISETP.GE.U32.AND P0, PT, R7, 0x7, PT ;  /* 0x000000070700780c */ /* 0x000fe20003f06070 */
[----:B------:R-:W-:Y:S01]  /*0490*/  UIADD3 UR4, UPT, UPT, UR11, -UR24, URZ ;  /* 0x800000180b047290 */ /* 0x000fe2000fffe0ff */
[----:B------:R-:W-:Y:S01]  /*04a0*/  MOV R7, RZ ;  /* 0x000000ff00077202 */ /* 0x000fe20000000f00 */
[----:B-1----:R-:W-:Y:S02]  /*04b0*/  ULEA UR10, UR5, UR10, 0x2 ;  /* 0x0000000a050a7291 */ /* 0x002fe4000f8e10ff */
[----:B------:R-:W-:-:S04]  /*04c0*/  UIMAD.WIDE UR4, UR4, 0x4, URZ ;  /* 0x00000004040478a5 */ /* 0x000fc8000f8e02ff */
[----:B------:R-:W-:-:S04]  /*04d0*/  UIADD3 UR18, UP0, UPT, UR4, UR10, URZ ;  /* 0x0000000a04127290 */ /* 0x000fc8000ff1e0ff */
[----:B------:R-:W-:Y:S02]  /*04e0*/  UIADD3.X UR19, UPT, UPT, UR5, UR7, URZ, UP0, !UPT ;  /* 0x0000000705137290 */ /* 0x000fe400087fe4ff */
[----:B------:R-:W-:-:S04]  /*04f0*/  MOV R10, UR18 ;  /* 0x00000012000a7c02 */ /* 0x000fc80008000f00 */
[----:B------:R-:W-:Y:S01]  /*0500*/  IMAD.U32 R11, RZ, RZ, UR19 ;  /* 0x00000013ff0b7e24 */ /* 0x000fe2000f8e00ff */
[----:B------:R-:W-:Y:S06]  /*0510*/  @!P0 BRA `(.L_x_478) ;  /* 0x0000000400d08947 */ /* 0x000fec0003800000 */
[----:B------:R-:W0:Y:S01]  /*0520*/  S2R R10, SR_CgaCtaId ;  /* 0x00000000000a7919 */ /* 0x000e220000008800 */
[----:B------:R-:W-:Y:S01]  /*0530*/  LOP3.LUT R22, R5, 0xfffffff8, RZ, 0xc0, !PT ;  /* 0xfffffff805167812 */ /* 0x000fe200078ec0ff */
[----:B------:R-:W-:Y:S01]  /*0540*/  IMAD.U32 R8, RZ, RZ, UR4 ;  /* 0x00000004ff087e24 */ /* 0x000fe2000f8e00ff */
[----:B------:R-:W-:Y:S02]  /*0550*/  MOV R9, UR5 ;  /* 0x0000000500097c02 */ /* 0x000fe40008000f00 */
[----:B------:R-:W-:Y:S01]  /*0560*/  MOV R7, 0x400 ;  /* 0x0000040000077802 */ /* 0x000fe20000000f00 */
[----:B------:R-:W-:Y:S01]  /*0570*/  IMAD.MOV R22, RZ, RZ, -R22 ;  /* 0x000000ffff167224 */ /* 0x000fe200078e0a16 */
[----:B------:R-:W-:Y:S02]  /*0580*/  MOV R13, UR5 ;  /* 0x00000005000d7c02 */ /* 0x000fe40008000f00 */
[----:B------:R-:W-:Y:S02]  /*0590*/  MOV R12, UR4 ;  /* 0x00000004000c7c02 */ /* 0x000fe40008000f00 */
[----:B------:R-:W-:-:S02]  /*05a0*/  MOV R13, R9 ;  /* 0x00000009000d7202 */ /* 0x000fc40000000f00 */
[----:B0-----:R-:W-:-:S07]  /*05b0*/  LEA R7, R10, R7, 0x18 ;  /* 0x000000070a077211 */ /* 0x001fce00078ec0ff */
.L_x_479:
[----:B0-----:R-:W-:Y:S01]  /*05c0*/  MOV R8, UR10 ;  /* 0x0000000a00087c02 */ /* 0x001fe20008000f00 */
[----:B------:R-:W2:Y:S01]  /*05d0*/  LDG.E R19, desc[UR12][R16.64] ;  /* 0x0000000c10137981 */ /* 0x000ea2000c1e1900 */
[----:B------:R-:W-:-:S03]  /*05e0*/  MOV R9, UR7 ;  /* 0x0000000700097c02 */ /* 0x000fc60008000f00 */
[----:B------:R-:W-:-:S03]  /*05f0*/  IMAD.WIDE R8, R0, 0x4, R8 ;  /* 0x0000000400087825 */ /* 0x000fc600078e0208 */
[----:B------:R-:W-:-:S05]  /*0600*/  IADD3 R20, P0, PT, R8, R12, RZ ;  /* 0x0000000c08147210 */ /* 0x000fca0007f1e0ff */
[----:B------:R-:W-:Y:S01]  /*0610*/  IMAD.X R21, R9, 0x1, R13, P0 ;  /* 0x0000000109157824 */ /* 0x000fe200000e060d */
[----:B------:R-:W-:Y:S01]  /*0620*/  LEA R23, R6, R7, 0x2 ;  /* 0x0000000706177211 */ /* 0x000fe200078e10ff */
[----:B------:R-:W-:Y:S04]  /*0630*/  LDS.128 R8, [R7] ;  /* 0x0000000007087984 */ /* 0x000fe80000000c00 */
[----:B------:R-:W3:Y:S04]  /*0640*/  LDG.E R25, desc[UR12][R20.64] ;  /* 0x0000000c14197981 */ /* 0x000ee8000c1e1900 */
[----:B------:R-:W3:Y:S04]  /*0650*/  LDS R18, [R23] ;  /* 0x0000000017127984 */ /* 0x000ee80000000800 */
[----:B------:R-:W0:Y:S01]  /*0660*/  LDS R24, [R23+0x4] ;  /* 0x0000040017187984 */ /* 0x000e220000000800 */
[-C--:B---3--:R-:W-:Y:S01]  /*0670*/  FMUL R27, R18, R25.reuse ;  /* 0x00000019121b7220 */ /* 0x088fe20000400000 */
[----:B------:R-:W-:-:S04]  /*0680*/  FMUL R25, R8, R25 ;  /* 0x0000001908197220 */ /* 0x000fc80000400000 */
[-C--:B--2---:R-:W-:Y:S01]  /*0690*/  FFMA R25, R18, R19.reuse, R25 ;  /* 0x0000001312197223 */ /* 0x084fe20000000019 */
[----:B------:R-:W-:Y:S01]  /*06a0*/  IADD3 R18, P0, PT, R20, -UR16, RZ ;  /* 0x8000001014127c10 */ /* 0x000fe2000ff1e0ff */
[----:B------:R-:W-:-:S03]  /*06b0*/  FFMA R27, R8, R19, -R27 ;  /* 0x00000013081b7223 */ /* 0x000fc6000000081b */
[----:B------:R-:W-:Y:S02]  /*06c0*/  IADD3.X R19, PT, PT, R21, ~UR17, RZ, P0, !PT ;  /* 0x8000001115137c10 */ /* 0x000fe400087fe4ff */
[----:B------:R-:W-:Y:S04]  /*06d0*/  STG.E desc[UR12][R16.64], R27 ;  /* 0x0000001b10007986 */ /* 0x000fe8000c10190c */
[----:B------:R1:W-:Y:S04]  /*06e0*/  STG.E desc[UR12][R20.64], R25 ;  /* 0x0000001914007986 */ /* 0x0003e8000c10190c */
[----:B------:R-:W0:Y:S04]  /*06f0*/  LDG.E R8, desc[UR12][R18.64] ;  /* 0x0000000c12087981 */ /* 0x000e28000c1e1900 */
[----:B------:R-:W2:Y:S04]  /*0700*/  LDG.E R26, desc[UR12][R16.64] ;  /* 0x0000000c101a7981 */ /* 0x000ea8000c1e1900 */
[----:B------:R-:W3:Y:S01]  /*0710*/  LDS R20, [R23+0x8] ;  /* 0x0000080017147984 */ /* 0x000ee20000000800 */
[-C--:B0-----:R-:W-:Y:S01]  /*0720*/  FMUL R28, R24, R8.reuse ;  /* 0x00000008181c7220 */ /* 0x081fe20000400000 */
[----:B-1----:R-:W-:Y:S01]  /*0730*/  FMUL R21, R9, R8 ;  /* 0x0000000809157220 */ /* 0x002fe20000400000 */
[----:B------:R-:W-:-:S02]  /*0740*/  IADD3 R8, P0, PT, R18, -UR16, RZ ;  /* 0x8000001012087c10 */ /* 0x000fc4000ff1e0ff */
[-C--:B--2---:R-:W-:Y:S01]  /*0750*/  FFMA R29, R9, R26.reuse, -R28 ;  /* 0x0000001a091d7223 */ /* 0x084fe2000000081c */
[----:B------:R-:W-:Y:S01]  /*0760*/  FFMA R26, R24, R26, R21 ;  /* 0x0000001a181a7223 */ /* 0x000fe20000000015 */
[----:B------:R-:W-:-:S03]  /*0770*/  IADD3.X R9, PT, PT, R19, ~UR17, RZ, P0, !PT ;  /* 0x8000001113097c10 */ /* 0x000fc600087fe4ff */
[----:B------:R-:W-:Y:S04]  /*0780*/  STG.E desc[UR12][R16.64], R29 ;  /* 0x0000001d10007986 */ /* 0x000fe8000c10190c */
[----:B------:R0:W-:Y:S04]  /*0790*/  STG.E desc[UR12][R18.64], R26 ;  /* 0x0000001a12007986 */ /* 0x0001e8000c10190c */
[----:B------:R-:W3:Y:S04]  /*07a0*/  LDG.E R25, desc[UR12][R8.64] ;  /* 0x0000000c08197981 */ /* 0x000ee8000c1e1900 */
[----:B------:R-:W2:Y:S01]  /*07b0*/  LDG.E R21, desc[UR12][R16.64] ;  /* 0x0000000c10157981 */ /* 0x000ea2000c1e1900 */
[----:B------:R-:W-:Y:S01]  /*07c0*/  IADD3 R24, P0, PT, R8, -UR16, RZ ;  /* 0x8000001008187c10 */ /* 0x000fe2000ff1e0ff */
[-C--:B---3--:R-:W-:Y:S01]  /*07d0*/  FMUL R27, R20, R25.reuse ;  /* 0x00000019141b7220 */ /* 0x088fe20000400000 */
[----:B------:R-:W-:-:S02]  /*07e0*/  FMUL R28, R10, R25 ;  /* 0x000000190a1c7220 */ /* 0x000fc40000400000 */
[----:B------:R-:W-:Y:S01]  /*07f0*/  IADD3.X R25, PT, PT, R9, ~UR17, RZ, P0, !PT ;  /* 0x8000001109197c10 */ /* 0x000fe200087fe4ff */
[-C--:B--2---:R-:W-:Y:S01]  /*0800*/  FFMA R27, R10, R21.reuse, -R27 ;  /* 0x000000150a1b7223 */ /* 0x084fe2000000081b */
[----:B------:R-:W-:Y:S01]  /*0810*/  FFMA R21, R20, R21, R28 ;  /* 0x0000001514157223 */ /* 0x000fe2000000001c */
[----:B------:R-:W1:Y:S04]  /*0820*/  LDS R10, [R23+0xc] ;  /* 0x00000c00170a7984 */ /* 0x000e680000000800 */
[----:B------:R2:W-:Y:S04]  /*0830*/  STG.E desc[UR12][R16.64], R27 ;  /* 0x0000001b10007986 */ /* 0x0005e8000c10190c */
[----:B------:R3:W-:Y:S04]  /*0840*/  STG.E desc[UR12][R8.64], R21 ;  /* 0x0000001508007986 */ /* 0x0007e8000c10190c */
[----:B0-----:R-:W1:Y:S04]  /*0850*/  LDG.E R19, desc[UR12][R24.64] ;  /* 0x0000000c18137981 */ /* 0x001e68000c1e1900 */
[----:B------:R-:W4:Y:S01]  /*0860*/  LDG.E R20, desc[UR12][R16.64] ;  /* 0x0000000c10147981 */ /* 0x000f22000c1e1900 */
[----:B------:R-:W-:Y:S01]  /*0870*/  IADD3 R18, P0, PT, R24, -UR16, RZ ;  /* 0x8000001018127c10 */ /* 0x000fe2000ff1e0ff */
[-C--:B-1----:R-:W-:Y:S01]  /*0880*/  FMUL R26, R10, R19.reuse ;  /* 0x000000130a1a7220 */ /* 0x082fe20000400000 */
[----:B------:R-:W-:-:S02]  /*0890*/  FMUL R28, R11, R19 ;  /* 0x000000130b1c7220 */ /* 0x000fc40000400000 */
[----:B------:R-:W-:Y:S01]  /*08a0*/  IADD3.X R19, PT, PT, R25, ~UR17, RZ, P0, !PT ;  /* 0x8000001119137c10 */ /* 0x000fe200087fe4ff */
[-C--:B----4-:R-:W-:Y:S01]  /*08b0*/  FFMA R29, R11, R20.reuse, -R26 ;  /* 0x000000140b1d7223 */ /* 0x090fe2000000081a */
[----:B------:R-:W-:Y:S02]  /*08c0*/  FFMA R28, R10, R20, R28 ;  /* 0x000000140a1c7223 */ /* 0x000fe4000000001c */
[----:B------:R-:W0:Y:S04]  /*08d0*/  LDS R20, [R23+0x10] ;  /* 0x0000100017147984 */ /* 0x000e280000000800 */
[----:B------:R-:W-:Y:S04]  /*08e0*/  STG.E desc[UR12][R16.64], R29 ;  /* 0x0000001d10007986 */ /* 0x000fe8000c10190c */
[----:B------:R-:W-:Y:S04]  /*08f0*/  STG.E desc[UR12][R24.64], R28 ;  /* 0x0000001c18007986 */ /* 0x000fe8000c10190c */
[----:B--2---:R-:W0:Y:S04]  /*0900*/  LDG.E R27, desc[UR12][R18.64] ;  /* 0x0000000c121b7981 */ /* 0x004e28000c1e1900 */
[----:B---3--:R-:W2:Y:S04]  /*0910*/  LDG.E R21, desc[UR12][R16.64] ;  /* 0x0000000c10157981 */ /* 0x008ea8000c1e1900 */
[----:B------:R-:W1:Y:S04]  /*0920*/  LDS.128 R8, [R7+0x10] ;  /* 0x0000100007087984 */ /* 0x000e680000000c00 */
[----:B------:R-:W3:Y:S01]  /*0930*/  LDS R24, [R23+0x14] ;  /* 0x0000140017187984 */ /* 0x000ee20000000800 */
[-C--:B0-----:R-:W-:Y:S01]  /*0940*/  FMUL R26, R20, R27.reuse ;  /* 0x0000001b141a7220 */ /* 0x081fe20000400000 */
[----:B-1----:R-:W-:-:S04]  /*0950*/  FMUL R27, R8, R27 ;  /* 0x0000001b081b7220 */ /* 0x002fc80000400000 */
[-C--:B--2---:R-:W-:Y:S01]  /*0960*/  FFMA R27, R20, R21.reuse, R27 ;  /* 0x00000015141b7223 */ /* 0x084fe2000000001b */
[----:B------:R-:W-:Y:S01]  /*0970*/  IADD3 R20, P0, PT, R18, -UR16, RZ ;  /* 0x8000001012147c10 */ /* 0x000fe2000ff1e0ff */
[----:B------:R-:W-:-:S03]  /*0980*/  FFMA R26, R8, R21, -R26 ;  /* 0x00000015081a7223 */ /* 0x000fc6000000081a */
[----:B------:R-:W-:Y:S02]  /*0990*/  IADD3.X R21, PT, PT, R19, ~UR17, RZ, P0, !PT ;  /* 0x8000001113157c10 */ /* 0x000fe400087fe4ff */
[----:B------:R-:W-:Y:S04]  /*09a0*/  STG.E desc[UR12][R16.64], R26 ;  /* 0x0000001a10007986 */ /* 0x000fe8000c10190c */
[----:B------:R0:W-:Y:S04]  /*09b0*/  STG.E desc[UR12][R18.64], R27 ;  /* 0x0000001b12007986 */ /* 0x0001e8000c10190c */
[----:B------:R-:W3:Y:S04]  /*09c0*/  LDG.E R8, desc[UR12][R20.64] ;  /* 0x0000000c14087981 */ /* 0x000ee8000c1e1900 */
[----:B------:R-:W2:Y:S01]  /*09d0*/  LDG.E R25, desc[UR12][R16.64] ;  /* 0x0000000c10197981 */ /* 0x000ea2000c1e1900 */
[-C--:B---3--:R-:W-:Y:S01]  /*09e0*/  FMUL R28, R24, R8.reuse ;  /* 0x00000008181c7220 */ /* 0x088fe20000400000 */
[----:B0-----:R-:W-:Y:S01]  /*09f0*/  FMUL R19, R9, R8 ;  /* 0x0000000809137220 */ /* 0x001fe20000400000 */
[----:B------:R-:W-:-:S02]  /*0a00*/  IADD3 R8, P0, PT, R20, -UR16, RZ ;  /* 0x8000001014087c10 */ /* 0x000fc4000ff1e0ff */
[-C--:B--2---:R-:W-:Y:S01]  /*0a10*/  FFMA R29, R9, R25.reuse, -R28 ;  /* 0x00000019091d7223 */ /* 0x084fe2000000081c */
[----:B------:R-:W-:Y:S01]  /*0a20*/  FFMA R25, R24, R25, R19 ;  /* 0x0000001918197223 */ /* 0x000fe20000000013 */
[----:B------:R-:W-:Y:S01]  /*0a30*/  IADD3.X R9, PT, PT, R21, ~UR17, RZ, P0, !PT ;  /* 0x8000001115097c10 */ /* 0x000fe200087fe4ff */
[----:B------:R-:W0:Y:S04]  /*0a40*/  LDS R24, [R23+0x18] ;  /* 0x0000180017187984 */ /* 0x000e280000000800 */
[----:B------:R-:W-:Y:S04]  /*0a50*/  STG.E desc[UR12][R16.64], R29 ;  /* 0x0000001d10007986 */ /* 0x000fe8000c10190c */
[----:B------:R1:W-:Y:S04]  /*0a60*/  STG.E desc[UR12][R20.64], R25 ;  /* 0x0000001914007986 */ /* 0x0003e8000c10190c */
[----:B------:R-:W0:Y:S04]  /*0a70*/  LDG.E R19, desc[UR12][R8.64] ;  /* 0x0000000c08137981 */ /* 0x000e28000c1e1900 */
[----:B------:R-:W2:Y:S01]  /*0a80*/  LDG.E R27, desc[UR12][R16.64] ;  /* 0x0000000c101b7981 */ /* 0x000ea2000c1e1900 */
[----:B------:R-:W-:-:S03]  /*0a90*/  IADD3 R18, P0, PT, R8, -UR16, RZ ;  /* 0x8000001008127c10 */ /* 0x000fc6000ff1e0ff */
[----:B------:R-:W3:Y:S01]  /*0aa0*/  LDS R23, [R23+0x1c] ;  /* 0x00001c0017177984 */ /* 0x000ee20000000800 */
[-C--:B0-----:R-:W-:Y:S01]  /*0ab0*/  FMUL R26, R24, R19.reuse ;  /* 0x00000013181a7220 */ /* 0x081fe20000400000 */
[C---:B------:R-:W-:Y:S01]  /*0ac0*/  FMUL R28, R10.reuse, R19 ;  /* 0x000000130a1c7220 */ /* 0x040fe20000400000 */
[----:B------:R-:W-:Y:S02]  /*0ad0*/  IADD3.X R19, PT, PT, R9, ~UR17, RZ, P0, !PT ;  /* 0x8000001109137c10 */ /* 0x000fe400087fe4ff */
[-C--:B--2---:R-:W-:Y:S01]  /*0ae0*/  FFMA R26, R10, R27.reuse, -R26 ;  /* 0x0000001b0a1a7223 */ /* 0x084fe2000000081a */
[----:B------:R-:W-:-:S04]  /*0af0*/  FFMA R27, R24, R27, R28 ;  /* 0x0000001b181b7223 */ /* 0x000fc8000000001c */
[----:B------:R0:W-:Y:S04]  /*0b00*/  STG.E desc[UR12][R16.64], R26 ;  /* 0x0000001a10007986 */ /* 0x0001e8000c10190c */
[----:B------:R0:W-:Y:S04]  /*0b10*/  STG.E desc[UR12][R8.64], R27 ;  /* 0x0000001b08007986 */ /* 0x0001e8000c10190c */
[----:B-1----:R-:W3:Y:S04]  /*0b20*/  LDG.E R20, desc[UR12][R18.64] ;  /* 0x0000000c12147981 */ /* 0x002ee8000c1e1900 */
[----:B------:R-:W2:Y:S01]  /*0b30*/  LDG.E R10, desc[UR12][R16.64] ;  /* 0x0000000c100a7981 */ /* 0x000ea2000c1e1900 */
[----:B------:R-:W-:-:S04]  /*0b40*/  IADD3 R22, PT, PT, R22, 0x8, RZ ;  /* 0x0000000816167810 */ /* 0x000fc80007ffe0ff */
[----:B------:R-:W-:Y:S02]  /*0b50*/  ISETP.NE.AND P0, PT, R22, RZ, PT ;  /* 0x000000ff1600720c */ /* 0x000fe40003f05270 */
[----:B------:R-:W-:Y:S01]  /*0b60*/  IADD3 R12, P1, PT, R12, -UR14, RZ ;  /* 0x8000000e0c0c7c10 */ /* 0x000fe2000ff3e0ff */
[----:B------:R-:W-:-:S03]  /*0b70*/  VIADD R7, R7, 0x20 ;  /* 0x0000002007077836 */ /* 0x000fc60000000000 */
[----:B------:R-:W-:Y:S01]  /*0b80*/  IADD3.X R13, PT, PT, R13, ~UR15, RZ, P1, !PT ;  /* 0x8000000f0d0d7c10 */ /* 0x000fe20008ffe4ff */
[-C--:B---3--:R-:W-:Y:S01]  /*0b90*/  FMUL R24, R23, R20.reuse ;  /* 0x0000001417187220 */ /* 0x088fe20000400000 */
[----:B------:R-:W-:-:S03]  /*0ba0*/  FMUL R20, R11, R20 ;  /* 0x000000140b147220 */ /* 0x000fc60000400000 */
[-C--:B--2---:R-:W-:Y:S01]  /*0bb0*/  FFMA R11, R11, R10.reuse, -R24 ;  /* 0x0000000a0b0b7223 */ /* 0x084fe20000000818 */
[----:B------:R-:W-:-:S04]  /*0bc0*/  FFMA R21, R23, R10, R20 ;  /* 0x0000000a17157223 */ /* 0x000fc80000000014 */
[----:B------:R0:W-:Y:S04]  /*0bd0*/  STG.E desc[UR12][R16.64], R11 ;  /* 0x0000000b10007986 */ /* 0x0001e8000c10190c */
[----:B------:R0:W-:Y:S01]  /*0be0*/  STG.E desc[UR12][R18.64], R21 ;  /* 0x0000001512007986 */ /* 0x0001e2000c10190c */
[----:B------:R-:W-:Y:S05]  /*0bf0*/  @P0 BRA `(.L_x_479) ;  /* 0xfffffff800700947 */ /* 0x000fea000383ffff */
[----:B------:R-:W1:Y:S01]  /*0c00*/  LDCU UR5, c[0x0][0x388] ;  /* 0x00007100ff0577ac */ /* 0x000e620008000800 */
[----:B------:R-:W-:Y:S01]  /*0c10*/  LOP3.LUT R7, R5, 0xfffffff8, RZ, 0xc0, !PT ;  /* 0xfffffff805077812 */ /* 0x000fe200078ec0ff */
[----:B------:R-:W-:-:S04]  /*0c20*/  UIMAD UR4, UR11, UR8, URZ ;  /* 0x000000080b0472a4 */ /* 0x000fc8000f8e02ff */
[----:B-1----:R-:W-:-:S06]  /*0c30*/  ULEA UR4, UR4, UR5, 0x2 ;  /* 0x0000000504047291 */ /* 0x002fcc000f8e10ff */
[----:B------:R-:W-:-:S04]  /*0c40*/  IADD3 R10, P0, PT, R12, UR4, RZ ;  /* 0x000000040c0a7c10 */ /* 0x000fc8000ff1e0ff */
[----:B0-----:R-:W-:-:S09]  /*0c50*/  IADD3.X R11, PT, PT, R13, UR7, RZ, P0, !PT ;  /* 0x000000070d0b7c10 */ /* 0x001fd200087fe4ff */
.L_x_478:
[----:B------:R-:W-:-:S13]  /*0c60*/  LOP3.LUT P0, RZ, R5, 0x7, RZ, 0xc0, !PT ;  /* 0x0000000705ff7812 */ /* 0x000fda000780c0ff */
[----:B------:R-:W-:Y:S05]  /*0c70*/  @!P0 BRA `(.L_x_477) ;  /* 0x0000000400e48947 */ /* 0x000fea0003800000 */
[----:B------:R-:W0:Y:S01]  /*0c80*/  LDCU.U16 UR4, c[0x0][0x384] ;  /* 0x00007080ff0477ac */ /* 0x000e220008000400 */
[-C--:B------:R-:W-:Y:S02]  /*0c90*/  LOP3.LUT R5, RZ, R4.reuse, RZ, 0x33, !PT ;  /* 0x00000004ff057212 */ /* 0x080fe400078e33ff */
[----:B------:R-:W-:Y:S02]  /*0ca0*/  LOP3.LUT R8, RZ, R4, RZ, 0x33, !PT ;  /* 0x00000004ff087212 */ /* 0x000fe400078e33ff */
[----:B0-----:R-:W-:Y:S02]  /*0cb0*/  IADD3 R5, PT, PT, R5, UR4, RZ ;  /* 0x0000000405057c10 */ /* 0x001fe4000fffe0ff */
[----:B------:R-:W-:Y:S02]  /*0cc0*/  IADD3 R8, PT, PT, R8, UR4, RZ ;  /* 0x0000000408087c10 */ /* 0x000fe4000fffe0ff */
[----:B------:R-:W-:Y:S02]  /*0cd0*/  LOP3.LUT R5, R5, 0x7, RZ, 0xc0, !PT ;  /* 0x0000000705057812 */ /* 0x000fe400078ec0ff */
[----:B------:R-:W-:-:S03]  /*0ce0*/  LOP3.LUT R8, R8, 0x7, RZ, 0xc0, !PT ;  /* 0x0000000708087812 */ /* 0x000fc600078ec0ff */
[----:B------:R-:W-:Y:S01]  /*0cf0*/  VIADD R5, R5, 0xffffffff ;  /* 0xffffffff05057836 */ /* 0x000fe20000000000 */
[----:B------:R-:W-:-:S04]  /*0d00*/  LOP3.LUT P1, RZ, R8, 0x3, RZ, 0xc0, !PT ;  /* 0x0000000308ff7812 */ /* 0x000fc8000782c0ff */
[----:B------:R-:W-:-:S13]  /*0d10*/  ISETP.GE.U32.AND P0, PT, R5, 0x3, PT ;  /* 0x000000030500780c */ /* 0x000fda0003f06070 */
[----:B------:R-:W-:Y:S05]  /*0d20*/  @!P0 BRA `(.L_x_480) ;  /* 0x0000000000d48947 */ /* 0x000fea0003800000 */
[----:B------:R-:W-:Y:S01]  /*0d30*/  IMAD.WIDE R12, R0, 0x4, R10 ;  /* 0x00000004000c7825 */ /* 0x000fe200078e020a */
[----:B------:R-:W2:Y:S04]  /*0d40*/  LDG.E R23, desc[UR12][R16.64] ;  /* 0x0000000c10177981 */ /* 0x000ea8000c1e1900 */
[----:B------:R-:W3:Y:S01]  /*0d50*/  LDG.E R25, desc[UR12][R12.64] ;  /* 0x0000000c0c197981 */ /* 0x000ee2000c1e1900 */
[----:B------:R-:W0:Y:S01]  /*0d60*/  S2R R8, SR_CgaCtaId ;  /* 0x0000000000087919 */ /* 0x000e220000008800 */
[----:B------:R-:W-:Y:S02]  /*0d70*/  MOV R5, 0x400 ;  /* 0x0000040000057802 */ /* 0x000fe40000000f00 */
[----:B------:R-:W-:-:S05]  /*0d80*/  LEA R20, R7, UR9, 0x2 ;  /* 0x0000000907147c11 */ /* 0x000fca000f8e10ff */
[----:B------:R-:W3:Y:S01]  /*0d90*/  LDS R22, [R20] ;  /* 0x0000000014167984 */ /* 0x000ee20000000800 */
[----:B0-----:R-:W-:-:S04]  /*0da0*/  LEA R8, R8, R5, 0x18 ;  /* 0x0000000508087211 */ /* 0x001fc800078ec0ff */
[----:B------:R-:W-:-:S05]  /*0db0*/  LEA R21, R7, R8, 0x2 ;  /* 0x0000000807157211 */ /* 0x000fca00078e10ff */
[----:B------:R-:W0:Y:S01]  /*0dc0*/  LDS.64 R8, [R21] ;  /* 0x0000000015087984 */ /* 0x000e220000000a00 */
[----:B------:R-:W-:-:S05]  /*0dd0*/  IADD3 R5, PT, PT, -R6, RZ, RZ ;  /* 0x000000ff06057210 */ /* 0x000fca0007ffe1ff */
[----:B------:R-:W-:-:S04]  /*0de0*/  IMAD.WIDE R18, R5, 0x4, R10 ;  /* 0x0000000405127825 */ /* 0x000fc800078e020a */
[-C--:B---3--:R-:W-:Y:S01]  /*0df0*/  FMUL R11, R22, R25.reuse ;  /* 0x00000019160b7220 */ /* 0x088fe20000400000 */
[----:B0-----:R-:W-:-:S03]  /*0e00*/  FMUL R27, R8, R25 ;  /* 0x00000019081b7220 */ /* 0x001fc60000400000 */
[-C--:B--2---:R-:W-:Y:S01]  /*0e10*/  FFMA R25, R8, R23.reuse, -R11 ;  /* 0x0000001708197223 */ /* 0x084fe2000000080b */
[----:B------:R-:W-:Y:S01]  /*0e20*/  FFMA R27, R22, R23, R27 ;  /* 0x00000017161b7223 */ /* 0x000fe2000000001b */
[--C-:B------:R-:W-:Y:S01]  /*0e30*/  IMAD.WIDE R10, R0, 0x4, R18.reuse ;  /* 0x00000004000a7825 */ /* 0x100fe200078e0212 */
[----:B------:R-:W0:Y:S04]  /*0e40*/  LDS R8, [R20+0x4] ;  /* 0x0000040014087984 */ /* 0x000e280000000800 */
[----:B------:R1:W-:Y:S04]  /*0e50*/  STG.E desc[UR12][R16.64], R25 ;  /* 0x0000001910007986 */ /* 0x0003e8000c10190c */
[----:B------:R-:W-:Y:S04]  /*0e60*/  STG.E desc[UR12][R12.64], R27 ;  /* 0x0000001b0c007986 */ /* 0x000fe8000c10190c */
[----:B------:R-:W0:Y:S04]  /*0e70*/  LDG.E R23, desc[UR12][R10.64] ;  /* 0x0000000c0a177981 */ /* 0x000e28000c1e1900 */
[----:B------:R-:W2:Y:S01]  /*0e80*/  LDG.E R22, desc[UR12][R16.64] ;  /* 0x0000000c10167981 */ /* 0x000ea2000c1e1900 */
[----:B------:R-:W-:-:S03]  /*0e90*/  IMAD.WIDE R18, R5, 0x4, R18 ;  /* 0x0000000405127825 */ /* 0x000fc600078e0212 */
[----:B------:R-:W-:Y:S01]  /*0ea0*/  LDS.64 R12, [R21+0x8] ;  /* 0x00000800150c7984 */ /* 0x000fe20000000a00 */
[----:B0-----:R-:W-:Y:S01]  /*0eb0*/  FMUL R29, R8, R23 ;  /* 0x00000017081d7220 */ /* 0x001fe20000400000 */
[----:B------:R-:W-:-:S03]  /*0ec0*/  FMUL R23, R23, R9 ;  /* 0x0000000917177220 */ /* 0x000fc60000400000 */
[----:B--2---:R-:W-:Y:S01]  /*0ed0*/  FFMA R29, R22, R9, -R29 ;  /* 0x00000009161d7223 */ /* 0x004fe2000000081d */
[----:B------:R-:W-:Y:S01]  /*0ee0*/  FFMA R24, R8, R22, R23 ;  /* 0x0000001608187223 */ /* 0x000fe20000000017 */
[--C-:B------:R-:W-:Y:S01]  /*0ef0*/  IMAD.WIDE R8, R0, 0x4, R18.reuse ;  /* 0x0000000400087825 */ /* 0x100fe200078e0212 */
[----:B------:R-:W0:Y:S04]  /*0f00*/  LDS R22, [R20+0x8] ;  /* 0x0000080014167984 */ /* 0x000e280000000800 */
[----:B------:R-:W-:Y:S04]  /*0f10*/  STG.E desc[UR12][R16.64], R29 ;  /* 0x0000001d10007986 */ /* 0x000fe8000c10190c */
[----:B------:R2:W-:Y:S04]  /*0f20*/  STG.E desc[UR12][R10.64], R24 ;  /* 0x000000180a007986 */ /* 0x0005e8000c10190c */
[----:B-1----:R-:W0:Y:S04]  /*0f30*/  LDG.E R25, desc[UR12][R8.64] ;  /* 0x0000000c08197981 */ /* 0x002e28000c1e1900 */
[----:B------:R-:W3:Y:S01]  /*0f40*/  LDG.E R23, desc[UR12][R16.64] ;  /* 0x0000000c10177981 */ /* 0x000ee2000c1e1900 */
[----:B------:R-:W-:-:S03]  /*0f50*/  IMAD.WIDE R18, R5, 0x4, R18 ;  /* 0x0000000405127825 */ /* 0x000fc600078e0212 */
[----:B------:R-:W1:Y:S01]  /*0f60*/  LDS R20, [R20+0xc] ;  /* 0x00000c0014147984 */ /* 0x000e620000000800 */
[-C--:B0-----:R-:W-:Y:S01]  /*0f70*/  FMUL R27, R22, R25.reuse ;  /* 0x00000019161b7220 */ /* 0x081fe20000400000 */
[----:B------:R-:W-:-:S03]  /*0f80*/  FMUL R25, R12, R25 ;  /* 0x000000190c197220 */ /* 0x000fc60000400000 */
[-C--:B---3--:R-:W-:Y:S01]  /*0f90*/  FFMA R27, R12, R23.reuse, -R27 ;  /* 0x000000170c1b7223 */ /* 0x088fe2000000081b */
[----:B------:R-:W-:Y:S01]  /*0fa0*/  FFMA R25, R22, R23, R25 ;  /* 0x0000001716197223 */ /* 0x000fe20000000019 */
[----:B------:R-:W-:-:S03]  /*0fb0*/  IMAD.WIDE R22, R0, 0x4, R18 ;  /* 0x0000000400167825 */ /* 0x000fc600078e0212 */
[----:B------:R0:W-:Y:S04]  /*0fc0*/  STG.E desc[UR12][R16.64], R27 ;  /* 0x0000001b10007986 */ /* 0x0001e8000c10190c */
[----:B------:R0:W-:Y:S04]  /*0fd0*/  STG.E desc[UR12][R8.64], R25 ;  /* 0x0000001908007986 */ /* 0x0001e8000c10190c */
[----:B--2---:R-:W1:Y:S04]  /*0fe0*/  LDG.E R11, desc[UR12][R22.64] ;  /* 0x0000000c160b7981 */ /* 0x004e68000c1e1900 */
[----:B------:R-:W2:Y:S01]  /*0ff0*/  LDG.E R10, desc[UR12][R16.64] ;  /* 0x0000000c100a7981 */ /* 0x000ea2000c1e1900 */
[----:B------:R-:W-:-:S02]  /*1000*/  VIADD R7, R7, 0x4 ;  /* 0x0000000407077836 */ /* 0x000fc40000000000 */
[----:B-1----:R-:W-:Y:S01]  /*1010*/  FMUL R21, R20, R11 ;  /* 0x0000000b14157220 */ /* 0x002fe20000400000 */
[----:B------:R-:W-:-:S03]  /*1020*/  FMUL R11, R11, R13 ;  /* 0x0000000d0b0b7220 */ /* 0x000fc60000400000 */
[----:B--2---:R-:W-:Y:S01]  /*1030*/  FFMA R21, R10, R13, -R21 ;  /* 0x0000000d0a157223 */ /* 0x004fe20000000815 */
[----:B------:R-:W-:-:S04]  /*1040*/  FFMA R13, R20, R10, R11 ;  /* 0x0000000a140d7223 */ /* 0x000fc8000000000b */
[----:B------:R0:W-:Y:S04]  /*1050*/  STG.E desc[UR12][R16.64], R21 ;  /* 0x0000001510007986 */ /* 0x0001e8000c10190c */
[----:B------:R0:W-:Y:S01]  /*1060*/  STG.E desc[UR12][R22.64], R13 ;  /* 0x0000000d16007986 */ /* 0x0001e2000c10190c */
[----:B------:R-:W-:-:S07]  /*1070*/  IMAD.WIDE R10, R5, 0x4, R18 ;  /* 0x00000004050a7825 */ /* 0x000fce00078e0212 */
.L_x_480:
[----:B------:R-:W-:Y:S05]  /*1080*/  @!P1 BRA `(.L_x_477) ;  /* 0x0000000000e09947 */ /* 0x000fea0003800000 */
[C---:B------:R-:W-:Y:S02]  /*1090*/  LOP3.LUT R5, R2.reuse, 0x3, RZ, 0x3c, !PT ;  /* 0x0000000302057812 */ /* 0x040fe400078e3cff */
[----:B0-----:R-:W-:Y:S02]  /*10a0*/  LOP3.LUT R8, R2, 0x3, RZ, 0x3c, !PT ;  /* 0x0000000302087812 */ /* 0x001fe400078e3cff */
[----:B------:R-:W-:Y:S02]  /*10b0*/  IADD3 R5, PT, PT, R5, UR4, RZ ;  /* 0x0000000405057c10 */ /* 0x000fe4000fffe0ff */
[----:B------:R-:W-:Y:S02]  /*10c0*/  IADD3 R8, PT, PT, R8, UR4, RZ ;  /* 0x0000000408087c10 */ /* 0x000fe4000fffe0ff */
[----:B------:R-:W-:Y:S02]  /*10d0*/  LOP3.LUT R5, R5, 0x3, RZ, 0xc0, !PT ;  /* 0x0000000305057812 */ /* 0x000fe400078ec0ff */
[----:B------:R-:W-:-:S02]  /*10e0*/  LOP3.LUT R8, R8, 0x1, RZ, 0xc0, !PT ;  /* 0x0000000108087812 */ /* 0x000fc400078ec0ff */
[----:B------:R-:W-:Y:S02]  /*10f0*/  ISETP.NE.AND P0, PT, R5, 0x1, PT ;  /* 0x000000010500780c */ /* 0x000fe40003f05270 */
[----:B------:R-:W-:-:S11]  /*1100*/  ISETP.NE.U32.AND P1, PT, R8, 0x1, PT ;  /* 0x000000010800780c */ /* 0x000fd60003f25070 */
[----:B------:R-:W-:Y:S05]  /*1110*/  @!P0 BRA `(.L_x_481) ;  /* 0x0000000000788947 */ /* 0x000fea0003800000 */
[----:B------:R-:W-:Y:S01]  /*1120*/  IMAD.WIDE R8, R0, 0x4, R10 ;  /* 0x0000000400087825 */ /* 0x000fe200078e020a */
[----:B------:R-:W2:Y:S04]  /*1130*/  LDG.E R19, desc[UR12][R16.64] ;  /* 0x0000000c10137981 */ /* 0x000ea8000c1e1900 */
[----:B------:R-:W3:Y:S01]  /*1140*/  LDG.E R21, desc[UR12][R8.64] ;  /* 0x0000000c08157981 */ /* 0x000ee2000c1e1900 */
[----:B------:R-:W0:Y:S01]  /*1150*/  S2R R12, SR_CgaCtaId ;  /* 0x00000000000c7919 */ /* 0x000e220000008800 */
[----:B------:R-:W-:Y:S02]  /*1160*/  MOV R5, 0x400 ;  /* 0x0000040000057802 */ /* 0x000fe40000000f00 */
[----:B------:R-:W-:-:S05]  /*1170*/  LEA R20, R7, UR9, 0x2 ;  /* 0x0000000907147c11 */ /* 0x000fca000f8e10ff */
[----:B------:R-:W3:Y:S04]  /*1180*/  LDS R25, [R20] ;  /* 0x0000000014197984 */ /* 0x000ee80000000800 */
[----:B------:R-:W-:Y:S01]  /*1190*/  LDS R20, [R20+0x4] ;  /* 0x0000040014147984 */ /* 0x000fe20000000800 */
[----:B0-----:R-:W-:-:S05]  /*11a0*/  LEA R12, R12, R5, 0x18 ;  /* 0x000000050c0c7211 */ /* 0x001fca00078ec0ff */
[----:B------:R-:W-:-:S06]  /*11b0*/  IMAD R12, R7, 0x4, R12 ;  /* 0x00000004070c7824 */ /* 0x000fcc00078e020c */
[----:B------:R-:W0:Y:S01]  /*11c0*/  LDS.64 R12, [R12] ;  /* 0x000000000c0c7984 */ /* 0x000e220000000a00 */
[----:B------:R-:W-:-:S05]  /*11d0*/  IADD3 R5, PT, PT, -R6, RZ, RZ ;  /* 0x000000ff06057210 */ /* 0x000fca0007ffe1ff */
[----:B------:R-:W-:-:S04]  /*11e0*/  IMAD.WIDE R10, R5, 0x4, R10 ;  /* 0x00000004050a7825 */ /* 0x000fc800078e020a */
[-C--:B---3--:R-:W-:Y:S01]  /*11f0*/  FMUL R23, R25, R21.reuse ;  /* 0x0000001519177220 */ /* 0x088fe20000400000 */
[----:B0-----:R-:W-:-:S03]  /*1200*/  FMUL R18, R12, R21 ;  /* 0x000000150c127220 */ /* 0x001fc60000400000 */
[-C--:B--2---:R-:W-:Y:S01]  /*1210*/  FFMA R23, R12, R19.reuse, -R23 ;  /* 0x000000130c177223 */ /* 0x084fe20000000817 */
[----:B------:R-:W-:Y:S01]  /*1220*/  FFMA R21, R25, R19, R18 ;  /* 0x0000001319157223 */ /* 0x000fe20000000012 */
[----:B------:R-:W-:-:S03]  /*1230*/  IMAD.WIDE R18, R0, 0x4, R10 ;  /* 0x0000000400127825 */ /* 0x000fc600078e020a */
[----:B------:R0:W-:Y:S04]  /*1240*/  STG.E desc[UR12][R16.64], R23 ;  /* 0x0000001710007986 */ /* 0x0001e8000c10190c */
[----:B------:R0:W-:Y:S04]  /*1250*/  STG.E desc[UR12][R8.64], R21 ;  /* 0x0000001508007986 */ /* 0x0001e8000c10190c */
[----:B------:R-:W2:Y:S04]  /*1260*/  LDG.E R22, desc[UR12][R18.64] ;  /* 0x0000000c12167981 */ /* 0x000ea8000c1e1900 */
[----:B------:R-:W3:Y:S01]  /*1270*/  LDG.E R12, desc[UR12][R16.64] ;  /* 0x0000000c100c7981 */ /* 0x000ee2000c1e1900 */
[----:B------:R-:W-:Y:S01]  /*1280*/  IMAD.WIDE R10, R5, 0x4, R10 ;  /* 0x00000004050a7825 */ /* 0x000fe200078e020a */
[----:B------:R-:W-:-:S03]  /*1290*/  IADD3 R7, PT, PT, R7, 0x2, RZ ;  /* 0x0000000207077810 */ /* 0x000fc60007ffe0ff */
[----:B--2---:R-:W-:Y:S01]  /*12a0*/  FMUL R25, R20, R22 ;  /* 0x0000001614197220 */ /* 0x004fe20000400000 */
[----:B------:R-:W-:-:S03]  /*12b0*/  FMUL R27, R22, R13 ;  /* 0x0000000d161b7220 */ /* 0x000fc60000400000 */
[----:B---3--:R-:W-:Y:S01]  /*12c0*/  FFMA R25, R12, R13, -R25 ;  /* 0x0000000d0c197223 */ /* 0x008fe20000000819 */
[----:B------:R-:W-:-:S04]  /*12d0*/  FFMA R27, R20, R12, R27 ;  /* 0x0000000c141b7223 */ /* 0x000fc8000000001b */
[----:B------:R0:W-:Y:S04]  /*12e0*/  STG.E desc[UR12][R16.64], R25 ;  /* 0x0000001910007986 */ /* 0x0001e8000c10190c */
[----:B------:R0:W-:Y:S02]  /*12f0*/  STG.E desc[UR12][R18.64], R27 ;  /* 0x0000001b12007986 */ /* 0x0001e4000c10190c */
.L_x_481:
[----:B------:R-:W-:Y:S05]  /*1300*/  @P1 BRA `(.L_x_477) ;  /* 0x0000000000401947 */ /* 0x000fea0003800000 */
[----:B------:R-:W-:Y:S01]  /*1310*/  IMAD.WIDE R10, R0, 0x4, R10 ;  /* 0x00000004000a7825 */ /* 0x000fe200078e020a */
[----:B0-----:R-:W2:Y:S04]  /*1320*/  LDG.E R8, desc[UR12][R16.64] ;  /* 0x0000000c10087981 */ /* 0x001ea8000c1e1900 */
[----:B------:R-:W3:Y:S01]  /*1330*/  LDG.E R12, desc[UR12][R10.64] ;  /* 0x0000000c0a0c7981 */ /* 0x000ee2000c1e1900 */
[----:B------:R-:W0:Y:S01]  /*1340*/  S2R R18, SR_CgaCtaId ;  /* 0x0000000000127919 */ /* 0x000e220000008800 */
[----:B------:R-:W-:-:S04]  /*1350*/  MOV R5, 0x400 ;  /* 0x0000040000057802 */ /* 0x000fc80000000f00 */
[----:B0-----:R-:W-:Y:S02]  /*1360*/  LEA R18, R18, R5, 0x18 ;  /* 0x0000000512127211 */ /* 0x001fe400078ec0ff */
[----:B------:R-:W-:-:S03]  /*1370*/  LEA R5, R7, UR9, 0x2 ;  /* 0x0000000907057c11 */ /* 0x000fc6000f8e10ff */
[----:B------:R-:W-:-:S03]  /*1380*/  IMAD R7, R7, 0x4, R18 ;  /* 0x0000000407077824 */ /* 0x000fc600078e0212 */
[----:B------:R-:W3:Y:S04]  /*1390*/  LDS R5, [R5] ;  /* 0x0000000005057984 */ /* 0x000ee80000000800 */
[----:B------:R-:W0:Y:S01]  /*13a0*/  LDS R7, [R7] ;  /* 0x0000000007077984 */ /* 0x000e220000000800 */
[-C--:B---3--:R-:W-:Y:S01]  /*13b0*/  FMUL R18, R5, R12.reuse ;  /* 0x0000000c05127220 */ /* 0x088fe20000400000 */
[----:B0-----:R-:W-:-:S03]  /*13c0*/  FMUL R12, R7, R12 ;  /* 0x0000000c070c7220 */ /* 0x001fc60000400000 */
[-C--:B--2---:R-:W-:Y:S01]  /*13d0*/  FFMA R9, R7, R8.reuse, -R18 ;  /* 0x0000000807097223 */ /* 0x084fe20000000812 */
[----:B------:R-:W-:-:S04]  /*13e0*/  FFMA R13, R5, R8, R12 ;  /* 0x00000008050d7223 */ /* 0x000fc8000000000c */
[----:B------:R1:W-:Y:S04]  /*13f0*/  STG.E desc[UR12][R16.64], R9 ;  /* 0x0000000910007986 */ /* 0x0003e8000c10190c */
[----:B------:R1:W-:Y:S02]  /*1400*/  STG.E desc[UR12][R10.64], R13 ;  /* 0x0000000d0a007986 */ /* 0x0003e4000c10190c */
.L_x_477:
[----:B------:R-:W-:-:S07]  /*1410*/  IMAD.WIDE.U32 R14, R6, 0x4, R14 ;  /* 0x00000004060e7825 */ /* 0x000fce00078e000e */
.L_x_476:
[----:B------:R-:W-:Y:S05]  /*1420*/  BSYNC.RECONVERGENT B0 ;  /* 0x0000000000007941 */ /* 0x000fea0003800200 */
.L_x_475:
[----:B------:R-:W2:Y:S01]  /*1430*/  LDC R5, c[0x0][0x384] ;  /* 0x0000e100ff057b82 */ /* 0x000ea20000000800 */
[----:B0-----:R-:W-:Y:S01]  /*1440*/  LOP3.LUT R8, RZ, R3, RZ, 0x33, !PT ;  /* 0x00000003ff087212 */ /* 0x001fe200078e33ff */
[----:B------:R-:W-:Y:S01]  /*1450*/  VIADD R4, R4, 0x1 ;  /* 0x0000000104047836 */ /* 0x000fe20000000000 */
[----:B------:R-:W-:Y:S02]  /*1460*/  IADD3 R3, PT, PT, R3, 0x1, RZ ;  /* 0x0000000103037810 */ /* 0x000fe40007ffe0ff */
[----:B------:R-:W-:Y:S02]  /*1470*/  IADD3 R2, PT, PT, R2, 0x1, RZ ;  /* 0x0000000102027810 */ /* 0x000fe40007ffe0ff */
[----:B------:R-:W-:Y:S02]  /*1480*/  ISETP.NE.AND P0, PT, R3, R6, PT ;  /* 0x000000060300720c */ /* 0x000fe40003f05270 */
[----:B--2---:R-:W-:-:S04]  /*1490*/  IADD3 R5, PT, PT, R5, -0x1, RZ ;  /* 0xffffffff05057810 */ /* 0x004fc80007ffe0ff */
[----:B------:R-:W-:-:S07]  /*14a0*/  IADD3 R5, PT, PT, R5, R8, RZ ;  /* 0x0000000805057210 */ /* 0x000fce0007ffe0ff */
[----:B------:R-:W-:Y:S05]  /*14b0*/  @P0 BRA `(.L_x_482) ;  /* 0xffffffec00580947 */ /* 0x000fea000383ffff */
.L_x_472:
[----:B------:R-:W0:Y:S01]  /*14c0*/  LDCU UR4, c[0x0][0x374] ;  /* 0x00006e80ff0477ac */ /* 0x000e220008000800 */
[----:B------:R-:W2:Y:S01]  /*14d0*/  LDCU UR5, c[0x0][0x380] ;  /* 0x00007000ff0577ac */ /* 0x000ea20008000800 */
[----:B0-----:R-:W-:-:S04]  /*14e0*/  UIADD3 UR8, UPT, UPT, UR4, UR8, URZ ;  /* 0x0000000804087290 */ /* 0x001fc8000fffe0ff */
[----:B--2---:R-:W-:-:S09]  /*14f0*/  UISETP.GE.AND UP0, UPT, UR8, UR5, UPT ;  /* 0x000000050800728c */ /* 0x004fd2000bf06270 */
[----:B------:R-:W-:Y:S05]  /*1500*/  BRA.U !UP0, `(.L_x_483) ;  /* 0xffffffed08047547 */ /* 0x000fea000b83ffff */
[----:B------:R-:W-:Y:S05]  /*1510*/  EXIT ;  /* 0x000000000000794d */ /* 0x000fea0003800000 */
.L_x_484:
        /* <DEDUP_REMOVED lines=14> */
.L_x_519:


//--------------------- .nv.global.init           --------------------------
	.section	.nv.global.init,"aw",@progbits
	.align	16
.nv.global.init:
	.type		__cudart_sin_cos_coeffs,@object
	.size		__cudart_sin_cos_coeffs,(__cudart_i2opi_d - __cudart_sin_cos_coeffs)
__cudart_sin_cos_coeffs:
        /*0000*/ 	.byte	0x46, 0xd2, 0xb0, 0x2c, 0xf1, 0xe5, 0x5a, 0xbe, 0x92, 0xe3, 0xac, 0x69, 0xe3, 0x1d, 0xc7, 0x3e
        /*0010*/ 	.byte	0xa1, 0x62, 0xdb, 0x19, 0xa0, 0x01, 0x2a, 0xbf, 0x18, 0x08, 0x11, 0x11, 0x11, 0x11, 0x81, 0x3f
        /*0020*/ 	.byte	0x54, 0x55, 0x55, 0x55, 0x55, 0x55, 0xc5, 0xbf, 0x00, 0x00, 0x00, 0x00, 0x00, 0x00, 0x00, 0x00
        /*0030*/ 	.byte	0x00, 0x00, 0x00, 0x00, 0x00, 0x00, 0x00, 0x00, 0x64, 0x81, 0xfd, 0x20, 0x83, 0xff, 0xa8, 0xbd
        /*0040*/ 	.byte	0x28, 0x85, 0xef, 0xc1, 0xa7, 0xee, 0x21, 0x3e, 0xd9, 0xe6, 0x06, 0x8e, 0x4f, 0x7e, 0x92, 0xbe
        /*0050*/ 	.byte	0xe9, 0xbc, 0xdd, 0x19, 0xa0, 0x01, 0xfa, 0x3e, 0x47, 0x5d, 0xc1, 0x16, 0x6c, 0xc1, 0x56, 0xbf
        /*0060*/ 	.byte	0x51, 0x55, 0x55, 0x55, 0x55, 0x55, 0xa5, 0x3f, 0x00, 0x00, 0x00, 0x00, 0x00, 0x00, 0xe0, 0xbf
        /*0070*/ 	.byte	0x00, 0x00, 0x00, 0x00, 0x00, 0x00, 0xf0, 0x3f, 0x00, 0x00, 0x00, 0x00, 0x00, 0x00, 0x00, 0x00
	.type		__cudart_i2opi_d,@object
	.size		__cudart_i2opi_d,(__cudart_i2opi_f - __cudart_i2opi_d)
__cudart_i2opi_d:
        /* <DEDUP_REMOVED lines=9> */
	.type		__cudart_i2opi_f,@object
	.size		__cudart_i2opi_f,(.L_0 - __cudart_i2opi_f)
__cudart_i2opi_f:
        /*0110*/ 	.byte	0x41, 0x90, 0x43, 0x3c, 0x99, 0x95, 0x62, 0xdb, 0xc0, 0xdd, 0x34, 0xf5, 0xd1, 0x57, 0x27, 0xfc
        /*0120*/ 	.byte	0x29, 0x15, 0x44, 0x4e, 0x6e, 0x83, 0xf9, 0xa2
.L_0:


//--------------------- .nv.shared._Z20unitaryDecomposeReckIdEviiPT_S1_S1_ --------------------------
	.section	.nv.shared._Z20unitaryDecomposeReckIdEviiPT_S1_S1_,"aw",@nobits
	.sectionflags	@""
	.align	16
.nv.shared._Z20unitaryDecomposeReckIdEviiPT_S1_S1_:
	.zero		1040


//--------------------- .nv.shared.reserved.0     --------------------------
	.section	.nv.shared.reserved.0,"aw",@nobits
	.weak		__nv_reservedSMEM_offset_0_alias
	.size		__nv_reservedSMEM_offset_0_alias, 0, 64
	.other		__nv_reservedSMEM_offset_0_alias,@"STO_CUDA_RESERVED_SHARED STV_DEFAULT"
__nv_reservedSMEM_offset_0_alias:
	.zero		0
	.zero		64


//--------------------- .nv.shared._Z20unitaryDecomposeReckIfEviiPT_S1_S1_ --------------------------
	.section	.nv.shared._Z20unitaryDecomposeReckIfEviiPT_S1_S1_,"aw",@nobits
	.sectionflags	@""
	.align	16
.nv.shared._Z20unitaryDecomposeReckIfEviiPT_S1_S1_:
	.zero		1040


//--------------------- .nv.shared._Z24unitaryDecomposeClementsIdEviiPT_S1_S1_ --------------------------
	.section	.nv.shared._Z24unitaryDecomposeClementsIdEviiPT_S1_S1_,"aw",@nobits
	.sectionflags	@""
	.align	16
.nv.shared._Z24unitaryDecomposeClementsIdEviiPT_S1_S1_:
	.zero		1040


//--------------------- .nv.shared._Z24unitaryDecomposeClementsIfEviiPT_S1_S1_ --------------------------
	.section	.nv.shared._Z24unitaryDecomposeClementsIfEviiPT_S1_S1_,"aw",@nobits
	.sectionflags	@""
	.align	16
.nv.shared._Z24unitaryDecomposeClementsIfEviiPT_S1_S1_:
	.zero		1040


//--------------------- .nv.shared._Z23unitaryDecomposeFrancisIdEviiPT_S1_S1_ --------------------------
	.section	.nv.shared._Z23unitaryDecomposeFrancisIdEviiPT_S1_S1_,"aw",@nobits
	.sectionflags	@""
	.align	16
.nv.shared._Z23unitaryDecomposeFrancisIdEviiPT_S1_S1_:
	.zero		1040


//--------------------- .nv.shared._Z23unitaryDecomposeFrancisIfEviiPT_S1_S1_ --------------------------
	.section	.nv.shared._Z23unitaryDecomposeFrancisIfEviiPT_S1_S1_,"aw",@nobits
	.sectionflags	@""
	.align	16
.nv.shared._Z23unitaryDecomposeFrancisIfEviiPT_S1_S1_:
	.zero		1040


//--------------------- .nv.shared._Z22unitaryReconstructReckIdEviiPT_PKS0_S3_ --------------------------
	.section	.nv.shared._Z22unitaryReconstructReckIdEviiPT_PKS0_S3_,"aw",@nobits
	.sectionflags	@""
	.align	16
	.zero		1024


//--------------------- .nv.shared._Z28unitaryReconstructReckSharedIdEviiPT_PKS0_S3_ --------------------------
	.section	.nv.shared._Z28unitaryReconstructReckSharedIdEviiPT_PKS0_S3_,"aw",@nobits
	.sectionflags	@""
	.align	16
	.zero		1024


//--------------------- .nv.shared._Z22unitaryReconstructReckIfEviiPT_PKS0_S3_ --------------------------
	.section	.nv.shared._Z22unitaryReconstructReckIfEviiPT_PKS0_S3_,"aw",@nobits
	.sectionflags	@""
	.align	16
	.zero		1024


//--------------------- .nv.shared._Z28unitaryReconstructReckSharedIfEviiPT_PKS0_S3_ --------------------------
	.section	.nv.shared._Z28unitaryReconstructReckSharedIfEviiPT_PKS0_S3_,"aw",@nobits
	.sectionflags	@""
	.align	16
	.zero		1024


//--------------------- .nv.shared._Z26unitaryReconstructClementsIdEviiPT_PKS0_S3_i --------------------------
	.section	.nv.shared._Z26unitaryReconstructClementsIdEviiPT_PKS0_S3_i,"aw",@nobits
	.sectionflags	@""
	.align	16
	.zero		1024


//--------------------- .nv.shared._Z9negateRowIdEviiPT_PKS0_i --------------------------
	.section	.nv.shared._Z9negateRowIdEviiPT_PKS0_i,"aw",@nobits
	.sectionflags	@""
	.align	16
	.zero		1024


//--------------------- .nv.shared._Z37unitaryReconstructClementsSmallSharedIdEviiPT_PKS0_S3_S3_S3_ --------------------------
	.section	.nv.shared._Z37unitaryReconstructClementsSmallSharedIdEviiPT_PKS0_S3_S3_S3_,"aw",@nobits
	.sectionflags	@""
	.align	16
	.zero		1024


//--------------------- .nv.shared._Z26unitaryReconstructClementsIfEviiPT_PKS0_S3_i --------------------------
	.section	.nv.shared._Z26unitaryReconstructClementsIfEviiPT_PKS0_S3_i,"aw",@nobits
	.sectionflags	@""
	.align	16
	.zero		1024


//--------------------- .nv.shared._Z9negateRowIfEviiPT_PKS0_i --------------------------
	.section	.nv.shared._Z9negateRowIfEviiPT_PKS0_i,"aw",@nobits
	.sectionflags	@""
	.align	16
	.zero		1024


//--------------------- .nv.shared._Z37unitaryReconstructClementsSmallSharedIfEviiPT_PKS0_S3_S3_S3_ --------------------------
	.section	.nv.shared._Z37unitaryReconstructClementsSmallSharedIfEviiPT_PKS0_S3_S3_S3_,"aw",@nobits
	.sectionflags	@""
	.align	16
	.zero		1024


//--------------------- .nv.shared._Z25unitaryReconstructFrancisIdEviiPT_PKS0_S3_ --------------------------
	.section	.nv.shared._Z25unitaryReconstructFrancisIdEviiPT_PKS0_S3_,"aw",@nobits
	.sectionflags	@""
	.align	16
	.zero		1024


//--------------------- .nv.shared._Z31unitaryReconstructFrancisSharedIdEviiPT_PKS0_S3_ --------------------------
	.section	.nv.shared._Z31unitaryReconstructFrancisSharedIdEviiPT_PKS0_S3_,"aw",@nobits
	.sectionflags	@""
	.align	16
	.zero		1024


//--------------------- .nv.shared._Z25unitaryReconstructFrancisIfEviiPT_PKS0_S3_ --------------------------
	.section	.nv.shared._Z25unitaryReconstructFrancisIfEviiPT_PKS0_S3_,"aw",@nobits
	.sectionflags	@""
	.align	16
	.zero		1024


//--------------------- .nv.shared._Z31unitaryReconstructFrancisSharedIfEviiPT_PKS0_S3_ --------------------------
	.section	.nv.shared._Z31unitaryReconstructFrancisSharedIfEviiPT_PKS0_S3_,"aw",@nobits
	.sectionflags	@""
	.align	16
	.zero		1024


//--------------------- .nv.constant0._Z20unitaryDecomposeReckIdEviiPT_S1_S1_ --------------------------
	.section	.nv.constant0._Z20unitaryDecomposeReckIdEviiPT_S1_S1_,"a",@progbits
	.sectionflags	@""
	.align	4
.nv.constant0._Z20unitaryDecomposeReckIdEviiPT_S1_S1_:
	.zero		928


//--------------------- .nv.constant0._Z20unitaryDecomposeReckIfEviiPT_S1_S1_ --------------------------
	.section	.nv.constant0._Z20unitaryDecomposeReckIfEviiPT_S1_S1_,"a",@progbits
	.sectionflags	@""
	.align	4
.nv.constant0._Z20unitaryDecomposeReckIfEviiPT_S1_S1_:
	.zero		928


//--------------------- .nv.constant0._Z24unitaryDecomposeClementsIdEviiPT_S1_S1_ --------------------------
	.section	.nv.constant0._Z24unitaryDecomposeClementsIdEviiPT_S1_S1_,"a",@progbits
	.sectionflags	@""
	.align	4
.nv.constant0._Z24unitaryDecomposeClementsIdEviiPT_S1_S1_:
	.zero		928


//--------------------- .nv.constant0._Z24unitaryDecomposeClementsIfEviiPT_S1_S1_ --------------------------
	.section	.nv.constant0._Z24unitaryDecomposeClementsIfEviiPT_S1_S1_,"a",@progbits
	.sectionflags	@""
	.align	4
.nv.constant0._Z24unitaryDecomposeClementsIfEviiPT_S1_S1_:
	.zero		928


//--------------------- .nv.constant0._Z23unitaryDecomposeFrancisIdEviiPT_S1_S1_ --------------------------
	.section	.nv.constant0._Z23unitaryDecomposeFrancisIdEviiPT_S1_S1_,"a",@progbits
	.sectionflags	@""
	.align	4
.nv.constant0._Z23unitaryDecomposeFrancisIdEviiPT_S1_S1_:
	.zero		928


//--------------------- .nv.constant0._Z23unitaryDecomposeFrancisIfEviiPT_S1_S1_ --------------------------
	.section	.nv.constant0._Z23unitaryDecomposeFrancisIfEviiPT_S1_S1_,"a",@progbits
	.sectionflags	@""
	.align	4
.nv.constant0._Z23unitaryDecomposeFrancisIfEviiPT_S1_S1_:
	.zero		928


//--------------------- .nv.constant0._Z22unitaryReconstructReckIdEviiPT_PKS0_S3_ --------------------------
	.section	.nv.constant0._Z22unitaryReconstructReckIdEviiPT_PKS0_S3_,"a",@progbits
	.sectionflags	@""
	.align	4
.nv.constant0._Z22unitaryReconstructReckIdEviiPT_PKS0_S3_:
	.zero		928


//--------------------- .nv.constant0._Z28unitaryReconstructReckSharedIdEviiPT_PKS0_S3_ --------------------------
	.section	.nv.constant0._Z28unitaryReconstructReckSharedIdEviiPT_PKS0_S3_,"a",@progbits
	.sectionflags	@""
	.align	4
.nv.constant0._Z28unitaryReconstructReckSharedIdEviiPT_PKS0_S3_:
	.zero		928


//--------------------- .nv.constant0._Z22unitaryReconstructReckIfEviiPT_PKS0_S3_ --------------------------
	.section	.nv.constant0._Z22unitaryReconstructReckIfEviiPT_PKS0_S3_,"a",@progbits
	.sectionflags	@""
	.align	4
.nv.constant0._Z22unitaryReconstructReckIfEviiPT_PKS0_S3_:
	.zero		928


//--------------------- .nv.constant0._Z28unitaryReconstructReckSharedIfEviiPT_PKS0_S3_ --------------------------
	.section	.nv.constant0._Z28unitaryReconstructReckSharedIfEviiPT_PKS0_S3_,"a",@progbits
	.sectionflags	@""
	.align	4
.nv.constant0._Z28unitaryReconstructReckSharedIfEviiPT_PKS0_S3_:
	.zero		928


//--------------------- .nv.constant0._Z26unitaryReconstructClementsIdEviiPT_PKS0_S3_i --------------------------
	.section	.nv.constant0._Z26unitaryReconstructClementsIdEviiPT_PKS0_S3_i,"a",@progbits
	.sectionflags	@""
	.align	4
.nv.constant0._Z26unitaryReconstructClementsIdEviiPT_PKS0_S3_i:
	.zero		932


//--------------------- .nv.constant0._Z9negateRowIdEviiPT_PKS0_i --------------------------
	.section	.nv.constant0._Z9negateRowIdEviiPT_PKS0_i,"a",@progbits
	.sectionflags	@""
	.align	4
.nv.constant0._Z9negateRowIdEviiPT_PKS0_i:
	.zero		924


//--------------------- .nv.constant0._Z37unitaryReconstructClementsSmallSharedIdEviiPT_PKS0_S3_S3_S3_ --------------------------
	.section	.nv.constant0._Z37unitaryReconstructClementsSmallSharedIdEviiPT_PKS0_S3_S3_S3_,"a",@progbits
	.sectionflags	@""
	.align	4
.nv.constant0._Z37unitaryReconstructClementsSmallSharedIdEviiPT_PKS0_S3_S3_S3_:
	.zero		944


//--------------------- .nv.constant0._Z26unitaryReconstructClementsIfEviiPT_PKS0_S3_i --------------------------
	.section	.nv.constant0._Z26unitaryReconstructClementsIfEviiPT_PKS0_S3_i,"a",@progbits
	.sectionflags	@""
	.align	4
.nv.constant0._Z26unitaryReconstructClementsIfEviiPT_PKS0_S3_i:
	.zero		932


//--------------------- .nv.constant0._Z9negateRowIfEviiPT_PKS0_i --------------------------
	.section	.nv.constant0._Z9negateRowIfEviiPT_PKS0_i,"a",@progbits
	.sectionflags	@""
	.align	4
.nv.constant0._Z9negateRowIfEviiPT_PKS0_i:
	.zero		924


//--------------------- .nv.constant0._Z37unitaryReconstructClementsSmallSharedIfEviiPT_PKS0_S3_S3_S3_ --------------------------
	.section	.nv.constant0._Z37unitaryReconstructClementsSmallSharedIfEviiPT_PKS0_S3_S3_S3_,"a",@progbits
	.sectionflags	@""
	.align	4
.nv.constant0._Z37unitaryReconstructClementsSmallSharedIfEviiPT_PKS0_S3_S3_S3_:
	.zero		944


//--------------------- .nv.constant0._Z25unitaryReconstructFrancisIdEviiPT_PKS0_S3_ --------------------------
	.section	.nv.constant0._Z25unitaryReconstructFrancisIdEviiPT_PKS0_S3_,"a",@progbits
	.sectionflags	@""
	.align	4
.nv.constant0._Z25unitaryReconstructFrancisIdEviiPT_PKS0_S3_:
	.zero		928


//--------------------- .nv.constant0._Z31unitaryReconstructFrancisSharedIdEviiPT_PKS0_S3_ --------------------------
	.section	.nv.constant0._Z31unitaryReconstructFrancisSharedIdEviiPT_PKS0_S3_,"a",@progbits
	.sectionflags	@""
	.align	4
.nv.constant0._Z31unitaryReconstructFrancisSharedIdEviiPT_PKS0_S3_:
	.zero		928


//--------------------- .nv.constant0._Z25unitaryReconstructFrancisIfEviiPT_PKS0_S3_ --------------------------
	.section	.nv.constant0._Z25unitaryReconstructFrancisIfEviiPT_PKS0_S3_,"a",@progbits
	.sectionflags	@""
	.align	4
.nv.constant0._Z25unitaryReconstructFrancisIfEviiPT_PKS0_S3_:
	.zero		928


//--------------------- .nv.constant0._Z31unitaryReconstructFrancisSharedIfEviiPT_PKS0_S3_ --------------------------
	.section	.nv.constant0._Z31unitaryReconstructFrancisSharedIfEviiPT_PKS0_S3_,"a",@progbits
	.sectionflags	@""
	.align	4
.nv.constant0._Z31unitaryReconstructFrancisSharedIfEviiPT_PKS0_S3_:
	.zero		928


//--------------------- SYMBOLS --------------------------

	.type		.nv.reservedSmem.offset0,@object
	.size		.nv.reservedSmem.offset0,0x4
	.type		.nv.reservedSmem.cap,@object
	.size		.nv.reservedSmem.cap,0x4
